def matmul_kernel(
    a_ptr,
    b_ptr,
    c_ptr,
    M,
    N,
    K,
    stride_am,
    stride_ak,
    stride_bk,
    stride_bn,
    stride_cm,
    stride_cn,
    BLOCK_M: tl.constexpr,
    BLOCK_N: tl.constexpr,
    BLOCK_K: tl.constexpr,
    GROUP_M: tl.constexpr,
):
    pid = tl.program_id(axis=0)
    num_pid_m = tl.cdiv(M, BLOCK_M)
    num_pid_n = tl.cdiv(N, BLOCK_N)
    num_pid_in_group = GROUP_M * num_pid_n
    group_id = pid // num_pid_in_group
    first_pid_m = group_id * GROUP_M
    group_size_m = min(num_pid_m - first_pid_m, GROUP_M)
    pid_m = first_pid_m + ((pid % num_pid_in_group) % group_size_m)
    pid_n = (pid % num_pid_in_group) // group_size_m

    offs_am = (pid_m * BLOCK_M + tl.arange(0, BLOCK_M)) % M
    offs_bn = (pid_n * BLOCK_N + tl.arange(0, BLOCK_N)) % N
    offs_k = tl.arange(0, BLOCK_K)
    a_ptrs = a_ptr + offs_am[:, None] * stride_am + offs_k[None, :] * stride_ak
    b_ptrs = b_ptr + offs_k[:, None] * stride_bk + offs_bn[None, :] * stride_bn

    acc = tl.zeros((BLOCK_M, BLOCK_N), dtype=tl.float32)
    for kk in range(0, tl.cdiv(K, BLOCK_K)):
        a = tl.load(a_ptrs, mask=offs_k[None, :] < K - kk * BLOCK_K, other=0.0)
        b = tl.load(b_ptrs, mask=offs_k[:, None] < K - kk * BLOCK_K, other=0.0)
        acc = tl.dot(a, b, acc)
        a_ptrs += BLOCK_K * stride_ak
        b_ptrs += BLOCK_K * stride_bk

    c = acc.to(c_ptr.dtype.element_ty)
    offs_cm = pid_m * BLOCK_M + tl.arange(0, BLOCK_M)
    offs_cn = pid_n * BLOCK_N + tl.arange(0, BLOCK_N)
    c_ptrs = c_ptr + offs_cm[:, None] * stride_cm + offs_cn[None, :] * stride_cn
    mask = (offs_cm[:, None] < M) & (offs_cn[None, :] < N)
    tl.store(c_ptrs, c, mask=mask)

# config = {"BLOCK_K": 256, "BLOCK_M": 32, "BLOCK_N": 512, "GROUP_M": 8, "arch": "sm_100", "dtype": "fp16", "num_ctas": 1, "num_stages": 3, "num_warps": 4}
# arch = sm_100


// ===== COMPILED SASS (sm_100a) =====

	.target	sm_100a

	.elftype	@"ET_EXEC"


//--------------------- .note.nv.tkinfo           --------------------------
	.section	.note.nv.tkinfo,"",@"SHT_NOTE"
	.sectionflags	@"SHF_NOTE_NV_TKINFO"
	.tkinfo
        /*0018*/ 	.word	0x00000081
        /*0030*/ 	.string	""
        /*0030*/ 	.string	"ptxas-blackwell"
        /*0030*/ 	.string	"Cuda compilation tools, release 12.9, V12.9.86"
        /*0030*/ 	.string	"Build cuda_12.9.r12.9/compiler.36037853_0"
        /*0030*/ 	.string	"-v  -suppress-debug-info  -lineinfo  -arch sm_100a "



//--------------------- .note.nv.cuver            --------------------------
	.section	.note.nv.cuver,"",@"SHT_NOTE"
	.sectionflags	@"SHF_NOTE_NV_CUVER"
        /*0018*/ 	.short	0x0001
        /*001a*/ 	.short	0x0064
        /*001c*/ 	.short	0x0001
        /*001e*/ 	.short	0x0000
        /*0020*/ 	.short	0x0001
        /*0022*/ 	.short	0x0000


//--------------------- .nv.info                  --------------------------
	.section	.nv.info,"",@"SHT_CUDA_INFO"
	.align	4


	//----- nvinfo : EIATTR_REGCOUNT
	.align		4
        /*0000*/ 	.byte	0x04, 0x2f
        /*0002*/ 	.short	(.L_1 - .L_0)
	.align		4
.L_0:
        /*0004*/ 	.word	index@(matmul_kernel)
        /*0008*/ 	.word	0x00000020


	//----- nvinfo : EIATTR_FRAME_SIZE
	.align		4
.L_1:
        /*000c*/ 	.byte	0x04, 0x11
        /*000e*/ 	.short	(.L_3 - .L_2)
	.align		4
.L_2:
        /*0010*/ 	.word	index@(matmul_kernel)
        /*0014*/ 	.word	0x00005ef8


	//----- nvinfo : EIATTR_MIN_STACK_SIZE
	.align		4
.L_3:
        /*0018*/ 	.byte	0x04, 0x12
        /*001a*/ 	.short	(.L_5 - .L_4)
	.align		4
.L_4:
        /*001c*/ 	.word	index@(matmul_kernel)
        /*0020*/ 	.word	0x00005ef8
.L_5:


//--------------------- .nv.info.matmul_kernel    --------------------------
	.section	.nv.info.matmul_kernel,"",@"SHT_CUDA_INFO"
	.sectionflags	@""
	.align	4


	//----- nvinfo : EIATTR_CUDA_API_VERSION
	.align		4
        /*0000*/ 	.byte	0x04, 0x37
        /*0002*/ 	.short	(.L_7 - .L_6)
.L_6:
        /*0004*/ 	.word	0x00000081


	//----- nvinfo : EIATTR_KPARAM_INFO
	.align		4
.L_7:
        /*0008*/ 	.byte	0x04, 0x17
        /*000a*/ 	.short	(.L_9 - .L_8)
.L_8:
        /*000c*/ 	.word	0x00000000
        /*0010*/ 	.short	0x000d
        /*0012*/ 	.short	0x0048
        /*0014*/ 	.byte	0x00, 0xf4, 0x21, 0x00


	//----- nvinfo : EIATTR_KPARAM_INFO
	.align		4
.L_9:
        /*0018*/ 	.byte	0x04, 0x17
        /*001a*/ 	.short	(.L_11 - .L_10)
.L_10:
        /*001c*/ 	.word	0x00000000
        /*0020*/ 	.short	0x000c
        /*0022*/ 	.short	0x0040
        /*0024*/ 	.byte	0x00, 0xf4, 0x21, 0x00


	//----- nvinfo : EIATTR_KPARAM_INFO
	.align		4
.L_11:
        /*0028*/ 	.byte	0x04, 0x17
        /*002a*/ 	.short	(.L_13 - .L_12)
.L_12:
        /*002c*/ 	.word	0x00000000
        /*0030*/ 	.short	0x000b
        /*0032*/ 	.short	0x0038
        /*0034*/ 	.byte	0x00, 0xf0, 0x11, 0x00


	//----- nvinfo : EIATTR_KPARAM_INFO
	.align		4
.L_13:
        /*0038*/ 	.byte	0x04, 0x17
        /*003a*/ 	.short	(.L_15 - .L_14)
.L_14:
        /*003c*/ 	.word	0x00000000
        /*0040*/ 	.short	0x000a
        /*0042*/ 	.short	0x0034
        /*0044*/ 	.byte	0x00, 0xf0, 0x11, 0x00


	//----- nvinfo : EIATTR_KPARAM_INFO
	.align		4
.L_15:
        /*0048*/ 	.byte	0x04, 0x17
        /*004a*/ 	.short	(.L_17 - .L_16)
.L_16:
        /*004c*/ 	.word	0x00000000
        /*0050*/ 	.short	0x0009
        /*0052*/ 	.short	0x0030
        /*0054*/ 	.byte	0x00, 0xf0, 0x11, 0x00


	//----- nvinfo : EIATTR_KPARAM_INFO
	.align		4
.L_17:
        /*0058*/ 	.byte	0x04, 0x17
        /*005a*/ 	.short	(.L_19 - .L_18)
.L_18:
        /*005c*/ 	.word	0x00000000
        /*0060*/ 	.short	0x0008
        /*0062*/ 	.short	0x002c
        /*0064*/ 	.byte	0x00, 0xf0, 0x11, 0x00


	//----- nvinfo : EIATTR_KPARAM_INFO
	.align		4
.L_19:
        /*0068*/ 	.byte	0x04, 0x17
        /*006a*/ 	.short	(.L_21 - .L_20)
.L_20:
        /*006c*/ 	.word	0x00000000
        /*0070*/ 	.short	0x0007
        /*0072*/ 	.short	0x0028
        /*0074*/ 	.byte	0x00, 0xf0, 0x11, 0x00


	//----- nvinfo : EIATTR_KPARAM_INFO
	.align		4
.L_21:
        /*0078*/ 	.byte	0x04, 0x17
        /*007a*/ 	.short	(.L_23 - .L_22)
.L_22:
        /*007c*/ 	.word	0x00000000
        /*0080*/ 	.short	0x0006
        /*0082*/ 	.short	0x0024
        /*0084*/ 	.byte	0x00, 0xf0, 0x11, 0x00


	//----- nvinfo : EIATTR_KPARAM_INFO
	.align		4
.L_23:
        /*0088*/ 	.byte	0x04, 0x17
        /*008a*/ 	.short	(.L_25 - .L_24)
.L_24:
        /*008c*/ 	.word	0x00000000
        /*0090*/ 	.short	0x0005
        /*0092*/ 	.short	0x0020
        /*0094*/ 	.byte	0x00, 0xf0, 0x11, 0x00


	//----- nvinfo : EIATTR_KPARAM_INFO
	.align		4
.L_25:
        /*0098*/ 	.byte	0x04, 0x17
        /*009a*/ 	.short	(.L_27 - .L_26)
.L_26:
        /*009c*/ 	.word	0x00000000
        /*00a0*/ 	.short	0x0004
        /*00a2*/ 	.short	0x001c
        /*00a4*/ 	.byte	0x00, 0xf0, 0x11, 0x00


	//----- nvinfo : EIATTR_KPARAM_INFO
	.align		4
.L_27:
        /*00a8*/ 	.byte	0x04, 0x17
        /*00aa*/ 	.short	(.L_29 - .L_28)
.L_28:
        /*00ac*/ 	.word	0x00000000
        /*00b0*/ 	.short	0x0003
        /*00b2*/ 	.short	0x0018
        /*00b4*/ 	.byte	0x00, 0xf0, 0x11, 0x00


	//----- nvinfo : EIATTR_KPARAM_INFO
	.align		4
.L_29:
        /*00b8*/ 	.byte	0x04, 0x17
        /*00ba*/ 	.short	(.L_31 - .L_30)
.L_30:
        /*00bc*/ 	.word	0x00000000
        /*00c0*/ 	.short	0x0002
        /*00c2*/ 	.short	0x0010
        /*00c4*/ 	.byte	0x00, 0xf4, 0x21, 0x00


	//----- nvinfo : EIATTR_KPARAM_INFO
	.align		4
.L_31:
        /*00c8*/ 	.byte	0x04, 0x17
        /*00ca*/ 	.short	(.L_33 - .L_32)
.L_32:
        /*00cc*/ 	.word	0x00000000
        /*00d0*/ 	.short	0x0001
        /*00d2*/ 	.short	0x0008
        /*00d4*/ 	.byte	0x00, 0xf4, 0x21, 0x00


	//----- nvinfo : EIATTR_KPARAM_INFO
	.align		4
.L_33:
        /*00d8*/ 	.byte	0x04, 0x17
        /*00da*/ 	.short	(.L_35 - .L_34)
.L_34:
        /*00dc*/ 	.word	0x00000000
        /*00e0*/ 	.short	0x0000
        /*00e2*/ 	.short	0x0000
        /*00e4*/ 	.byte	0x00, 0xf4, 0x21, 0x00


	//----- nvinfo : EIATTR_SPARSE_MMA_MASK
	.align		4
.L_35:
        /*00e8*/ 	.byte	0x03, 0x50
        /*00ea*/ 	.short	0x0000


	//----- nvinfo : EIATTR_MAXREG_COUNT
	.align		4
        /*00ec*/ 	.byte	0x03, 0x1b
        /*00ee*/ 	.short	0x00ff


	//----- nvinfo : EIATTR_NUM_BARRIERS
	.align		4
        /*00f0*/ 	.byte	0x02, 0x4c
        /*00f2*/ 	.byte	0x01
	.zero		1


	//----- nvinfo : EIATTR_ANNOTATIONS
	.align		4
        /*00f4*/ 	.byte	0x04, 0x55
        /*00f6*/ 	.short	(.L_37 - .L_36)


	//   ....[0]....
.L_36:
        /*00f8*/ 	.word	0x00000001
        /*00fc*/ 	.byte	0x60, 0x05, 0x00, 0x00, 0x01, 0x00, 0x00, 0x00, 0x90, 0x05, 0x00, 0x00, 0x01, 0x00, 0x00, 0x00
        /* <DEDUP_REMOVED lines=3122> */
        /*c42c*/ 	.byte	0xc0, 0xfb, 0x03, 0x00


	//----- nvinfo : EIATTR_VRC_CTA_INIT_COUNT
	.align		4
.L_37:
        /*c430*/ 	.byte	0x02, 0x4a
	.zero		1
	.zero		1


	//----- nvinfo : EIATTR_EXIT_INSTR_OFFSETS
	.align		4
        /*c434*/ 	.byte	0x04, 0x1c
        /*c436*/ 	.short	(.L_39 - .L_38)


	//   ....[0]....
.L_38:
        /*c438*/ 	.word	0x000aaa00


	//   ....[1]....
        /*c43c*/ 	.word	0x000aaa30


	//----- nvinfo : EIATTR_REQNTID
	.align		4
.L_39:
        /*c440*/ 	.byte	0x04, 0x10
        /*c442*/ 	.short	(.L_41 - .L_40)
.L_40:
        /*c444*/ 	.word	0x00000080
        /*c448*/ 	.word	0x00000001
        /*c44c*/ 	.word	0x00000001


	//----- nvinfo : EIATTR_CBANK_PARAM_SIZE
	.align		4
.L_41:
        /*c450*/ 	.byte	0x03, 0x19
        /*c452*/ 	.short	0x0050


	//----- nvinfo : EIATTR_PARAM_CBANK
	.align		4
        /*c454*/ 	.byte	0x04, 0x0a
        /*c456*/ 	.short	(.L_43 - .L_42)
	.align		4
.L_42:
        /*c458*/ 	.word	index@(.nv.constant0.matmul_kernel)
        /*c45c*/ 	.short	0x0380
        /*c45e*/ 	.short	0x0050


	//----- nvinfo : EIATTR_SW_WAR
	.align		4
.L_43:
        /*c460*/ 	.byte	0x04, 0x36
        /*c462*/ 	.short	(.L_45 - .L_44)
.L_44:
        /*c464*/ 	.word	0x00000008
.L_45:


//--------------------- .nv.compat                --------------------------
	.section	.nv.compat,"",@"SHT_CUDA_COMPAT_INFO"
	.align	4
        /*0000*/ 	.byte	0x02, 0x02, 0x01, 0x00, 0x02, 0x05, 0x05, 0x00, 0x02, 0x03, 0x00, 0x00, 0x02, 0x06, 0x01, 0x00


//--------------------- .nv.callgraph             --------------------------
	.section	.nv.callgraph,"",@"SHT_CUDA_CALLGRAPH"
	.align	4
	.sectionentsize	8
	.align		4
        /*0000*/ 	.word	0x00000000
	.align		4
        /*0004*/ 	.word	0xffffffff
	.align		4
        /*0008*/ 	.word	0x00000000
	.align		4
        /*000c*/ 	.word	0xfffffffe
	.align		4
        /*0010*/ 	.word	0x00000000
	.align		4
        /*0014*/ 	.word	0xfffffffd
	.align		4
        /*0018*/ 	.word	0x00000000
	.align		4
        /*001c*/ 	.word	0xfffffffc


//--------------------- .text.matmul_kernel       --------------------------
	.section	.text.matmul_kernel,"ax",@progbits
	.align	128
        .global         matmul_kernel
        .type           matmul_kernel,@function
        .size           matmul_kernel,(.L_x_4 - matmul_kernel)
        .other          matmul_kernel,@"STO_CUDA_ENTRY STV_DEFAULT"
matmul_kernel:
.text.matmul_kernel:
[----:B------:R-:W0:Y:S08]  /*0000*/  LDC R1, c[0x0][0x37c] ;  /* 0x0000df00ff017b82 */ /* 0x000e300000000800 */
[----:B------:R-:W1:Y:S01]  /*0010*/  LDC.64 R6, c[0x0][0x398] ;  /* 0x0000e600ff067b82 */ /* 0x000e620000000a00 */
[----:B------:R-:W2:Y:S01]  /*0020*/  S2R R14, SR_TID.X ;  /* 0x00000000000e7919 */ /* 0x000ea20000002100 */
[----:B------:R-:W3:Y:S01]  /*0030*/  LDCU UR4, c[0x0][0x3a0] ;  /* 0x00007400ff0477ac */ /* 0x000ee20008000800 */
[----:B0-----:R-:W-:Y:S01]  /*0040*/  VIADD R1, R1, 0xffffa108 ;  /* 0xffffa10801017836 */ /* 0x001fe20000000000 */
[----:B------:R-:W-:Y:S01]  /*0050*/  UMOV UR5, 0x400 ;  /* 0x0000040000057882 */ /* 0x000fe20000000000 */
[----:B------:R-:W0:Y:S03]  /*0060*/  LDCU.64 UR8, c[0x0][0x358] ;  /* 0x00006b00ff0877ac */ /* 0x000e260008000a00 */
[----:B------:R-:W4:Y:S01]  /*0070*/  S2UR UR6, SR_CgaCtaId ;  /* 0x00000000000679c3 */ /* 0x000f220000008800 */
[----:B---3--:R-:W-:Y:S01]  /*0080*/  UIADD3 UR4, UPT, UPT, UR4, 0xff, URZ ;  /* 0x000000ff04047890 */ /* 0x008fe2000fffe0ff */
[----:B-1----:R-:W-:-:S03]  /*0090*/  VIADD R0, R7, 0x1ff ;  /* 0x000001ff07007836 */ /* 0x002fc60000000000 */
[----:B------:R-:W-:Y:S02]  /*00a0*/  UISETP.GT.AND UP0, UPT, UR4, 0xff, UPT ;  /* 0x000000ff0400788c */ /* 0x000fe4000bf04270 */
[----:B------:R-:W-:Y:S01]  /*00b0*/  SHF.R.S32.HI R3, RZ, 0x1f, R0 ;  /* 0x0000001fff037819 */ /* 0x000fe20000011400 */
[----:B----4-:R-:W-:-:S03]  /*00c0*/  ULEA UR5, UR6, UR5, 0x18 ;  /* 0x0000000506057291 */ /* 0x010fc6000f8ec0ff */
[----:B------:R-:W-:-:S04]  /*00d0*/  LEA.HI R3, R3, R0, RZ, 0x9 ;  /* 0x0000000003037211 */ /* 0x000fc800078f48ff */
[----:B------:R-:W-:Y:S02]  /*00e0*/  SHF.R.S32.HI R0, RZ, 0x9, R3 ;  /* 0x00000009ff007819 */ /* 0x000fe40000011403 */
[----:B------:R-:W1:Y:S03]  /*00f0*/  S2R R3, SR_CTAID.X ;  /* 0x0000000000037919 */ /* 0x000e660000002500 */
[----:B------:R-:W-:-:S05]  /*0100*/  IMAD.SHL.U32 R0, R0, 0x8, RZ ;  /* 0x0000000800007824 */ /* 0x000fca00078e00ff */
[-C--:B------:R-:W-:Y:S02]  /*0110*/  IABS R9, R0.reuse ;  /* 0x0000000000097213 */ /* 0x080fe40000000000 */
[----:B------:R-:W-:Y:S02]  /*0120*/  IABS R12, R0 ;  /* 0x00000000000c7213 */ /* 0x000fe40000000000 */
[----:B------:R-:W3:Y:S08]  /*0130*/  I2F.RP R2, R9 ;  /* 0x0000000900027306 */ /* 0x000ef00000209400 */
[----:B---3--:R-:W3:Y:S01]  /*0140*/  MUFU.RCP R2, R2 ;  /* 0x0000000200027308 */ /* 0x008ee20000001000 */
[----:B-1----:R-:W-:Y:S01]  /*0150*/  IABS R10, R3 ;  /* 0x00000003000a7213 */ /* 0x002fe20000000000 */
[----:B---3--:R-:W-:-:S02]  /*0160*/  VIADD R4, R2, 0xffffffe ;  /* 0x0ffffffe02047836 */ /* 0x008fc40000000000 */
[----:B------:R-:W-:-:S04]  /*0170*/  IMAD.MOV R2, RZ, RZ, -R12 ;  /* 0x000000ffff027224 */ /* 0x000fc800078e0a0c */
[----:B------:R1:W3:Y:S02]  /*0180*/  F2I.FTZ.U32.TRUNC.NTZ R5, R4 ;  /* 0x0000000400057305 */ /* 0x0002e4000021f000 */
[----:B-1----:R-:W-:Y:S02]  /*0190*/  IMAD.MOV.U32 R4, RZ, RZ, RZ ;  /* 0x000000ffff047224 */ /* 0x002fe400078e00ff */
[----:B---3--:R-:W-:-:S04]  /*01a0*/  IMAD.MOV R8, RZ, RZ, -R5 ;  /* 0x000000ffff087224 */ /* 0x008fc800078e0a05 */
[----:B------:R-:W-:Y:S02]  /*01b0*/  IMAD R11, R8, R9, RZ ;  /* 0x00000009080b7224 */ /* 0x000fe400078e02ff */
[----:B------:R-:W-:Y:S02]  /*01c0*/  IMAD.MOV.U32 R8, RZ, RZ, R10 ;  /* 0x000000ffff087224 */ /* 0x000fe400078e000a */
[----:B------:R-:W-:-:S06]  /*01d0*/  IMAD.HI.U32 R5, R5, R11, R4 ;  /* 0x0000000b05057227 */ /* 0x000fcc00078e0004 */
[----:B------:R-:W-:-:S04]  /*01e0*/  IMAD.HI.U32 R5, R5, R8, RZ ;  /* 0x0000000805057227 */ /* 0x000fc800078e00ff */
[----:B------:R-:W-:-:S05]  /*01f0*/  IMAD R2, R5, R2, R8 ;  /* 0x0000000205027224 */ /* 0x000fca00078e0208 */
[----:B------:R-:W-:-:S13]  /*0200*/  ISETP.GT.U32.AND P1, PT, R9, R2, PT ;  /* 0x000000020900720c */ /* 0x000fda0003f24070 */
[----:B------:R-:W-:Y:S02]  /*0210*/  @!P1 IMAD.IADD R2, R2, 0x1, -R9 ;  /* 0x0000000102029824 */ /* 0x000fe400078e0a09 */
[----:B------:R-:W-:Y:S01]  /*0220*/  @!P1 VIADD R5, R5, 0x1 ;  /* 0x0000000105059836 */ /* 0x000fe20000000000 */
[----:B------:R-:W-:Y:S02]  /*0230*/  ISETP.NE.AND P1, PT, R0, RZ, PT ;  /* 0x000000ff0000720c */ /* 0x000fe40003f25270 */
[----:B------:R-:W-:Y:S02]  /*0240*/  ISETP.GE.U32.AND P0, PT, R2, R9, PT ;  /* 0x000000090200720c */ /* 0x000fe40003f06070 */
[----:B------:R-:W-:-:S04]  /*0250*/  LOP3.LUT R2, R3, R0, RZ, 0x3c, !PT ;  /* 0x0000000003027212 */ /* 0x000fc800078e3cff */
[----:B------:R-:W-:Y:S01]  /*0260*/  ISETP.GE.AND P2, PT, R2, RZ, PT ;  /* 0x000000ff0200720c */ /* 0x000fe20003f46270 */
[----:B------:R-:W-:-:S06]  /*0270*/  VIADD R2, R6, 0x1f ;  /* 0x0000001f06027836 */ /* 0x000fcc0000000000 */
[----:B------:R-:W-:-:S04]  /*0280*/  @P0 VIADD R5, R5, 0x1 ;  /* 0x0000000105050836 */ /* 0x000fc80000000000 */
[----:B------:R-:W-:Y:S01]  /*0290*/  IMAD.MOV.U32 R8, RZ, RZ, R5 ;  /* 0x000000ffff087224 */ /* 0x000fe200078e0005 */
[----:B------:R-:W-:-:S03]  /*02a0*/  SHF.R.S32.HI R5, RZ, 0x1f, R2 ;  /* 0x0000001fff057819 */ /* 0x000fc60000011402 */
[----:B------:R-:W-:Y:S01]  /*02b0*/  @!P2 IMAD.MOV R8, RZ, RZ, -R8 ;  /* 0x000000ffff08a224 */ /* 0x000fe200078e0a08 */
[----:B------:R-:W-:Y:S02]  /*02c0*/  @!P1 LOP3.LUT R8, RZ, R0, RZ, 0x33, !PT ;  /* 0x00000000ff089212 */ /* 0x000fe400078e33ff */
[----:B------:R-:W-:-:S03]  /*02d0*/  LEA.HI R5, R5, R2, RZ, 0x5 ;  /* 0x0000000205057211 */ /* 0x000fc600078f28ff */
[----:B------:R-:W-:Y:S02]  /*02e0*/  IMAD.SHL.U32 R4, R8, 0x8, RZ ;  /* 0x0000000808047824 */ /* 0x000fe400078e00ff */
[----:B------:R-:W-:-:S03]  /*02f0*/  IMAD.MOV R8, RZ, RZ, -R8 ;  /* 0x000000ffff087224 */ /* 0x000fc600078e0a08 */
[----:B------:R-:W-:Y:S01]  /*0300*/  LEA.HI.SX32 R5, R5, -R4, 0x1b ;  /* 0x8000000405057211 */ /* 0x000fe200078fdaff */
[----:B------:R-:W-:Y:S02]  /*0310*/  IMAD R10, R0, R8, R3 ;  /* 0x00000008000a7224 */ /* 0x000fe400078e0203 */
[----:B------:R-:W-:Y:S01]  /*0320*/  IMAD.MOV.U32 R8, RZ, RZ, RZ ;  /* 0x000000ffff087224 */ /* 0x000fe200078e00ff */
[----:B------:R-:W-:Y:S02]  /*0330*/  VIMNMX R5, PT, PT, R5, 0x8, PT ;  /* 0x0000000805057848 */ /* 0x000fe40003fe0100 */
[----:B------:R-:W-:Y:S02]  /*0340*/  IABS R13, R10 ;  /* 0x0000000a000d7213 */ /* 0x000fe40000000000 */
[----:B------:R-:W-:-:S04]  /*0350*/  IABS R11, R5 ;  /* 0x00000005000b7213 */ /* 0x000fc80000000000 */
[----:B------:R-:W1:Y:S08]  /*0360*/  I2F.RP R2, R11 ;  /* 0x0000000b00027306 */ /* 0x000e700000209400 */
[----:B-1----:R-:W1:Y:S02]  /*0370*/  MUFU.RCP R2, R2 ;  /* 0x0000000200027308 */ /* 0x002e640000001000 */
[----:B-1----:R-:W-:-:S06]  /*0380*/  VIADD R9, R2, 0xffffffe ;  /* 0x0ffffffe02097836 */ /* 0x002fcc0000000000 */
[----:B------:R-:W1:Y:S02]  /*0390*/  F2I.FTZ.U32.TRUNC.NTZ R9, R9 ;  /* 0x0000000900097305 */ /* 0x000e64000021f000 */
[----:B-1----:R-:W-:-:S04]  /*03a0*/  IMAD.MOV R12, RZ, RZ, -R9 ;  /* 0x000000ffff0c7224 */ /* 0x002fc800078e0a09 */
[----:B------:R-:W-:-:S04]  /*03b0*/  IMAD.MOV.U32 R0, RZ, RZ, R12 ;  /* 0x000000ffff007224 */ /* 0x000fc800078e000c */
[----:B------:R-:W-:Y:S01]  /*03c0*/  IMAD R3, R0, R11, RZ ;  /* 0x0000000b00037224 */ /* 0x000fe200078e02ff */
[----:B------:R-:W-:-:S03]  /*03d0*/  IABS R0, R5 ;  /* 0x0000000500007213 */ /* 0x000fc60000000000 */
[----:B------:R-:W-:-:S04]  /*03e0*/  IMAD.HI.U32 R8, R9, R3, R8 ;  /* 0x0000000309087227 */ /* 0x000fc800078e0008 */
[----:B------:R-:W-:Y:S02]  /*03f0*/  IMAD.MOV R0, RZ, RZ, -R0 ;  /* 0x000000ffff007224 */ /* 0x000fe400078e0a00 */
        /* <DEDUP_REMOVED lines=8> */
[----:B------:R-:W-:-:S07]  /*0480*/  ISETP.GE.AND P2, PT, R0, RZ, PT ;  /* 0x000000ff0000720c */ /* 0x000fce0003f46270 */
[----:B------:R-:W-:-:S06]  /*0490*/  @P0 VIADD R2, R2, 0x1 ;  /* 0x0000000102020836 */ /* 0x000fcc0000000000 */
[----:B------:R-:W-:Y:S01]  /*04a0*/  @!P2 IMAD.MOV R2, RZ, RZ, -R2 ;  /* 0x000000ffff02a224 */ /* 0x000fe200078e0a02 */
[----:B------:R-:W-:-:S05]  /*04b0*/  @!P1 LOP3.LUT R2, RZ, R5, RZ, 0x33, !PT ;  /* 0x00000005ff029212 */ /* 0x000fca00078e33ff */
[----:B------:R-:W-:Y:S02]  /*04c0*/  IMAD.MOV R0, RZ, RZ, -R2 ;  /* 0x000000ffff007224 */ /* 0x000fe400078e0a02 */
[----:B------:R-:W-:Y:S02]  /*04d0*/  IMAD.SHL.U32 R28, R2, 0x200, RZ ;  /* 0x00000200021c7824 */ /* 0x000fe400078e00ff */
[----:B------:R-:W-:Y:S01]  /*04e0*/  IMAD R5, R5, R0, R10 ;  /* 0x0000000005057224 */ /* 0x000fe200078e020a */
[----:B--2---:R-:W-:-:S03]  /*04f0*/  SHF.R.U32.HI R0, RZ, 0x5, R14 ;  /* 0x00000005ff007819 */ /* 0x004fc6000001160e */
[----:B------:R-:W-:Y:S01]  /*0500*/  IMAD.IADD R5, R4, 0x1, R5 ;  /* 0x0000000104057824 */ /* 0x000fe200078e0205 */
[----:B------:R-:W-:Y:S02]  /*0510*/  LOP3.LUT R4, R14, 0x1f, RZ, 0xc0, !PT ;  /* 0x0000001f0e047812 */ /* 0x000fe400078ec0ff */
[----:B------:R-:W-:-:S03]  /*0520*/  SGXT.U32 R0, R0, 0x2 ;  /* 0x000000020000781a */ /* 0x000fc60000000000 */
[----:B------:R-:W-:Y:S01]  /*0530*/  IMAD R3, R5, 0x20, R4 ;  /* 0x0000002005037824 */ /* 0x000fe200078e0204 */
[C---:B------:R-:W-:Y:S02]  /*0540*/  LOP3.LUT R5, R0.reuse, 0x4, RZ, 0xfc, !PT ;  /* 0x0000000400057812 */ /* 0x040fe400078efcff */
[C---:B------:R-:W-:Y:S02]  /*0550*/  LOP3.LUT R4, R0.reuse, 0x8, RZ, 0xfc, !PT ;  /* 0x0000000800047812 */ /* 0x040fe400078efcff */
[----:B------:R1:W-:Y:S01]  /*0560*/  STL [R1+0x32bc], R3 ;  /* 0x0032bc0301007387 */ /* 0x0003e20000100800 */
[C---:B------:R-:W-:Y:S02]  /*0570*/  LOP3.LUT R8, R0.reuse, 0xc, RZ, 0xfc, !PT ;  /* 0x0000000c00087812 */ /* 0x040fe400078efcff */
[C---:B------:R-:W-:Y:S01]  /*0580*/  LOP3.LUT R5, R0.reuse, 0x10, RZ, 0xfc, !PT ;  /* 0x0000001000057812 */ /* 0x040fe200078efcff */
[----:B------:R1:W-:Y:S01]  /*0590*/  STL [R1+0x378], R28 ;  /* 0x0003781c01007387 */ /* 0x0003e20000100800 */
[----:B------:R-:W-:-:S02]  /*05a0*/  LOP3.LUT R4, R0, 0x14, RZ, 0xfc, !PT ;  /* 0x0000001400047812 */ /* 0x000fc400078efcff */
[C---:B------:R-:W-:Y:S02]  /*05b0*/  LOP3.LUT R8, R0.reuse, 0x18, RZ, 0xfc, !PT ;  /* 0x0000001800087812 */ /* 0x040fe400078efcff */
[C---:B------:R-:W-:Y:S02]  /*05c0*/  LOP3.LUT R5, R0.reuse, 0x1c, RZ, 0xfc, !PT ;  /* 0x0000001c00057812 */ /* 0x040fe400078efcff */
[C---:B------:R-:W-:Y:S02]  /*05d0*/  LOP3.LUT R4, R0.reuse, 0x20, RZ, 0xfc, !PT ;  /* 0x0000002000047812 */ /* 0x040fe400078efcff */
[C---:B------:R-:W-:Y:S02]  /*05e0*/  LOP3.LUT R8, R0.reuse, 0x24, RZ, 0xfc, !PT ;  /* 0x0000002400087812 */ /* 0x040fe400078efcff */
[C---:B------:R-:W-:Y:S02]  /*05f0*/  LOP3.LUT R5, R0.reuse, 0x28, RZ, 0xfc, !PT ;  /* 0x0000002800057812 */ /* 0x040fe400078efcff */
        /* <DEDUP_REMOVED lines=52> */
[----:B------:R-:W-:Y:S01]  /*0940*/  LOP3.LUT R29, R0, 0xfc, RZ, 0xfc, !PT ;  /* 0x000000fc001d7812 */ /* 0x000fe200078efcff */
[----:B01----:R-:W-:Y:S06]  /*0950*/  BRA.U UP0, `(.L_x_0) ;  /* 0x0000000100dc7547 */ /* 0x003fec000b800000 */
[----:B------:R-:W-:Y:S01]  /*0960*/  IMAD.SHL.U32 R0, R14, 0x20, RZ ;  /* 0x000000200e007824 */ /* 0x000fe200078e00ff */
[----:B------:R-:W-:Y:S02]  /*0970*/  CS2R R24, SRZ ;  /* 0x0000000000187805 */ /* 0x000fe4000001ff00 */
[----:B------:R-:W-:Y:S02]  /*0980*/  CS2R R26, SRZ ;  /* 0x00000000001a7805 */ /* 0x000fe4000001ff00 */
[----:B------:R-:W-:Y:S02]  /*0990*/  CS2R R20, SRZ ;  /* 0x0000000000147805 */ /* 0x000fe4000001ff00 */
[----:B------:R-:W-:Y:S01]  /*09a0*/  CS2R R22, SRZ ;  /* 0x0000000000167805 */ /* 0x000fe2000001ff00 */
[----:B------:R0:W-:Y:S01]  /*09b0*/  STL [R1+0x32b8], R0 ;  /* 0x0032b80001007387 */ /* 0x0001e20000100800 */
[----:B------:R-:W-:Y:S02]  /*09c0*/  CS2R R16, SRZ ;  /* 0x0000000000107805 */ /* 0x000fe4000001ff00 */
[----:B------:R-:W-:-:S02]  /*09d0*/  CS2R R18, SRZ ;  /* 0x0000000000127805 */ /* 0x000fc4000001ff00 */
[----:B------:R-:W-:Y:S01]  /*09e0*/  CS2R R12, SRZ ;  /* 0x00000000000c7805 */ /* 0x000fe2000001ff00 */
[----:B------:R0:W-:Y:S01]  /*09f0*/  STL [R1], RZ ;  /* 0x000000ff01007387 */ /* 0x0001e20000100800 */
[----:B------:R-:W-:Y:S02]  /*0a00*/  CS2R R14, SRZ ;  /* 0x00000000000e7805 */ /* 0x000fe4000001ff00 */
[----:B------:R-:W-:Y:S02]  /*0a10*/  CS2R R8, SRZ ;  /* 0x0000000000087805 */ /* 0x000fe4000001ff00 */
[----:B------:R-:W-:Y:S01]  /*0a20*/  CS2R R10, SRZ ;  /* 0x00000000000a7805 */ /* 0x000fe2000001ff00 */
[----:B------:R0:W-:Y:S01]  /*0a30*/  STL [R1+0x4], RZ ;  /* 0x000004ff01007387 */ /* 0x0001e20000100800 */
[----:B------:R-:W-:Y:S02]  /*0a40*/  CS2R R4, SRZ ;  /* 0x0000000000047805 */ /* 0x000fe4000001ff00 */
[----:B------:R-:W-:Y:S01]  /*0a50*/  CS2R R6, SRZ ;  /* 0x0000000000067805 */ /* 0x000fe2000001ff00 */
[----:B------:R0:W-:Y:S04]  /*0a60*/  STL [R1+0x8], RZ ;  /* 0x000008ff01007387 */ /* 0x0001e80000100800 */
        /* <DEDUP_REMOVED lines=36> */
[----:B------:R0:W-:Y:S01]  /*0cb0*/  STL [R1+0x9c], RZ ;  /* 0x00009cff01007387 */ /* 0x0001e20000100800 */
[----:B------:R-:W-:Y:S05]  /*0cc0*/  BRA `(.L_x_1) ;  /* 0x00000a4400547947 */ /* 0x000fea0003800000 */
.L_x_0:
[----:B------:R-:W-:Y:S01]  /*0cd0*/  IABS R4, R6 ;  /* 0x0000000600047213 */ /* 0x000fe20000000000 */
[----:B------:R-:W-:Y:S01]  /*0ce0*/  IMAD.MOV.U32 R0, RZ, RZ, R3 ;  /* 0x000000ffff007224 */ /* 0x000fe200078e0003 */
[----:B------:R-:W-:Y:S01]  /*0cf0*/  IABS R5, R7 ;  /* 0x0000000700057213 */ /* 0x000fe20000000000 */
[C---:B------:R-:W-:Y:S01]  /*0d00*/  VIADD R12, R28.reuse, 0x1ff ;  /* 0x000001ff1c0c7836 */ /* 0x040fe20000000000 */
[----:B------:R-:W0:Y:S01]  /*0d10*/  I2F.RP R2, R4 ;  /* 0x0000000400027306 */ /* 0x000e220000209400 */
[----:B------:R-:W-:Y:S01]  /*0d20*/  VIADD R18, R28, 0x1f9 ;  /* 0x000001f91c127836 */ /* 0x000fe20000000000 */
[----:B------:R-:W-:Y:S01]  /*0d30*/  IABS R9, R0 ;  /* 0x0000000000097213 */ /* 0x000fe20000000000 */
[----:B------:R-:W1:Y:S01]  /*0d40*/  LDCU UR6, c[0x0][0x3a8] ;  /* 0x00007500ff0677ac */ /* 0x000e620008000800 */
[----:B------:R-:W-:Y:S02]  /*0d50*/  IABS R11, R12 ;  /* 0x0000000c000b7213 */ /* 0x000fe40000000000 */
[----:B------:R-:W-:Y:S01]  /*0d60*/  ISETP.GE.AND P5, PT, R12, RZ, PT ;  /* 0x000000ff0c00720c */ /* 0x000fe20003fa6270 */
[----:B------:R-:W2:Y:S01]  /*0d70*/  LDCU UR7, c[0x0][0x3a4] ;  /* 0x00007480ff0777ac */ /* 0x000ea20008000800 */
[----:B------:R-:W3:Y:S01]  /*0d80*/  I2F.RP R8, R5 ;  /* 0x0000000500087306 */ /* 0x000ee20000209400 */
[----:B------:R-:W-:Y:S01]  /*0d90*/  ISETP.GE.AND P3, PT, R0, RZ, PT ;  /* 0x000000ff0000720c */ /* 0x000fe20003f66270 */
[----:B------:R-:W4:Y:S01]  /*0da0*/  LDCU.128 UR12, c[0x0][0x380] ;  /* 0x00007000ff0c77ac */ /* 0x000f220008000c00 */
[----:B------:R-:W5:Y:S05]  /*0db0*/  LDCU UR10, c[0x0][0x3b0] ;  /* 0x00007600ff0a77ac */ /* 0x000f6a0008000800 */
[----:B0-----:R-:W0:Y:S08]  /*0dc0*/  MUFU.RCP R2, R2 ;  /* 0x0000000200027308 */ /* 0x001e300000001000 */
[----:B---3--:R-:W3:Y:S01]  /*0dd0*/  MUFU.RCP R8, R8 ;  /* 0x0000000800087308 */ /* 0x008ee20000001000 */
[----:B0-----:R-:W-:-:S07]  /*0de0*/  VIADD R2, R2, 0xffffffe ;  /* 0x0ffffffe02027836 */ /* 0x001fce0000000000 */
[----:B------:R-:W0:Y:S01]  /*0df0*/  F2I.FTZ.U32.TRUNC.NTZ R3, R2 ;  /* 0x0000000200037305 */ /* 0x000e22000021f000 */
[----:B---3--:R-:W-:Y:S02]  /*0e00*/  VIADD R8, R8, 0xffffffe ;  /* 0x0ffffffe08087836 */ /* 0x008fe40000000000 */
[----:B0-----:R-:W-:-:S04]  /*0e10*/  IMAD.MOV R2, RZ, RZ, -R3 ;  /* 0x000000ffff027224 */ /* 0x001fc800078e0a03 */
[----:B------:R-:W-:Y:S02]  /*0e20*/  IMAD R10, R2, R4, RZ ;  /* 0x00000004020a7224 */ /* 0x000fe400078e02ff */
[----:B------:R-:W-:-:S04]  /*0e30*/  IMAD.MOV.U32 R2, RZ, RZ, RZ ;  /* 0x000000ffff027224 */ /* 0x000fc800078e00ff */
[----:B------:R-:W-:-:S04]  /*0e40*/  IMAD.HI.U32 R10, R3, R10, R2 ;  /* 0x0000000a030a7227 */ /* 0x000fc800078e0002 */
[----:B------:R-:W-:Y:S02]  /*0e50*/  IMAD.MOV.U32 R2, RZ, RZ, R9 ;  /* 0x000000ffff027224 */ /* 0x000fe400078e0009 */
[----:B------:R0:W3:Y:S01]  /*0e60*/  F2I.FTZ.U32.TRUNC.NTZ R9, R8 ;  /* 0x0000000800097305 */ /* 0x0000e2000021f000 */
[----:B------:R-:W-:Y:S02]  /*0e70*/  VIADD R3, R28, 0x1fe ;  /* 0x000001fe1c037836 */ /* 0x000fe40000000000 */
[----:B------:R-:W-:-:S03]  /*0e80*/  IMAD.HI.U32 R10, R10, R2, RZ ;  /* 0x000000020a0a7227 */ /* 0x000fc600078e00ff */
[----:B------:R-:W-:Y:S01]  /*0e90*/  ISETP.GE.AND P2, PT, R3, RZ, PT ;  /* 0x000000ff0300720c */ /* 0x000fe20003f46270 */
[----:B------:R-:W-:Y:S02]  /*0ea0*/  IMAD.MOV R10, RZ, RZ, -R10 ;  /* 0x000000ffff0a7224 */ /* 0x000fe400078e0a0a */
[----:B0-----:R-:W-:Y:S02]  /*0eb0*/  IMAD.MOV.U32 R8, RZ, RZ, RZ ;  /* 0x000000ffff087224 */ /* 0x001fe400078e00ff */
[----:B------:R-:W-:Y:S01]  /*0ec0*/  IMAD R10, R4, R10, R2 ;  /* 0x0000000a040a7224 */ /* 0x000fe200078e0202 */
[----:B------:R-:W-:Y:S01]  /*0ed0*/  IABS R2, R3 ;  /* 0x0000000300027213 */ /* 0x000fe20000000000 */
[----:B---3--:R-:W-:-:S03]  /*0ee0*/  IMAD.MOV R13, RZ, RZ, -R9 ;  /* 0x000000ffff0d7224 */ /* 0x008fc600078e0a09 */
[----:B------:R-:W-:Y:S01]  /*0ef0*/  ISETP.GT.U32.AND P0, PT, R4, R10, PT ;  /* 0x0000000a0400720c */ /* 0x000fe20003f04070 */
[----:B------:R-:W-:-:S04]  /*0f00*/  IMAD R13, R13, R5, RZ ;  /* 0x000000050d0d7224 */ /* 0x000fc800078e02ff */
[----:B------:R-:W-:-:S04]  /*0f10*/  IMAD.HI.U32 R8, R9, R13, R8 ;  /* 0x0000000d09087227 */ /* 0x000fc800078e0008 */
[----:B------:R-:W-:Y:S02]  /*0f20*/  IMAD.MOV.U32 R9, RZ, RZ, R2 ;  /* 0x000000ffff097224 */ /* 0x000fe400078e0002 */
[----:B------:R-:W-:-:S04]  /*0f30*/  IMAD.HI.U32 R13, R8, R11, RZ ;  /* 0x0000000b080d7227 */ /* 0x000fc800078e00ff */
[----:B------:R-:W-:Y:S02]  /*0f40*/  @!P0 IMAD.IADD R10, R10, 0x1, -R4 ;  /* 0x000000010a0a8824 */ /* 0x000fe400078e0a04 */
[----:B------:R-:W-:-:S03]  /*0f50*/  IMAD.HI.U32 R14, R8, R9, RZ ;  /* 0x00000009080e7227 */ /* 0x000fc600078e00ff */
[----:B------:R-:W-:Y:S01]  /*0f60*/  ISETP.GT.U32.AND P0, PT, R4, R10, PT ;  /* 0x0000000a0400720c */ /* 0x000fe20003f04070 */
[----:B------:R-:W-:Y:S02]  /*0f70*/  IMAD.MOV R13, RZ, RZ, -R13 ;  /* 0x000000ffff0d7224 */ /* 0x000fe400078e0a0d */
[----:B------:R-:W-:Y:S02]  /*0f80*/  VIADD R2, R28, 0x1fd ;  /* 0x000001fd1c027836 */ /* 0x000fe40000000000 */
[----:B------:R-:W-:Y:S01]  /*0f90*/  IMAD.MOV R12, RZ, RZ, -R14 ;  /* 0x000000ffff0c7224 */ /* 0x000fe200078e0a0e */
[----:B------:R-:W-:Y:S01]  /*0fa0*/  IABS R14, R18 ;  /* 0x00000012000e7213 */ /* 0x000fe20000000000 */
[C---:B------:R-:W-:Y:S01]  /*0fb0*/  IMAD R11, R5.reuse, R13, R11 ;  /* 0x0000000d050b7224 */ /* 0x040fe200078e020b */
[----:B------:R-:W-:Y:S01]  /*0fc0*/  IABS R15, R2 ;  /* 0x00000002000f7213 */ /* 0x000fe20000000000 */
[----:B------:R-:W-:Y:S01]  /*0fd0*/  IMAD R9, R5, R12, R9 ;  /* 0x0000000c05097224 */ /* 0x000fe200078e0209 */
[----:B------:R-:W-:-:S02]  /*0fe0*/  ISETP.GE.AND P1, PT, R2, RZ, PT ;  /* 0x000000ff0200720c */ /* 0x000fc40003f26270 */
[C---:B------:R-:W-:Y:S01]  /*0ff0*/  ISETP.GT.U32.AND P4, PT, R5.reuse, R11, PT ;  /* 0x0000000b0500720c */ /* 0x040fe20003f84070 */
[----:B------:R-:W-:Y:S01]  /*1000*/  IMAD.MOV.U32 R3, RZ, RZ, R15 ;  /* 0x000000ffff037224 */ /* 0x000fe200078e000f */
[----:B------:R-:W-:Y:S01]  /*1010*/  ISETP.GT.U32.AND P6, PT, R5, R9, PT ;  /* 0x000000090500720c */ /* 0x000fe20003fc4070 */
[----:B------:R-:W-:Y:S01]  /*1020*/  @!P0 IMAD.IADD R10, R10, 0x1, -R4 ;  /* 0x000000010a0a8824 */ /* 0x000fe200078e0a04 */
[----:B------:R-:W-:Y:S01]  /*1030*/  ISETP.NE.AND P0, PT, R6, RZ, PT ;  /* 0x000000ff0600720c */ /* 0x000fe20003f05270 */
[----:B------:R-:W-:Y:S02]  /*1040*/  VIADD R4, R28, 0x1fc ;  /* 0x000001fc1c047836 */ /* 0x000fe40000000000 */
[----:B------:R-:W-:-:S03]  /*1050*/  IMAD.HI.U32 R12, R8, R3, RZ ;  /* 0x00000003080c7227 */ /* 0x000fc600078e00ff */
[----:B------:R-:W-:Y:S01]  /*1060*/  IABS R13, R4 ;  /* 0x00000004000d7213 */ /* 0x000fe20000000000 */
[----:B------:R-:W-:Y:S02]  /*1070*/  IMAD.MOV R12, RZ, RZ, -R12 ;  /* 0x000000ffff0c7224 */ /* 0x000fe400078e0a0c */
[----:B------:R-:W-:Y:S02]  /*1080*/  @!P4 IMAD.IADD R11, R11, 0x1, -R5 ;  /* 0x000000010b0bc824 */ /* 0x000fe400078e0a05 */
[----:B------:R-:W-:Y:S01]  /*1090*/  @!P3 IMAD.MOV R10, RZ, RZ, -R10 ;  /* 0x000000ffff0ab224 */ /* 0x000fe200078e0a0a */
[----:B------:R-:W-:Y:S01]  /*10a0*/  ISETP.GE.AND P3, PT, R4, RZ, PT ;  /* 0x000000ff0400720c */ /* 0x000fe20003f66270 */
[----:B------:R-:W-:Y:S01]  /*10b0*/  IMAD R2, R5, R12, R3 ;  /* 0x0000000c05027224 */ /* 0x000fe200078e0203 */
[----:B------:R-:W-:Y:S01]  /*10c0*/  @!P0 LOP3.LUT R10, RZ, R6, RZ, 0x33, !PT ;  /* 0x00000006ff0a8212 */ /* 0x000fe200078e33ff */
[----:B------:R-:W-:Y:S02]  /*10d0*/  IMAD.MOV.U32 R4, RZ, RZ, R13 ;  /* 0x000000ffff047224 */ /* 0x000fe400078e000d */
[----:B------:R-:W-:Y:S01]  /*10e0*/  @!P6 IMAD.IADD R9, R9, 0x1, -R5 ;  /* 0x000000010909e824 */ /* 0x000fe200078e0a05 */
[C---:B------:R-:W-:Y:S01]  /*10f0*/  ISETP.GT.U32.AND P6, PT, R5.reuse, R11, PT ;  /* 0x0000000b0500720c */ /* 0x040fe20003fc4070 */
[----:B------:R-:W-:Y:S01]  /*1100*/  IMAD.HI.U32 R12, R8, R4, RZ ;  /* 0x00000004080c7227 */ /* 0x000fe200078e00ff */
[C---:B------:R-:W-:Y:S01]  /*1110*/  ISETP.GT.U32.AND P4, PT, R5.reuse, R2, PT ;  /* 0x000000020500720c */ /* 0x040fe20003f84070 */
[----:B------:R-:W-:Y:S01]  /*1120*/  STL [R1+0x3300], R10 ;  /* 0x0033000a01007387 */ /* 0x000fe20000100800 */
[----:B------:R-:W-:Y:S01]  /*1130*/  ISETP.GT.U32.AND P0, PT, R5, R9, PT ;  /* 0x000000090500720c */ /* 0x000fe20003f04070 */
[----:B------:R-:W-:-:S02]  /*1140*/  IMAD.MOV R12, RZ, RZ, -R12 ;  /* 0x000000ffff0c7224 */ /* 0x000fc400078e0a0c */
[C---:B------:R-:W-:Y:S02]  /*1150*/  VIADD R6, R28.reuse, 0x1fb ;  /* 0x000001fb1c067836 */ /* 0x040fe40000000000 */
[----:B------:R-:W-:Y:S02]  /*1160*/  IMAD R4, R5, R12, R4 ;  /* 0x0000000c05047224 */ /* 0x000fe400078e0204 */
[----:B------:R-:W-:Y:S01]  /*1170*/  VIADD R3, R28, 0x1fa ;  /* 0x000001fa1c037836 */ /* 0x000fe20000000000 */
[----:B------:R-:W-:Y:S01]  /*1180*/  IABS R15, R6 ;  /* 0x00000006000f7213 */ /* 0x000fe20000000000 */
[--C-:B------:R-:W-:Y:S01]  /*1190*/  @!P6 IMAD.IADD R11, R11, 0x1, -R5.reuse ;  /* 0x000000010b0be824 */ /* 0x100fe200078e0a05 */
[----:B------:R-:W-:Y:S01]  /*11a0*/  ISETP.GT.U32.AND P6, PT, R5, R4, PT ;  /* 0x000000040500720c */ /* 0x000fe20003fc4070 */
[----:B------:R-:W-:Y:S01]  /*11b0*/  @!P4 IMAD.IADD R2, R2, 0x1, -R5 ;  /* 0x000000010202c824 */ /* 0x000fe200078e0a05 */
[----:B------:R-:W-:Y:S01]  /*11c0*/  IABS R13, R3 ;  /* 0x00000003000d7213 */ /* 0x000fe20000000000 */
[----:B------:R-:W-:Y:S01]  /*11d0*/  IMAD.MOV.U32 R0, RZ, RZ, R11 ;  /* 0x000000ffff007224 */ /* 0x000fe200078e000b */
[----:B------:R-:W-:Y:S01]  /*11e0*/  ISETP.GE.AND P4, PT, R3, RZ, PT ;  /* 0x000000ff0300720c */ /* 0x000fe20003f86270 */
[----:B------:R-:W-:-:S04]  /*11f0*/  IMAD.HI.U32 R16, R8, R15, RZ ;  /* 0x0000000f08107227 */ /* 0x000fc800078e00ff */
[----:B------:R-:W-:Y:S01]  /*1200*/  @!P5 IMAD.MOV R0, RZ, RZ, -R0 ;  /* 0x000000ffff00d224 */ /* 0x000fe200078e0a00 */
[----:B------:R-:W-:Y:S01]  /*1210*/  ISETP.GT.U32.AND P5, PT, R5, R2, PT ;  /* 0x000000020500720c */ /* 0x000fe20003fa4070 */
[----:B------:R-:W-:-:S03]  /*1220*/  IMAD.HI.U32 R12, R8, R13, RZ ;  /* 0x0000000d080c7227 */ /* 0x000fc600078e00ff */
[----:B------:R0:W-:Y:S01]  /*1230*/  STL [R1+0x38], R0 ;  /* 0x0000380001007387 */ /* 0x0001e20000100800 */
[----:B------:R-:W-:Y:S01]  /*1240*/  @!P0 IMAD.IADD R9, R9, 0x1, -R5 ;  /* 0x0000000109098824 */ /* 0x000fe200078e0a05 */
[----:B------:R-:W-:Y:S01]  /*1250*/  ISETP.GE.AND P0, PT, R6, RZ, PT ;  /* 0x000000ff0600720c */ /* 0x000fe20003f06270 */
[----:B------:R-:W-:Y:S02]  /*1260*/  IMAD.MOV R16, RZ, RZ, -R16 ;  /* 0x000000ffff107224 */ /* 0x000fe400078e0a10 */
[----:B------:R-:W-:Y:S02]  /*1270*/  IMAD.MOV R12, RZ, RZ, -R12 ;  /* 0x000000ffff0c7224 */ /* 0x000fe400078e0a0c */
[----:B------:R-:W-:Y:S02]  /*1280*/  IMAD R3, R5, R16, R15 ;  /* 0x0000001005037224 */ /* 0x000fe400078e020f */
[----:B------:R-:W-:Y:S02]  /*1290*/  @!P6 IMAD.IADD R4, R4, 0x1, -R5 ;  /* 0x000000010404e824 */ /* 0x000fe400078e0a05 */
[----:B0-----:R-:W-:-:S02]  /*12a0*/  IMAD.MOV.U32 R0, RZ, RZ, R9 ;  /* 0x000000ffff007224 */ /* 0x001fc400078e0009 */
[C---:B------:R-:W-:Y:S01]  /*12b0*/  IMAD R13, R5.reuse, R12, R13 ;  /* 0x0000000c050d7224 */ /* 0x040fe200078e020d */
[C---:B------:R-:W-:Y:S01]  /*12c0*/  ISETP.GT.U32.AND P6, PT, R5.reuse, R4, PT ;  /* 0x000000040500720c */ /* 0x040fe20003fc4070 */
[----:B------:R-:W-:Y:S01]  /*12d0*/  @!P2 IMAD.MOV R0, RZ, RZ, -R0 ;  /* 0x000000ffff00a224 */ /* 0x000fe200078e0a00 */
[----:B------:R-:W-:Y:S01]  /*12e0*/  ISETP.GT.U32.AND P2, PT, R5, R3, PT ;  /* 0x000000030500720c */ /* 0x000fe20003f44070 */
[----:B------:R-:W-:-:S03]  /*12f0*/  IMAD.HI.U32 R6, R8, R14, RZ ;  /* 0x0000000e08067227 */ /* 0x000fc600078e00ff */
[----:B------:R0:W-:Y:S01]  /*1300*/  STL [R1+0x84], R0 ;  /* 0x0000840001007387 */ /* 0x0001e20000100800 */
[--C-:B------:R-:W-:Y:S01]  /*1310*/  @!P5 IMAD.IADD R2, R2, 0x1, -R5.reuse ;  /* 0x000000010202d824 */ /* 0x100fe200078e0a05 */
[C---:B------:R-:W-:Y:S01]  /*1320*/  ISETP.GT.U32.AND P5, PT, R5.reuse, R13, PT ;  /* 0x0000000d0500720c */ /* 0x040fe20003fa4070 */
[----:B------:R-:W-:Y:S02]  /*1330*/  IMAD.MOV R6, RZ, RZ, -R6 ;  /* 0x000000ffff067224 */ /* 0x000fe400078e0a06 */
[C---:B------:R-:W-:Y:S02]  /*1340*/  VIADD R11, R28.reuse, 0x1f6 ;  /* 0x000001f61c0b7836 */ /* 0x040fe40000000000 */
[----:B------:R-:W-:Y:S02]  /*1350*/  IMAD R14, R5, R6, R14 ;  /* 0x00000006050e7224 */ /* 0x000fe400078e020e */
[----:B------:R-:W-:Y:S01]  /*1360*/  VIADD R6, R28, 0x1f8 ;  /* 0x000001f81c067836 */ /* 0x000fe20000000000 */
[----:B------:R-:W-:Y:S01]  /*1370*/  IABS R19, R11 ;  /* 0x0000000b00137213 */ /* 0x000fe20000000000 */
[--C-:B------:R-:W-:Y:S01]  /*1380*/  @!P2 IMAD.IADD R3, R3, 0x1, -R5.reuse ;  /* 0x000000010303a824 */ /* 0x100fe200078e0a05 */
[----:B------:R-:W-:Y:S01]  /*1390*/  ISETP.GE.AND P2, PT, R18, RZ, PT ;  /* 0x000000ff1200720c */ /* 0x000fe20003f46270 */
[--C-:B------:R-:W-:Y:S01]  /*13a0*/  @!P6 IMAD.IADD R4, R4, 0x1, -R5.reuse ;  /* 0x000000010404e824 */ /* 0x100fe200078e0a05 */
[----:B------:R-:W-:Y:S01]  /*13b0*/  IABS R12, R6 ;  /* 0x00000006000c7213 */ /* 0x000fe20000000000 */
[----:B------:R-:W-:Y:S01]  /*13c0*/  @!P5 IMAD.IADD R13, R13, 0x1, -R5 ;  /* 0x000000010d0dd824 */ /* 0x000fe200078e0a05 */
[C---:B------:R-:W-:Y:S01]  /*13d0*/  ISETP.GT.U32.AND P6, PT, R5.reuse, R14, PT ;  /* 0x0000000e0500720c */ /* 0x040fe20003fc4070 */
[----:B------:R-:W-:Y:S01]  /*13e0*/  VIADD R15, R28, 0x1f7 ;  /* 0x000001f71c0f7836 */ /* 0x000fe20000000000 */
[----:B------:R-:W-:Y:S01]  /*13f0*/  ISETP.GT.U32.AND P5, PT, R5, R3, PT ;  /* 0x000000030500720c */ /* 0x000fe20003fa4070 */
[----:B------:R-:W-:-:S03]  /*1400*/  IMAD.HI.U32 R17, R8, R12, RZ ;  /* 0x0000000c08117227 */ /* 0x000fc600078e00ff */
[----:B------:R-:W-:Y:S01]  /*1410*/  IABS R16, R15 ;  /* 0x0000000f00107213 */ /* 0x000fe20000000000 */
[----:B------:R-:W-:Y:S02]  /*1420*/  IMAD.MOV R17, RZ, RZ, -R17 ;  /* 0x000000ffff117224 */ /* 0x000fe400078e0a11 */
[----:B------:R-:W-:Y:S02]  /*1430*/  IMAD.MOV.U32 R18, RZ, RZ, R19 ;  /* 0x000000ffff127224 */ /* 0x000fe400078e0013 */
[C---:B------:R-:W-:Y:S02]  /*1440*/  IMAD R12, R5.reuse, R17, R12 ;  /* 0x00000011050c7224 */ /* 0x040fe400078e020c */
[----:B------:R-:W-:Y:S01]  /*1450*/  @!P6 IMAD.IADD R14, R14, 0x1, -R5 ;  /* 0x000000010e0ee824 */ /* 0x000fe200078e0a05 */
[----:B------:R-:W-:Y:S01]  /*1460*/  ISETP.GT.U32.AND P6, PT, R5, R13, PT ;  /* 0x0000000d0500720c */ /* 0x000fe20003fc4070 */
[----:B------:R-:W-:Y:S02]  /*1470*/  VIADD R9, R28, 0x1f5 ;  /* 0x000001f51c097836 */ /* 0x000fe40000000000 */
[----:B------:R-:W-:-:S03]  /*1480*/  IMAD.HI.U32 R19, R8, R16, RZ ;  /* 0x0000001008137227 */ /* 0x000fc600078e00ff */
[----:B------:R-:W-:Y:S01]  /*1490*/  IABS R20, R9 ;  /* 0x0000000900147213 */ /* 0x000fe20000000000 */
[----:B------:R-:W-:Y:S01]  /*14a0*/  @!P5 IMAD.IADD R3, R3, 0x1, -R5 ;  /* 0x000000010303d824 */ /* 0x000fe200078e0a05 */
[C---:B------:R-:W-:Y:S01]  /*14b0*/  ISETP.GT.U32.AND P5, PT, R5.reuse, R12, PT ;  /* 0x0000000c0500720c */ /* 0x040fe20003fa4070 */
[----:B0-----:R-:W-:Y:S02]  /*14c0*/  IMAD.MOV.U32 R0, RZ, RZ, R2 ;  /* 0x000000ffff007224 */ /* 0x001fe400078e0002 */
[----:B------:R-:W-:Y:S02]  /*14d0*/  IMAD.MOV R19, RZ, RZ, -R19 ;  /* 0x000000ffff137224 */ /* 0x000fe400078e0a13 */
[----:B------:R-:W-:Y:S02]  /*14e0*/  IMAD.MOV.U32 R10, RZ, RZ, R4 ;  /* 0x000000ffff0a7224 */ /* 0x000fe400078e0004 */
[----:B------:R-:W-:Y:S01]  /*14f0*/  @!P1 IMAD.MOV R0, RZ, RZ, -R0 ;  /* 0x000000ffff009224 */ /* 0x000fe200078e0a00 */
[C---:B------:R-:W-:Y:S01]  /*1500*/  ISETP.GT.U32.AND P1, PT, R5.reuse, R14, PT ;  /* 0x0000000e0500720c */ /* 0x040fe20003f24070 */
[----:B------:R-:W-:Y:S01]  /*1510*/  @!P3 IMAD.MOV R10, RZ, RZ, -R10 ;  /* 0x000000ffff0ab224 */ /* 0x000fe200078e0a0a */
[----:B------:R-:W-:Y:S01]  /*1520*/  ISETP.GE.AND P3, PT, R6, RZ, PT ;  /* 0x000000ff0600720c */ /* 0x000fe20003f66270 */
[----:B------:R-:W-:-:S02]  /*1530*/  IMAD R16, R5, R19, R16 ;  /* 0x0000001305107224 */ /* 0x000fc400078e0210 */
[----:B------:R-:W-:Y:S01]  /*1540*/  IMAD.HI.U32 R6, R8, R20, RZ ;  /* 0x0000001408067227 */ /* 0x000fe200078e00ff */
[----:B------:R0:W-:Y:S03]  /*1550*/  STL [R1+0x78], R10 ;  /* 0x0000780a01007387 */ /* 0x0001e60000100800 */
[--C-:B------:R-:W-:Y:S01]  /*1560*/  @!P6 IMAD.IADD R13, R13, 0x1, -R5.reuse ;  /* 0x000000010d0de824 */ /* 0x100fe200078e0a05 */
[C---:B------:R-:W-:Y:S01]  /*1570*/  ISETP.GT.U32.AND P6, PT, R5.reuse, R16, PT ;  /* 0x000000100500720c */ /* 0x040fe20003fc4070 */
[----:B------:R-:W-:Y:S02]  /*1580*/  IMAD.MOV R6, RZ, RZ, -R6 ;  /* 0x000000ffff067224 */ /* 0x000fe400078e0a06 */
[----:B------:R-:W-:Y:S02]  /*1590*/  @!P5 IMAD.IADD R12, R12, 0x1, -R5 ;  /* 0x000000010c0cd824 */ /* 0x000fe400078e0a05 */
[----:B------:R-:W-:-:S02]  /*15a0*/  IMAD R6, R5, R6, R20 ;  /* 0x0000000605067224 */ /* 0x000fc400078e0214 */
[----:B0-----:R-:W-:Y:S02]  /*15b0*/  IMAD.MOV.U32 R10, RZ, RZ, R3 ;  /* 0x000000ffff0a7224 */ /* 0x001fe400078e0003 */
[----:B------:R-:W-:Y:S02]  /*15c0*/  VIADD R2, R28, 0x1f4 ;  /* 0x000001f41c027836 */ /* 0x000fe40000000000 */
[----:B------:R-:W-:Y:S01]  /*15d0*/  @!P0 IMAD.MOV R10, RZ, RZ, -R10 ;  /* 0x000000ffff0a8224 */ /* 0x000fe200078e0a0a */
[----:B------:R-:W-:Y:S01]  /*15e0*/  ISETP.GT.U32.AND P0, PT, R5, R12, PT ;  /* 0x0000000c0500720c */ /* 0x000fe20003f04070 */
[----:B------:R-:W-:Y:S01]  /*15f0*/  @!P1 IMAD.IADD R14, R14, 0x1, -R5 ;  /* 0x000000010e0e9824 */ /* 0x000fe200078e0a05 */
[----:B------:R-:W-:Y:S01]  /*1600*/  ISETP.GE.AND P1, PT, R15, RZ, PT ;  /* 0x000000ff0f00720c */ /* 0x000fe20003f26270 */
[----:B------:R-:W-:Y:S01]  /*1610*/  @!P4 IMAD.MOV R13, RZ, RZ, -R13 ;  /* 0x000000ffff0dc224 */ /* 0x000fe200078e0a0d */
[----:B------:R-:W-:Y:S01]  /*1620*/  ISETP.GT.U32.AND P4, PT, R5, R6, PT ;  /* 0x000000060500720c */ /* 0x000fe20003f84070 */
[----:B------:R-:W-:Y:S01]  /*1630*/  IMAD.HI.U32 R4, R8, R18, RZ ;  /* 0x0000001208047227 */ /* 0x000fe200078e00ff */
[----:B------:R0:W-:Y:S01]  /*1640*/  STL [R1+0x1a8], R10 ;  /* 0x0001a80a01007387 */ /* 0x0001e20000100800 */
[----:B------:R-:W-:-:S02]  /*1650*/  IABS R15, R2 ;  /* 0x00000002000f7213 */ /* 0x000fc40000000000 */
[----:B------:R-:W-:Y:S01]  /*1660*/  @!P6 IMAD.IADD R16, R16, 0x1, -R5 ;  /* 0x000000011010e824 */ /* 0x000fe200078e0a05 */
[----:B------:R-:W-:Y:S01]  /*1670*/  STL [R1+0x1b8], R13 ;  /* 0x0001b80d01007387 */ /* 0x000fe20000100800 */
[----:B------:R-:W-:Y:S02]  /*1680*/  IMAD.MOV R4, RZ, RZ, -R4 ;  /* 0x000000ffff047224 */ /* 0x000fe400078e0a04 */
[----:B------:R-:W-:Y:S01]  /*1690*/  VIADD R17, R28, 0x1f3 ;  /* 0x000001f31c117836 */ /* 0x000fe20000000000 */
[C---:B------:R-:W-:Y:S01]  /*16a0*/  ISETP.GT.U32.AND P6, PT, R5.reuse, R16, PT ;  /* 0x000000100500720c */ /* 0x040fe20003fc4070 */
[C---:B------:R-:W-:Y:S02]  /*16b0*/  IMAD R4, R5.reuse, R4, R18 ;  /* 0x0000000405047224 */ /* 0x040fe400078e0212 */
[----:B0-----:R-:W-:Y:S01]  /*16c0*/  IMAD.MOV.U32 R10, RZ, RZ, R14 ;  /* 0x000000ffff0a7224 */ /* 0x001fe200078e000e */
[----:B------:R-:W-:Y:S01]  /*16d0*/  IABS R3, R17 ;  /* 0x0000001100037213 */ /* 0x000fe20000000000 */
[----:B------:R-:W-:Y:S01]  /*16e0*/  IMAD.HI.U32 R18, R8, R15, RZ ;  /* 0x0000000f08127227 */ /* 0x000fe200078e00ff */
[----:B------:R-:W-:-:S03]  /*16f0*/  ISETP.GT.U32.AND P5, PT, R5, R4, PT ;  /* 0x000000040500720c */ /* 0x000fc60003fa4070 */
[----:B------:R-:W-:Y:S01]  /*1700*/  @!P2 IMAD.MOV R10, RZ, RZ, -R10 ;  /* 0x000000ffff0aa224 */ /* 0x000fe200078e0a0a */
[----:B------:R-:W-:Y:S01]  /*1710*/  ISETP.GE.AND P2, PT, R11, RZ, PT ;  /* 0x000000ff0b00720c */ /* 0x000fe20003f46270 */
[--C-:B------:R-:W-:Y:S01]  /*1720*/  @!P0 IMAD.IADD R12, R12, 0x1, -R5.reuse ;  /* 0x000000010c0c8824 */ /* 0x100fe200078e0a05 */
[----:B------:R-:W-:Y:S01]  /*1730*/  ISETP.GE.AND P0, PT, R9, RZ, PT ;  /* 0x000000ff0900720c */ /* 0x000fe20003f06270 */
[----:B------:R-:W-:Y:S01]  /*1740*/  IMAD.MOV R18, RZ, RZ, -R18 ;  /* 0x000000ffff127224 */ /* 0x000fe200078e0a12 */
[----:B------:R0:W-:Y:S01]  /*1750*/  STL [R1+0x1d4], R10 ;  /* 0x0001d40a01007387 */ /* 0x0001e20000100800 */
[----:B------:R-:W-:Y:S01]  /*1760*/  @!P4 IMAD.IADD R6, R6, 0x1, -R5 ;  /* 0x000000010606c824 */ /* 0x000fe200078e0a05 */
[----:B------:R-:W-:Y:S01]  /*1770*/  ISETP.GE.AND P4, PT, R2, RZ, PT ;  /* 0x000000ff0200720c */ /* 0x000fe20003f86270 */
[----:B------:R-:W-:Y:S02]  /*1780*/  IMAD R15, R5, R18, R15 ;  /* 0x00000012050f7224 */ /* 0x000fe400078e020f */
[----:B------:R-:W-:-:S04]  /*1790*/  IMAD.HI.U32 R9, R8, R3, RZ ;  /* 0x0000000308097227 */ /* 0x000fc800078e00ff */
[----:B------:R-:W-:Y:S01]  /*17a0*/  @!P6 IMAD.IADD R16, R16, 0x1, -R5 ;  /* 0x000000011010e824 */ /* 0x000fe200078e0a05 */
[C---:B------:R-:W-:Y:S01]  /*17b0*/  ISETP.GT.U32.AND P6, PT, R5.reuse, R15, PT ;  /* 0x0000000f0500720c */ /* 0x040fe20003fc4070 */
[----:B0-----:R-:W-:Y:S02]  /*17c0*/  IMAD.MOV.U32 R10, RZ, RZ, R12 ;  /* 0x000000ffff0a7224 */ /* 0x001fe400078e000c */
[----:B------:R-:W-:Y:S02]  /*17d0*/  IMAD.MOV R9, RZ, RZ, -R9 ;  /* 0x000000ffff097224 */ /* 0x000fe400078e0a09 */
[----:B------:R-:W-:Y:S01]  /*17e0*/  @!P3 IMAD.MOV R10, RZ, RZ, -R10 ;  /* 0x000000ffff0ab224 */ /* 0x000fe200078e0a0a */
[C---:B------:R-:W-:Y:S01]  /*17f0*/  ISETP.GT.U32.AND P3, PT, R5.reuse, R6, PT ;  /* 0x000000060500720c */ /* 0x040fe20003f64070 */
[----:B------:R-:W-:Y:S02]  /*1800*/  IMAD R3, R5, R9, R3 ;  /* 0x0000000905037224 */ /* 0x000fe400078e0203 */
[----:B------:R-:W-:Y:S01]  /*1810*/  @!P5 IMAD.IADD R4, R4, 0x1, -R5 ;  /* 0x000000010404d824 */ /* 0x000fe200078e0a05 */
[----:B------:R0:W-:Y:S01]  /*1820*/  STL [R1+0x1e8], R10 ;  /* 0x0001e80a01007387 */ /* 0x0001e20000100800 */
[----:B------:R-:W-:-:S02]  /*1830*/  VIADD R9, R28, 0x1f2 ;  /* 0x000001f21c097836 */ /* 0x000fc40000000000 */
[--C-:B------:R-:W-:Y:S01]  /*1840*/  @!P6 IMAD.IADD R15, R15, 0x1, -R5.reuse ;  /* 0x000000010f0fe824 */ /* 0x100fe200078e0a05 */
[C---:B------:R-:W-:Y:S01]  /*1850*/  ISETP.GT.U32.AND P5, PT, R5.reuse, R4, PT ;  /* 0x000000040500720c */ /* 0x040fe20003fa4070 */
[C---:B------:R-:W-:Y:S01]  /*1860*/  VIADD R12, R28.reuse, 0x1f0 ;  /* 0x000001f01c0c7836 */ /* 0x040fe20000000000 */
[----:B------:R-:W-:Y:S01]  /*1870*/  IABS R19, R9 ;  /* 0x0000000900137213 */ /* 0x000fe20000000000 */
[----:B------:R-:W-:Y:S01]  /*1880*/  VIADD R11, R28, 0x1f1 ;  /* 0x000001f11c0b7836 */ /* 0x000fe20000000000 */
[C---:B------:R-:W-:Y:S01]  /*1890*/  ISETP.GT.U32.AND P6, PT, R5.reuse, R15, PT ;  /* 0x0000000f0500720c */ /* 0x040fe20003fc4070 */
[----:B------:R-:W-:Y:S01]  /*18a0*/  @!P3 IMAD.IADD R6, R6, 0x1, -R5 ;  /* 0x000000010606b824 */ /* 0x000fe200078e0a05 */
[----:B------:R-:W-:Y:S01]  /*18b0*/  ISETP.GT.U32.AND P3, PT, R5, R3, PT ;  /* 0x000000030500720c */ /* 0x000fe20003f64070 */
[----:B0-----:R-:W-:Y:S01]  /*18c0*/  IMAD.MOV.U32 R10, RZ, RZ, R16 ;  /* 0x000000ffff0a7224 */ /* 0x001fe200078e0010 */
[----:B------:R-:W-:Y:S01]  /*18d0*/  IABS R13, R12 ;  /* 0x0000000c000d7213 */ /* 0x000fe20000000000 */
[----:B------:R-:W-:-:S02]  /*18e0*/  VIADD R2, R28, 0x1ef ;  /* 0x000001ef1c027836 */ /* 0x000fc40000000000 */
[----:B------:R-:W-:Y:S01]  /*18f0*/  @!P1 IMAD.MOV R10, RZ, RZ, -R10 ;  /* 0x000000ffff0a9224 */ /* 0x000fe200078e0a0a */
[----:B------:R-:W-:Y:S01]  /*1900*/  ISETP.GE.AND P1, PT, R9, RZ, PT ;  /* 0x000000ff0900720c */ /* 0x000fe20003f26270 */
[--C-:B------:R-:W-:Y:S01]  /*1910*/  @!P5 IMAD.IADD R4, R4, 0x1, -R5.reuse ;  /* 0x000000010404d824 */ /* 0x100fe200078e0a05 */
[----:B------:R-:W-:Y:S01]  /*1920*/  ISETP.GE.AND P5, PT, R17, RZ, PT ;  /* 0x000000ff1100720c */ /* 0x000fe20003fa6270 */
[C---:B------:R-:W-:Y:S01]  /*1930*/  IMAD.HI.U32 R9, R8.reuse, R19, RZ ;  /* 0x0000001308097227 */ /* 0x040fe200078e00ff */
[----:B------:R0:W-:Y:S03]  /*1940*/  STL [R1+0x1f0], R10 ;  /* 0x0001f00a01007387 */ /* 0x0001e60000100800 */
[--C-:B------:R-:W-:Y:S02]  /*1950*/  @!P3 IMAD.IADD R3, R3, 0x1, -R5.reuse ;  /* 0x000000010303b824 */ /* 0x100fe400078e0a05 */
[----:B------:R-:W-:Y:S01]  /*1960*/  @!P2 IMAD.MOV R4, RZ, RZ, -R4 ;  /* 0x000000ffff04a224 */ /* 0x000fe200078e0a04 */
[----:B------:R-:W-:Y:S01]  /*1970*/  ISETP.GE.AND P2, PT, R11, RZ, PT ;  /* 0x000000ff0b00720c */ /* 0x000fe20003f46270 */
[----:B------:R-:W-:Y:S01]  /*1980*/  @!P6 IMAD.IADD R15, R15, 0x1, -R5 ;  /* 0x000000010f0fe824 */ /* 0x000fe200078e0a05 */
[----:B------:R-:W-:Y:S01]  /*1990*/  ISETP.GT.U32.AND P3, PT, R5, R3, PT ;  /* 0x000000030500720c */ /* 0x000fe20003f64070 */
[----:B------:R-:W-:Y:S01]  /*19a0*/  IMAD.MOV R9, RZ, RZ, -R9 ;  /* 0x000000ffff097224 */ /* 0x000fe200078e0a09 */
[----:B------:R3:W-:Y:S01]  /*19b0*/  STL [R1+0x1fc], R4 ;  /* 0x0001fc0401007387 */ /* 0x0007e20000100800 */
[----:B0-----:R-:W-:Y:S01]  /*19c0*/  IMAD.MOV.U32 R10, RZ, RZ, R6 ;  /* 0x000000ffff0a7224 */ /* 0x001fe200078e0006 */
[----:B------:R-:W-:Y:S01]  /*19d0*/  IABS R11, R11 ;  /* 0x0000000b000b7213 */ /* 0x000fe20000000000 */
[----:B------:R-:W-:Y:S01]  /*19e0*/  IMAD.HI.U32 R6, R8, R13, RZ ;  /* 0x0000000d08067227 */ /* 0x000fe200078e00ff */
[----:B------:R-:W-:-:S02]  /*19f0*/  ISETP.GE.AND P6, PT, R2, RZ, PT ;  /* 0x000000ff0200720c */ /* 0x000fc40003fc6270 */
[----:B------:R-:W-:Y:S01]  /*1a00*/  IABS R2, R2 ;  /* 0x0000000200027213 */ /* 0x000fe20000000000 */
[----:B------:R-:W-:Y:S01]  /*1a10*/  @!P0 IMAD.MOV R10, RZ, RZ, -R10 ;  /* 0x000000ffff0a8224 */ /* 0x000fe200078e0a0a */
[----:B------:R-:W-:Y:S01]  /*1a20*/  ISETP.GE.AND P0, PT, R12, RZ, PT ;  /* 0x000000ff0c00720c */ /* 0x000fe20003f06270 */
[----:B------:R-:W-:Y:S02]  /*1a30*/  IMAD R19, R5, R9, R19 ;  /* 0x0000000905137224 */ /* 0x000fe400078e0213 */
[----:B------:R-:W-:Y:S01]  /*1a40*/  IMAD.MOV R6, RZ, RZ, -R6 ;  /* 0x000000ffff067224 */ /* 0x000fe200078e0a06 */
[----:B------:R0:W-:Y:S01]  /*1a50*/  STL [R1+0x224], R10 ;  /* 0x0002240a01007387 */ /* 0x0001e20000100800 */
[----:B------:R-:W-:Y:S02]  /*1a60*/  @!P3 IMAD.IADD R3, R3, 0x1, -R5 ;  /* 0x000000010303b824 */ /* 0x000fe400078e0a05 */
[----:B---3--:R-:W-:-:S04]  /*1a70*/  IMAD.HI.U32 R4, R8, R11, RZ ;  /* 0x0000000b08047227 */ /* 0x008fc800078e00ff */
[C---:B------:R-:W-:Y:S02]  /*1a80*/  IMAD R13, R5.reuse, R6, R13 ;  /* 0x00000006050d7224 */ /* 0x040fe400078e020d */
[----:B------:R-:W-:Y:S02]  /*1a90*/  IMAD.MOV R9, RZ, RZ, -R4 ;  /* 0x000000ffff097224 */ /* 0x000fe400078e0a04 */
[----:B0-----:R-:W-:Y:S02]  /*1aa0*/  IMAD.MOV.U32 R10, RZ, RZ, R15 ;  /* 0x000000ffff0a7224 */ /* 0x001fe400078e000f */
[C---:B------:R-:W-:Y:S02]  /*1ab0*/  IMAD R11, R5.reuse, R9, R11 ;  /* 0x00000009050b7224 */ /* 0x040fe400078e020b */
[----:B------:R-:W-:Y:S01]  /*1ac0*/  @!P4 IMAD.MOV R10, RZ, RZ, -R10 ;  /* 0x000000ffff0ac224 */ /* 0x000fe200078e0a0a */
[C---:B------:R-:W-:Y:S01]  /*1ad0*/  ISETP.GT.U32.AND P4, PT, R5.reuse, R19, PT ;  /* 0x000000130500720c */ /* 0x040fe20003f84070 */
[----:B------:R-:W-:Y:S01]  /*1ae0*/  IMAD.HI.U32 R4, R8, R2, RZ ;  /* 0x0000000208047227 */ /* 0x000fe200078e00ff */
[----:B------:R-:W-:-:S02]  /*1af0*/  ISETP.GT.U32.AND P3, PT, R5, R11, PT ;  /* 0x0000000b0500720c */ /* 0x000fc40003f64070 */
[----:B------:R0:W-:Y:S01]  /*1b00*/  STL [R1+0x238], R10 ;  /* 0x0002380a01007387 */ /* 0x0001e20000100800 */
[----:B------:R-:W-:Y:S02]  /*1b10*/  IMAD.MOV R4, RZ, RZ, -R4 ;  /* 0x000000ffff047224 */ /* 0x000fe400078e0a04 */
[C---:B------:R-:W-:Y:S02]  /*1b20*/  VIADD R16, R28.reuse, 0x1ed ;  /* 0x000001ed1c107836 */ /* 0x040fe40000000000 */
[----:B------:R-:W-:Y:S02]  /*1b30*/  IMAD R15, R5, R4, R2 ;  /* 0x00000004050f7224 */ /* 0x000fe400078e0202 */
[----:B------:R-:W-:Y:S01]  /*1b40*/  VIADD R20, R28, 0x1ee ;  /* 0x000001ee1c147836 */ /* 0x000fe20000000000 */
[----:B------:R-:W-:Y:S01]  /*1b50*/  IABS R2, R16 ;  /* 0x0000001000027213 */ /* 0x000fe20000000000 */
[----:B------:R-:W-:Y:S02]  /*1b60*/  @!P4 IMAD.IADD R19, R19, 0x1, -R5 ;  /* 0x000000011313c824 */ /* 0x000fe400078e0a05 */
[----:B0-----:R-:W-:Y:S01]  /*1b70*/  IMAD.MOV.U32 R10, RZ, RZ, R3 ;  /* 0x000000ffff0a7224 */ /* 0x001fe200078e0003 */
[----:B------:R-:W-:Y:S01]  /*1b80*/  IABS R3, R20 ;  /* 0x0000001400037213 */ /* 0x000fe20000000000 */
[----:B------:R-:W-:Y:S01]  /*1b90*/  IMAD.HI.U32 R9, R8, R2, RZ ;  /* 0x0000000208097227 */ /* 0x000fe200078e00ff */
[----:B------:R-:W-:-:S03]  /*1ba0*/  ISETP.GT.U32.AND P4, PT, R5, R19, PT ;  /* 0x000000130500720c */ /* 0x000fc60003f84070 */
[----:B------:R-:W-:Y:S01]  /*1bb0*/  @!P5 IMAD.MOV R10, RZ, RZ, -R10 ;  /* 0x000000ffff0ad224 */ /* 0x000fe200078e0a0a */
[----:B------:R-:W-:Y:S01]  /*1bc0*/  ISETP.GT.U32.AND P5, PT, R5, R13, PT ;  /* 0x0000000d0500720c */ /* 0x000fe20003fa4070 */
[----:B------:R-:W-:Y:S02]  /*1bd0*/  @!P3 IMAD.IADD R11, R11, 0x1, -R5 ;  /* 0x000000010b0bb824 */ /* 0x000fe400078e0a05 */
[----:B------:R-:W-:Y:S01]  /*1be0*/  IMAD.MOV R9, RZ, RZ, -R9 ;  /* 0x000000ffff097224 */ /* 0x000fe200078e0a09 */
[----:B------:R0:W-:Y:S01]  /*1bf0*/  STL [R1+0x240], R10 ;  /* 0x0002400a01007387 */ /* 0x0001e20000100800 */
[----:B------:R-:W-:Y:S01]  /*1c00*/  IMAD.HI.U32 R17, R8, R3, RZ ;  /* 0x0000000308117227 */ /* 0x000fe200078e00ff */
[----:B------:R-:W-:-:S03]  /*1c10*/  ISETP.GT.U32.AND P3, PT, R5, R11, PT ;  /* 0x0000000b0500720c */ /* 0x000fc60003f64070 */
[--C-:B------:R-:W-:Y:S01]  /*1c20*/  @!P4 IMAD.IADD R19, R19, 0x1, -R5.reuse ;  /* 0x000000011313c824 */ /* 0x100fe200078e0a05 */
[C---:B------:R-:W-:Y:S01]  /*1c30*/  ISETP.GT.U32.AND P4, PT, R5.reuse, R15, PT ;  /* 0x0000000f0500720c */ /* 0x040fe20003f84070 */
[----:B------:R-:W-:Y:S02]  /*1c40*/  IMAD R2, R5, R9, R2 ;  /* 0x0000000905027224 */ /* 0x000fe400078e0202 */
[----:B------:R-:W-:Y:S02]  /*1c50*/  @!P5 IMAD.IADD R13, R13, 0x1, -R5 ;  /* 0x000000010d0dd824 */ /* 0x000fe400078e0a05 */
[----:B------:R-:W-:Y:S02]  /*1c60*/  IMAD.MOV R17, RZ, RZ, -R17 ;  /* 0x000000ffff117224 */ /* 0x000fe400078e0a11 */
[----:B------:R-:W-:Y:S01]  /*1c70*/  VIADD R4, R28, 0x1ec ;  /* 0x000001ec1c047836 */ /* 0x000fe20000000000 */
[C---:B------:R-:W-:Y:S01]  /*1c80*/  ISETP.GT.U32.AND P5, PT, R5.reuse, R13, PT ;  /* 0x0000000d0500720c */ /* 0x040fe20003fa4070 */
[----:B------:R-:W-:-:S02]  /*1c90*/  IMAD R3, R5, R17, R3 ;  /* 0x0000001105037224 */ /* 0x000fc400078e0203 */
[----:B0-----:R-:W-:Y:S01]  /*1ca0*/  IMAD.MOV.U32 R10, RZ, RZ, R19 ;  /* 0x000000ffff0a7224 */ /* 0x001fe200078e0013 */
[----:B------:R-:W-:Y:S01]  /*1cb0*/  IABS R14, R4 ;  /* 0x00000004000e7213 */ /* 0x000fe20000000000 */
[--C-:B------:R-:W-:Y:S01]  /*1cc0*/  @!P4 IMAD.IADD R15, R15, 0x1, -R5.reuse ;  /* 0x000000010f0fc824 */ /* 0x100fe200078e0a05 */
[----:B------:R-:W-:Y:S01]  /*1cd0*/  ISETP.GE.AND P4, PT, R20, RZ, PT ;  /* 0x000000ff1400720c */ /* 0x000fe20003f86270 */
[--C-:B------:R-:W-:Y:S01]  /*1ce0*/  @!P3 IMAD.IADD R11, R11, 0x1, -R5.reuse ;  /* 0x000000010b0bb824 */ /* 0x100fe200078e0a05 */
[----:B------:R-:W-:Y:S01]  /*1cf0*/  ISETP.GT.U32.AND P3, PT, R5, R3, PT ;  /* 0x000000030500720c */ /* 0x000fe20003f64070 */
[C---:B------:R-:W-:Y:S02]  /*1d00*/  VIADD R12, R28.reuse, 0x1eb ;  /* 0x000001eb1c0c7836 */ /* 0x040fe40000000000 */
[----:B------:R-:W-:Y:S02]  /*1d10*/  VIADD R9, R28, 0x1ea ;  /* 0x000001ea1c097836 */ /* 0x000fe40000000000 */
[----:B------:R-:W-:Y:S01]  /*1d20*/  @!P5 IMAD.IADD R13, R13, 0x1, -R5 ;  /* 0x000000010d0dd824 */ /* 0x000fe200078e0a05 */
[C---:B------:R-:W-:Y:S01]  /*1d30*/  ISETP.GT.U32.AND P5, PT, R5.reuse, R2, PT ;  /* 0x000000020500720c */ /* 0x040fe20003fa4070 */
[----:B------:R-:W-:Y:S01]  /*1d40*/  @!P1 IMAD.MOV R10, RZ, RZ, -R10 ;  /* 0x000000ffff0a9224 */ /* 0x000fe200078e0a0a */
[----:B------:R-:W-:Y:S01]  /*1d50*/  ISETP.GT.U32.AND P1, PT, R5, R15, PT ;  /* 0x0000000f0500720c */ /* 0x000fe20003f24070 */
[----:B------:R-:W-:Y:S01]  /*1d60*/  IMAD.HI.U32 R18, R8, R14, RZ ;  /* 0x0000000e08127227 */ /* 0x000fe200078e00ff */
[----:B------:R-:W-:-:S02]  /*1d70*/  IABS R6, R12 ;  /* 0x0000000c00067213 */ /* 0x000fc40000000000 */
[----:B------:R-:W-:Y:S01]  /*1d80*/  IABS R19, R9 ;  /* 0x0000000900137213 */ /* 0x000fe20000000000 */
[----:B------:R0:W-:Y:S01]  /*1d90*/  STL [R1+0x260], R10 ;  /* 0x0002600a01007387 */ /* 0x0001e20000100800 */
[----:B------:R-:W-:Y:S02]  /*1da0*/  IMAD.MOV R18, RZ, RZ, -R18 ;  /* 0x000000ffff127224 */ /* 0x000fe400078e0a12 */
[----:B------:R-:W-:-:S04]  /*1db0*/  IMAD.HI.U32 R17, R8, R6, RZ ;  /* 0x0000000608117227 */ /* 0x000fc800078e00ff */
[--C-:B------:R-:W-:Y:S02]  /*1dc0*/  @!P5 IMAD.IADD R2, R2, 0x1, -R5.reuse ;  /* 0x000000010202d824 */ /* 0x100fe400078e0a05 */
[----:B------:R-:W-:Y:S01]  /*1dd0*/  @!P3 IMAD.IADD R3, R3, 0x1, -R5 ;  /* 0x000000010303b824 */ /* 0x000fe200078e0a05 */
[----:B------:R-:W-:Y:S01]  /*1de0*/  ISETP.GE.AND P3, PT, R16, RZ, PT ;  /* 0x000000ff1000720c */ /* 0x000fe20003f66270 */
[----:B0-----:R-:W-:Y:S01]  /*1df0*/  IMAD.MOV.U32 R10, RZ, RZ, R11 ;  /* 0x000000ffff0a7224 */ /* 0x001fe200078e000b */
[----:B------:R-:W-:Y:S01]  /*1e00*/  ISETP.GT.U32.AND P5, PT, R5, R2, PT ;  /* 0x000000020500720c */ /* 0x000fe20003fa4070 */
[----:B------:R-:W-:-:S04]  /*1e10*/  IMAD.HI.U32 R11, R8, R19, RZ ;  /* 0x00000013080b7227 */ /* 0x000fc800078e00ff */
[----:B------:R-:W-:Y:S01]  /*1e20*/  @!P2 IMAD.MOV R10, RZ, RZ, -R10 ;  /* 0x000000ffff0aa224 */ /* 0x000fe200078e0a0a */
[C---:B------:R-:W-:Y:S01]  /*1e30*/  ISETP.GT.U32.AND P2, PT, R5.reuse, R3, PT ;  /* 0x000000030500720c */ /* 0x040fe20003f44070 */
[----:B------:R-:W-:Y:S02]  /*1e40*/  IMAD.MOV R17, RZ, RZ, -R17 ;  /* 0x000000ffff117224 */ /* 0x000fe400078e0a11 */
[----:B------:R-:W-:Y:S01]  /*1e50*/  IMAD R14, R5, R18, R14 ;  /* 0x00000012050e7224 */ /* 0x000fe200078e020e */
[----:B------:R0:W-:Y:S01]  /*1e60*/  STL [R1+0x264], R10 ;  /* 0x0002640a01007387 */ /* 0x0001e20000100800 */
[----:B------:R-:W-:Y:S02]  /*1e70*/  @!P1 IMAD.IADD R15, R15, 0x1, -R5 ;  /* 0x000000010f0f9824 */ /* 0x000fe400078e0a05 */
[----:B------:R-:W-:Y:S01]  /*1e80*/  IMAD.MOV R11, RZ, RZ, -R11 ;  /* 0x000000ffff0b7224 */ /* 0x000fe200078e0a0b */
[C---:B------:R-:W-:Y:S01]  /*1e90*/  ISETP.GT.U32.AND P1, PT, R5.reuse, R14, PT ;  /* 0x0000000e0500720c */ /* 0x040fe20003f24070 */
[----:B------:R-:W-:-:S02]  /*1ea0*/  IMAD R6, R5, R17, R6 ;  /* 0x0000001105067224 */ /* 0x000fc400078e0206 */
[C---:B------:R-:W-:Y:S02]  /*1eb0*/  IMAD R19, R5.reuse, R11, R19 ;  /* 0x0000000b05137224 */ /* 0x040fe400078e0213 */
[----:B------:R-:W-:Y:S02]  /*1ec0*/  @!P5 IMAD.IADD R2, R2, 0x1, -R5 ;  /* 0x000000010202d824 */ /* 0x000fe400078e0a05 */
[----:B0-----:R-:W-:Y:S01]  /*1ed0*/  IMAD.MOV.U32 R10, RZ, RZ, R15 ;  /* 0x000000ffff0a7224 */ /* 0x001fe200078e000f */
[C---:B------:R-:W-:Y:S01]  /*1ee0*/  ISETP.GT.U32.AND P5, PT, R5.reuse, R19, PT ;  /* 0x000000130500720c */ /* 0x040fe20003fa4070 */
[----:B------:R-:W-:Y:S02]  /*1ef0*/  VIADD R15, R28, 0x1e9 ;  /* 0x000001e91c0f7836 */ /* 0x000fe40000000000 */
[----:B------:R-:W-:Y:S01]  /*1f00*/  @!P6 IMAD.MOV R10, RZ, RZ, -R10 ;  /* 0x000000ffff0ae224 */ /* 0x000fe200078e0a0a */
[----:B------:R-:W-:Y:S01]  /*1f10*/  ISETP.GT.U32.AND P6, PT, R5, R6, PT ;  /* 0x000000060500720c */ /* 0x000fe20003fc4070 */
[----:B------:R-:W-:Y:S01]  /*1f20*/  @!P0 IMAD.MOV R13, RZ, RZ, -R13 ;  /* 0x000000ffff0d8224 */ /* 0x000fe200078e0a0d */
[----:B------:R-:W-:Y:S01]  /*1f30*/  IABS R17, R15 ;  /* 0x0000000f00117213 */ /* 0x000fe20000000000 */
[--C-:B------:R-:W-:Y:S01]  /*1f40*/  @!P2 IMAD.IADD R3, R3, 0x1, -R5.reuse ;  /* 0x000000010303a824 */ /* 0x100fe200078e0a05 */
[----:B------:R-:W-:Y:S01]  /*1f50*/  ISETP.GE.AND P2, PT, R12, RZ, PT ;  /* 0x000000ff0c00720c */ /* 0x000fe20003f46270 */
[----:B------:R-:W-:Y:S01]  /*1f60*/  VIADD R12, R28, 0x1e8 ;  /* 0x000001e81c0c7836 */ /* 0x000fe20000000000 */
[----:B------:R-:W-:Y:S01]  /*1f70*/  STL [R1+0x284], R13 ;  /* 0x0002840d01007387 */ /* 0x000fe20000100800 */
[--C-:B------:R-:W-:Y:S01]  /*1f80*/  @!P1 IMAD.IADD R14, R14, 0x1, -R5.reuse ;  /* 0x000000010e0e9824 */ /* 0x100fe200078e0a05 */
[----:B------:R-:W-:Y:S01]  /*1f90*/  ISETP.GE.AND P1, PT, R9, RZ, PT ;  /* 0x000000ff0900720c */ /* 0x000fe20003f26270 */
[----:B------:R-:W-:Y:S01]  /*1fa0*/  @!P5 IMAD.IADD R19, R19, 0x1, -R5 ;  /* 0x000000011313d824 */ /* 0x000fe200078e0a05 */
[----:B------:R0:W-:Y:S01]  /*1fb0*/  STL [R1+0x288], R10 ;  /* 0x0002880a01007387 */ /* 0x0001e20000100800 */
[----:B------:R-:W-:Y:S01]  /*1fc0*/  IABS R11, R12 ;  /* 0x0000000c000b7213 */ /* 0x000fe20000000000 */
[----:B------:R-:W-:Y:S01]  /*1fd0*/  IMAD.HI.U32 R9, R8, R17, RZ ;  /* 0x0000001108097227 */ /* 0x000fe200078e00ff */
[----:B------:R-:W-:-:S03]  /*1fe0*/  ISETP.GE.AND P0, PT, R4, RZ, PT ;  /* 0x000000ff0400720c */ /* 0x000fc60003f06270 */
[----:B------:R-:W-:Y:S01]  /*1ff0*/  @!P6 IMAD.IADD R6, R6, 0x1, -R5 ;  /* 0x000000010606e824 */ /* 0x000fe200078e0a05 */
[C---:B------:R-:W-:Y:S01]  /*2000*/  ISETP.GT.U32.AND P6, PT, R5.reuse, R14, PT ;  /* 0x0000000e0500720c */ /* 0x040fe20003fc4070 */
[----:B------:R-:W-:Y:S02]  /*2010*/  IMAD.MOV R9, RZ, RZ, -R9 ;  /* 0x000000ffff097224 */ /* 0x000fe400078e0a09 */
[----:B0-----:R-:W-:Y:S01]  /*2020*/  IMAD.MOV.U32 R10, RZ, RZ, R3 ;  /* 0x000000ffff0a7224 */ /* 0x001fe200078e0003 */
[----:B------:R-:W-:Y:S01]  /*2030*/  ISETP.GT.U32.AND P5, PT, R5, R6, PT ;  /* 0x000000060500720c */ /* 0x000fe20003fa4070 */
[----:B------:R-:W-:-:S04]  /*2040*/  IMAD.HI.U32 R16, R8, R11, RZ ;  /* 0x0000000b08107227 */ /* 0x000fc800078e00ff */
[----:B------:R-:W-:Y:S01]  /*2050*/  @!P4 IMAD.MOV R10, RZ, RZ, -R10 ;  /* 0x000000ffff0ac224 */ /* 0x000fe200078e0a0a */
[C---:B------:R-:W-:Y:S01]  /*2060*/  ISETP.GT.U32.AND P4, PT, R5.reuse, R19, PT ;  /* 0x000000130500720c */ /* 0x040fe20003f84070 */
[C---:B------:R-:W-:Y:S02]  /*2070*/  IMAD R9, R5.reuse, R9, R17 ;  /* 0x0000000905097224 */ /* 0x040fe400078e0211 */
[----:B------:R-:W-:Y:S01]  /*2080*/  IMAD.MOV R16, RZ, RZ, -R16 ;  /* 0x000000ffff107224 */ /* 0x000fe200078e0a10 */
[----:B------:R0:W-:Y:S01]  /*2090*/  STL [R1+0x2a8], R10 ;  /* 0x0002a80a01007387 */ /* 0x0001e20000100800 */
[----:B------:R-:W-:Y:S01]  /*20a0*/  @!P6 IMAD.IADD R14, R14, 0x1, -R5 ;  /* 0x000000010e0ee824 */ /* 0x000fe200078e0a05 */
[C---:B------:R-:W-:Y:S01]  /*20b0*/  ISETP.GT.U32.AND P6, PT, R5.reuse, R9, PT ;  /* 0x000000090500720c */ /* 0x040fe20003fc4070 */
[----:B------:R-:W-:Y:S02]  /*20c0*/  IMAD R11, R5, R16, R11 ;  /* 0x00000010050b7224 */ /* 0x000fe400078e020b */
[----:B------:R-:W-:-:S02]  /*20d0*/  VIADD R4, R28, 0x1e7 ;  /* 0x000001e71c047836 */ /* 0x000fc40000000000 */
[----:B------:R-:W-:Y:S02]  /*20e0*/  VIADD R13, R28, 0x1e6 ;  /* 0x000001e61c0d7836 */ /* 0x000fe40000000000 */
[--C-:B------:R-:W-:Y:S01]  /*20f0*/  @!P4 IMAD.IADD R19, R19, 0x1, -R5.reuse ;  /* 0x000000011313c824 */ /* 0x100fe200078e0a05 */
[----:B------:R-:W-:Y:S01]  /*2100*/  ISETP.GT.U32.AND P4, PT, R5, R11, PT ;  /* 0x0000000b0500720c */ /* 0x000fe20003f84070 */
[--C-:B------:R-:W-:Y:S01]  /*2110*/  @!P5 IMAD.IADD R6, R6, 0x1, -R5.reuse ;  /* 0x000000010606d824 */ /* 0x100fe200078e0a05 */
[----:B------:R-:W-:Y:S01]  /*2120*/  IABS R3, R4 ;  /* 0x0000000400037213 */ /* 0x000fe20000000000 */
[----:B------:R-:W-:Y:S01]  /*2130*/  @!P3 IMAD.MOV R2, RZ, RZ, -R2 ;  /* 0x000000ffff02b224 */ /* 0x000fe200078e0a02 */
[----:B------:R-:W-:Y:S01]  /*2140*/  IABS R20, R13 ;  /* 0x0000000d00147213 */ /* 0x000fe20000000000 */
[----:B------:R-:W-:Y:S01]  /*2150*/  @!P6 IMAD.IADD R9, R9, 0x1, -R5 ;  /* 0x000000010909e824 */ /* 0x000fe200078e0a05 */
[----:B------:R-:W-:Y:S01]  /*2160*/  ISETP.GE.AND P5, PT, R15, RZ, PT ;  /* 0x000000ff0f00720c */ /* 0x000fe20003fa6270 */
[----:B------:R-:W-:Y:S01]  /*2170*/  IMAD.HI.U32 R17, R8, R3, RZ ;  /* 0x0000000308117227 */ /* 0x000fe200078e00ff */
[----:B------:R-:W-:Y:S01]  /*2180*/  ISETP.GE.AND P6, PT, R12, RZ, PT ;  /* 0x000000ff0c00720c */ /* 0x000fe20003fc6270 */
[----:B------:R3:W-:Y:S01]  /*2190*/  STL [R1+0x2ac], R2 ;  /* 0x0002ac0201007387 */ /* 0x0007e20000100800 */
[----:B------:R-:W-:Y:S01]  /*21a0*/  ISETP.GT.U32.AND P3, PT, R5, R9, PT ;  /* 0x000000090500720c */ /* 0x000fe20003f64070 */
[----:B------:R-:W-:-:S04]  /*21b0*/  IMAD.HI.U32 R16, R8, R20, RZ ;  /* 0x0000001408107227 */ /* 0x000fc800078e00ff */
[C---:B------:R-:W-:Y:S02]  /*21c0*/  VIADD R15, R28.reuse, 0x1e5 ;  /* 0x000001e51c0f7836 */ /* 0x040fe40000000000 */
[----:B------:R-:W-:Y:S02]  /*21d0*/  IMAD.MOV R17, RZ, RZ, -R17 ;  /* 0x000000ffff117224 */ /* 0x000fe400078e0a11 */
[----:B------:R-:W-:Y:S02]  /*21e0*/  @!P4 IMAD.IADD R11, R11, 0x1, -R5 ;  /* 0x000000010b0bc824 */ /* 0x000fe400078e0a05 */
[----:B0-----:R-:W-:Y:S02]  /*21f0*/  IMAD.MOV.U32 R10, RZ, RZ, R14 ;  /* 0x000000ffff0a7224 */ /* 0x001fe400078e000e */
[----:B------:R-:W-:Y:S01]  /*2200*/  IMAD.MOV R16, RZ, RZ, -R16 ;  /* 0x000000ffff107224 */ /* 0x000fe200078e0a10 */
[----:B------:R-:W-:Y:S01]  /*2210*/  ISETP.GT.U32.AND P4, PT, R5, R11, PT ;  /* 0x0000000b0500720c */ /* 0x000fe20003f84070 */
[----:B------:R-:W-:-:S02]  /*2220*/  VIADD R12, R28, 0x1e4 ;  /* 0x000001e41c0c7836 */ /* 0x000fc40000000000 */
[C---:B------:R-:W-:Y:S01]  /*2230*/  IMAD R3, R5.reuse, R17, R3 ;  /* 0x0000001105037224 */ /* 0x040fe200078e0203 */
[----:B------:R-:W-:Y:S01]  /*2240*/  IABS R17, R15 ;  /* 0x0000000f00117213 */ /* 0x000fe20000000000 */
[----:B------:R-:W-:Y:S02]  /*2250*/  @!P0 IMAD.MOV R10, RZ, RZ, -R10 ;  /* 0x000000ffff0a8224 */ /* 0x000fe400078e0a0a */
[C---:B------:R-:W-:Y:S01]  /*2260*/  IMAD R20, R5.reuse, R16, R20 ;  /* 0x0000001005147224 */ /* 0x040fe200078e0214 */
[----:B------:R-:W-:Y:S01]  /*2270*/  IABS R16, R12 ;  /* 0x0000000c00107213 */ /* 0x000fe20000000000 */
[----:B------:R-:W-:Y:S01]  /*2280*/  IMAD.MOV.U32 R14, RZ, RZ, R6 ;  /* 0x000000ffff0e7224 */ /* 0x000fe200078e0006 */
[C---:B------:R-:W-:Y:S01]  /*2290*/  ISETP.GT.U32.AND P0, PT, R5.reuse, R3, PT ;  /* 0x000000030500720c */ /* 0x040fe20003f04070 */
[C---:B---3--:R-:W-:Y:S01]  /*22a0*/  IMAD.HI.U32 R2, R8.reuse, R17, RZ ;  /* 0x0000001108027227 */ /* 0x048fe200078e00ff */
[----:B------:R0:W-:Y:S03]  /*22b0*/  STL [R1+0x2d8], R10 ;  /* 0x0002d80a01007387 */ /* 0x0001e60000100800 */
[----:B------:R-:W-:Y:S01]  /*22c0*/  @!P2 IMAD.MOV R14, RZ, RZ, -R14 ;  /* 0x000000ffff0ea224 */ /* 0x000fe200078e0a0e */
[----:B------:R-:W-:Y:S01]  /*22d0*/  ISETP.GT.U32.AND P2, PT, R5, R20, PT ;  /* 0x000000140500720c */ /* 0x000fe20003f44070 */
[----:B------:R-:W-:-:S03]  /*22e0*/  IMAD.HI.U32 R6, R8, R16, RZ ;  /* 0x0000001008067227 */ /* 0x000fc600078e00ff */
[----:B------:R-:W-:Y:S01]  /*22f0*/  STL [R1+0x2e8], R14 ;  /* 0x0002e80e01007387 */ /* 0x000fe20000100800 */
[----:B------:R-:W-:Y:S01]  /*2300*/  @!P3 IMAD.IADD R9, R9, 0x1, -R5 ;  /* 0x000000010909b824 */ /* 0x000fe200078e0a05 */
[----:B------:R-:W-:Y:S01]  /*2310*/  ISETP.GE.AND P3, PT, R13, RZ, PT ;  /* 0x000000ff0d00720c */ /* 0x000fe20003f66270 */
[----:B0-----:R-:W-:Y:S02]  /*2320*/  IMAD.MOV.U32 R10, RZ, RZ, R19 ;  /* 0x000000ffff0a7224 */ /* 0x001fe400078e0013 */
[----:B------:R-:W-:Y:S02]  /*2330*/  IMAD.MOV R2, RZ, RZ, -R2 ;  /* 0x000000ffff027224 */ /* 0x000fe400078e0a02 */
[----:B------:R-:W-:Y:S01]  /*2340*/  @!P1 IMAD.MOV R10, RZ, RZ, -R10 ;  /* 0x000000ffff0a9224 */ /* 0x000fe200078e0a0a */
[----:B------:R-:W-:Y:S01]  /*2350*/  ISETP.GE.AND P1, PT, R4, RZ, PT ;  /* 0x000000ff0400720c */ /* 0x000fe20003f26270 */
[----:B------:R-:W-:Y:S02]  /*2360*/  IMAD.MOV R6, RZ, RZ, -R6 ;  /* 0x000000ffff067224 */ /* 0x000fe400078e0a06 */
[----:B------:R-:W-:Y:S01]  /*2370*/  @!P4 IMAD.IADD R11, R11, 0x1, -R5 ;  /* 0x000000010b0bc824 */ /* 0x000fe200078e0a05 */
[----:B------:R0:W-:Y:S01]  /*2380*/  STL [R1+0x2fc], R10 ;  /* 0x0002fc0a01007387 */ /* 0x0001e20000100800 */
[----:B------:R-:W-:Y:S01]  /*2390*/  IMAD R4, R5, R2, R17 ;  /* 0x0000000205047224 */ /* 0x000fe200078e0211 */
[----:B------:R-:W-:Y:S01]  /*23a0*/  ISETP.GE.AND P4, PT, R15, RZ, PT ;  /* 0x000000ff0f00720c */ /* 0x000fe20003f86270 */
[----:B------:R-:W-:-:S02]  /*23b0*/  IMAD.MOV.U32 R18, RZ, RZ, R9 ;  /* 0x000000ffff127224 */ /* 0x000fc400078e0009 */
[----:B------:R-:W-:Y:S02]  /*23c0*/  @!P0 IMAD.IADD R3, R3, 0x1, -R5 ;  /* 0x0000000103038824 */ /* 0x000fe400078e0a05 */
[C---:B------:R-:W-:Y:S02]  /*23d0*/  IMAD R6, R5.reuse, R6, R16 ;  /* 0x0000000605067224 */ /* 0x040fe400078e0210 */
[----:B------:R-:W-:Y:S01]  /*23e0*/  @!P5 IMAD.MOV R18, RZ, RZ, -R18 ;  /* 0x000000ffff12d224 */ /* 0x000fe200078e0a12 */
[C---:B------:R-:W-:Y:S01]  /*23f0*/  ISETP.GT.U32.AND P5, PT, R5.reuse, R4, PT ;  /* 0x000000040500720c */ /* 0x040fe20003fa4070 */
[----:B0-----:R-:W-:Y:S01]  /*2400*/  IMAD.MOV.U32 R10, RZ, RZ, R11 ;  /* 0x000000ffff0a7224 */ /* 0x001fe200078e000b */
[C---:B------:R-:W-:Y:S01]  /*2410*/  ISETP.GT.U32.AND P0, PT, R5.reuse, R3, PT ;  /* 0x000000030500720c */ /* 0x040fe20003f04070 */
[--C-:B------:R-:W-:Y:S01]  /*2420*/  @!P2 IMAD.IADD R20, R20, 0x1, -R5.reuse ;  /* 0x000000011414a824 */ /* 0x100fe200078e0a05 */
[----:B------:R-:W-:Y:S01]  /*2430*/  STL [R1+0x310], R18 ;  /* 0x0003101201007387 */ /* 0x000fe20000100800 */
[----:B------:R-:W-:Y:S01]  /*2440*/  @!P6 IMAD.MOV R10, RZ, RZ, -R10 ;  /* 0x000000ffff0ae224 */ /* 0x000fe200078e0a0a */
[C---:B------:R-:W-:Y:S01]  /*2450*/  ISETP.GT.U32.AND P6, PT, R5.reuse, R6, PT ;  /* 0x000000060500720c */ /* 0x040fe20003fc4070 */
[C---:B------:R-:W-:Y:S01]  /*2460*/  VIADD R13, R28.reuse, 0x1e3 ;  /* 0x000001e31c0d7836 */ /* 0x040fe20000000000 */
[----:B------:R-:W-:Y:S01]  /*2470*/  ISETP.GT.U32.AND P2, PT, R5, R20, PT ;  /* 0x000000140500720c */ /* 0x000fe20003f44070 */
[C---:B------:R-:W-:Y:S01]  /*2480*/  VIADD R2, R28.reuse, 0x1e2 ;  /* 0x000001e21c027836 */ /* 0x040fe20000000000 */
[----:B------:R0:W-:Y:S01]  /*2490*/  STL [R1+0x31c], R10 ;  /* 0x00031c0a01007387 */ /* 0x0001e20000100800 */
[----:B------:R-:W-:Y:S01]  /*24a0*/  VIADD R15, R28, 0x1e1 ;  /* 0x000001e11c0f7836 */ /* 0x000fe20000000000 */
[----:B------:R-:W-:Y:S01]  /*24b0*/  IABS R14, R13 ;  /* 0x0000000d000e7213 */ /* 0x000fe20000000000 */
[--C-:B------:R-:W-:Y:S01]  /*24c0*/  @!P5 IMAD.IADD R4, R4, 0x1, -R5.reuse ;  /* 0x000000010404d824 */ /* 0x100fe200078e0a05 */
[----:B------:R-:W-:Y:S01]  /*24d0*/  IABS R9, R2 ;  /* 0x0000000200097213 */ /* 0x000fe20000000000 */
[--C-:B------:R-:W-:Y:S01]  /*24e0*/  @!P0 IMAD.IADD R3, R3, 0x1, -R5.reuse ;  /* 0x0000000103038824 */ /* 0x100fe200078e0a05 */
[----:B------:R-:W-:Y:S01]  /*24f0*/  ISETP.GE.AND P0, PT, R12, RZ, PT ;  /* 0x000000ff0c00720c */ /* 0x000fe20003f06270 */
[----:B------:R-:W-:Y:S01]  /*2500*/  IMAD.MOV.U32 R11, RZ, RZ, R14 ;  /* 0x000000ffff0b7224 */ /* 0x000fe200078e000e */
[----:B------:R-:W-:Y:S01]  /*2510*/  ISETP.GT.U32.AND P5, PT, R5, R4, PT ;  /* 0x000000040500720c */ /* 0x000fe20003fa4070 */
[----:B------:R-:W-:Y:S01]  /*2520*/  @!P6 IMAD.IADD R6, R6, 0x1, -R5 ;  /* 0x000000010606e824 */ /* 0x000fe200078e0a05 */
[----:B------:R-:W-:Y:S01]  /*2530*/  IABS R16, R15 ;  /* 0x0000000f00107213 */ /* 0x000fe20000000000 */
[----:B------:R-:W-:-:S03]  /*2540*/  IMAD.HI.U32 R12, R8, R11, RZ ;  /* 0x0000000b080c7227 */ /* 0x000fc600078e00ff */
[----:B------:R-:W-:Y:S01]  /*2550*/  ISETP.GT.U32.AND P6, PT, R5, R6, PT ;  /* 0x000000060500720c */ /* 0x000fe20003fc4070 */
[----:B------:R-:W-:Y:S01]  /*2560*/  @!P2 IMAD.IADD R20, R20, 0x1, -R5 ;  /* 0x000000011414a824 */ /* 0x000fe200078e0a05 */
[----:B------:R-:W-:Y:S01]  /*2570*/  ISETP.GE.AND P2, PT, R13, RZ, PT ;  /* 0x000000ff0d00720c */ /* 0x000fe20003f46270 */
[----:B------:R-:W-:-:S04]  /*2580*/  IMAD.HI.U32 R13, R8, R9, RZ ;  /* 0x00000009080d7227 */ /* 0x000fc800078e00ff */
[----:B------:R-:W-:Y:S02]  /*2590*/  IMAD.MOV R12, RZ, RZ, -R12 ;  /* 0x000000ffff0c7224 */ /* 0x000fe400078e0a0c */
[----:B------:R-:W-:Y:S02]  /*25a0*/  IMAD.MOV R13, RZ, RZ, -R13 ;  /* 0x000000ffff0d7224 */ /* 0x000fe400078e0a0d */
[C---:B------:R-:W-:Y:S02]  /*25b0*/  IMAD R11, R5.reuse, R12, R11 ;  /* 0x0000000c050b7224 */ /* 0x040fe400078e020b */
[----:B0-----:R-:W-:Y:S02]  /*25c0*/  IMAD.MOV.U32 R10, RZ, RZ, R3 ;  /* 0x000000ffff0a7224 */ /* 0x001fe400078e0003 */
[C---:B------:R-:W-:Y:S02]  /*25d0*/  IMAD R3, R5.reuse, R13, R9 ;  /* 0x0000000d05037224 */ /* 0x040fe400078e0209 */
[--C-:B------:R-:W-:Y:S01]  /*25e0*/  @!P5 IMAD.IADD R4, R4, 0x1, -R5.reuse ;  /* 0x000000010404d824 */ /* 0x100fe200078e0a05 */
[C---:B------:R-:W-:Y:S01]  /*25f0*/  ISETP.GT.U32.AND P5, PT, R5.reuse, R11, PT ;  /* 0x0000000b0500720c */ /* 0x040fe20003fa4070 */
[----:B------:R-:W-:Y:S01]  /*2600*/  @!P6 IMAD.IADD R6, R6, 0x1, -R5 ;  /* 0x000000010606e824 */ /* 0x000fe200078e0a05 */
[----:B------:R-:W-:Y:S01]  /*2610*/  ISETP.GT.U32.AND P6, PT, R5, R3, PT ;  /* 0x000000030500720c */ /* 0x000fe20003fc4070 */
[----:B------:R-:W-:Y:S01]  /*2620*/  @!P1 IMAD.MOV R10, RZ, RZ, -R10 ;  /* 0x000000ffff0a9224 */ /* 0x000fe200078e0a0a */
[----:B------:R-:W-:Y:S01]  /*2630*/  ISETP.GE.AND P1, PT, R2, RZ, PT ;  /* 0x000000ff0200720c */ /* 0x000fe20003f26270 */
[----:B------:R-:W-:-:S02]  /*2640*/  VIADD R13, R28, 0x1e0 ;  /* 0x000001e01c0d7836 */ /* 0x000fc40000000000 */
[----:B------:R-:W-:Y:S01]  /*2650*/  IMAD.HI.U32 R9, R8, R16, RZ ;  /* 0x0000001008097227 */ /* 0x000fe200078e00ff */
[----:B------:R0:W-:Y:S02]  /*2660*/  STL [R1+0x328], R10 ;  /* 0x0003280a01007387 */ /* 0x0001e40000100800 */
[----:B------:R-:W-:Y:S01]  /*2670*/  IABS R18, R13 ;  /* 0x0000000d00127213 */ /* 0x000fe20000000000 */
[----:B------:R-:W-:Y:S02]  /*2680*/  VIADD R14, R28, 0x1df ;  /* 0x000001df1c0e7836 */ /* 0x000fe40000000000 */
[----:B------:R-:W-:Y:S02]  /*2690*/  @!P5 IMAD.IADD R11, R11, 0x1, -R5 ;  /* 0x000000010b0bd824 */ /* 0x000fe400078e0a05 */
[----:B------:R-:W-:Y:S01]  /*26a0*/  IMAD.MOV R9, RZ, RZ, -R9 ;  /* 0x000000ffff097224 */ /* 0x000fe200078e0a09 */
[----:B------:R-:W-:Y:S01]  /*26b0*/  IABS R17, R14 ;  /* 0x0000000e00117213 */ /* 0x000fe20000000000 */
[----:B------:R-:W-:Y:S01]  /*26c0*/  @!P6 IMAD.IADD R3, R3, 0x1, -R5 ;  /* 0x000000010303e824 */ /* 0x000fe200078e0a05 */
[----:B------:R-:W-:Y:S01]  /*26d0*/  ISETP.GT.U32.AND P6, PT, R5, R11, PT ;  /* 0x0000000b0500720c */ /* 0x000fe20003fc4070 */
[----:B0-----:R-:W-:-:S02]  /*26e0*/  IMAD.MOV.U32 R10, RZ, RZ, R20 ;  /* 0x000000ffff0a7224 */ /* 0x001fc400078e0014 */
[----:B------:R-:W-:Y:S02]  /*26f0*/  VIADD R2, R28, 0x1de ;  /* 0x000001de1c027836 */ /* 0x000fe40000000000 */
[----:B------:R-:W-:-:S03]  /*2700*/  IMAD.HI.U32 R21, R8, R18, RZ ;  /* 0x0000001208157227 */ /* 0x000fc600078e00ff */
[----:B------:R-:W-:Y:S01]  /*2710*/  IABS R12, R2 ;  /* 0x00000002000c7213 */ /* 0x000fe20000000000 */
[----:B------:R-:W-:Y:S01]  /*2720*/  @!P3 IMAD.MOV R10, RZ, RZ, -R10 ;  /* 0x000000ffff0ab224 */ /* 0x000fe200078e0a0a */
[----:B------:R-:W-:Y:S01]  /*2730*/  ISETP.GE.AND P3, PT, R15, RZ, PT ;  /* 0x000000ff0f00720c */ /* 0x000fe20003f66270 */
[C---:B------:R-:W-:Y:S02]  /*2740*/  IMAD R16, R5.reuse, R9, R16 ;  /* 0x0000000905107224 */ /* 0x040fe400078e0210 */
[----:B------:R-:W-:Y:S01]  /*2750*/  IMAD.MOV R21, RZ, RZ, -R21 ;  /* 0x000000ffff157224 */ /* 0x000fe200078e0a15 */
[----:B------:R0:W-:Y:S01]  /*2760*/  STL [R1+0x340], R10 ;  /* 0x0003400a01007387 */ /* 0x0001e20000100800 */
[----:B------:R-:W-:Y:S01]  /*2770*/  IMAD.HI.U32 R19, R8, R17, RZ ;  /* 0x0000001108137227 */ /* 0x000fe200078e00ff */
[----:B------:R-:W-:-:S03]  /*2780*/  ISETP.GT.U32.AND P5, PT, R5, R16, PT ;  /* 0x000000100500720c */ /* 0x000fc60003fa4070 */
[----:B------:R-:W-:Y:S02]  /*2790*/  IMAD R15, R5, R21, R18 ;  /* 0x00000015050f7224 */ /* 0x000fe400078e0212 */
[----:B------:R-:W-:Y:S02]  /*27a0*/  IMAD.MOV.U32 R20, RZ, RZ, R12 ;  /* 0x000000ffff147224 */ /* 0x000fe400078e000c */
[----:B------:R-:W-:Y:S02]  /*27b0*/  IMAD.MOV R19, RZ, RZ, -R19 ;  /* 0x000000ffff137224 */ /* 0x000fe400078e0a13 */
[----:B0-----:R-:W-:Y:S02]  /*27c0*/  IMAD.MOV.U32 R10, RZ, RZ, R4 ;  /* 0x000000ffff0a7224 */ /* 0x001fe400078e0004 */
[----:B------:R-:W-:Y:S01]  /*27d0*/  @!P6 IMAD.IADD R11, R11, 0x1, -R5 ;  /* 0x000000010b0be824 */ /* 0x000fe200078e0a05 */
[C---:B------:R-:W-:Y:S01]  /*27e0*/  ISETP.GT.U32.AND P6, PT, R5.reuse, R15, PT ;  /* 0x0000000f0500720c */ /* 0x040fe20003fc4070 */
[----:B------:R-:W-:Y:S01]  /*27f0*/  @!P4 IMAD.MOV R10, RZ, RZ, -R10 ;  /* 0x000000ffff0ac224 */ /* 0x000fe200078e0a0a */
[----:B------:R-:W-:Y:S01]  /*2800*/  ISETP.GT.U32.AND P4, PT, R5, R3, PT ;  /* 0x000000030500720c */ /* 0x000fe20003f84070 */
[----:B------:R-:W-:-:S03]  /*2810*/  IMAD.HI.U32 R4, R8, R20, RZ ;  /* 0x0000001408047227 */ /* 0x000fc600078e00ff */
[----:B------:R0:W-:Y:S01]  /*2820*/  STL [R1+0x350], R10 ;  /* 0x0003500a01007387 */ /* 0x0001e20000100800 */
[C---:B------:R-:W-:Y:S02]  /*2830*/  IMAD R12, R5.reuse, R19, R17 ;  /* 0x00000013050c7224 */ /* 0x040fe400078e0211 */
[----:B------:R-:W-:Y:S02]  /*2840*/  IMAD.MOV R4, RZ, RZ, -R4 ;  /* 0x000000ffff047224 */ /* 0x000fe400078e0a04 */
[----:B------:R-:W-:Y:S02]  /*2850*/  @!P5 IMAD.IADD R16, R16, 0x1, -R5 ;  /* 0x000000011010d824 */ /* 0x000fe400078e0a05 */
[----:B------:R-:W-:Y:S02]  /*2860*/  VIADD R9, R28, 0x1dd ;  /* 0x000001dd1c097836 */ /* 0x000fe40000000000 */
[C---:B------:R-:W-:Y:S01]  /*2870*/  IMAD R4, R5.reuse, R4, R20 ;  /* 0x0000000405047224 */ /* 0x040fe200078e0214 */
[----:B------:R-:W-:Y:S01]  /*2880*/  ISETP.GT.U32.AND P5, PT, R5, R16, PT ;  /* 0x000000100500720c */ /* 0x000fe20003fa4070 */
[----:B0-----:R-:W-:Y:S01]  /*2890*/  IMAD.MOV.U32 R10, RZ, RZ, R11 ;  /* 0x000000ffff0a7224 */ /* 0x001fe200078e000b */
[----:B------:R-:W-:Y:S01]  /*28a0*/  IABS R18, R9 ;  /* 0x0000000900127213 */ /* 0x000fe20000000000 */
[----:B------:R-:W-:-:S02]  /*28b0*/  IMAD.MOV.U32 R17, RZ, RZ, R6 ;  /* 0x000000ffff117224 */ /* 0x000fc400078e0006 */
[----:B------:R-:W-:Y:S01]  /*28c0*/  @!P2 IMAD.MOV R10, RZ, RZ, -R10 ;  /* 0x000000ffff0aa224 */ /* 0x000fe200078e0a0a */
[----:B------:R-:W-:Y:S01]  /*28d0*/  ISETP.GT.U32.AND P2, PT, R5, R12, PT ;  /* 0x0000000c0500720c */ /* 0x000fe20003f44070 */
[----:B------:R-:W-:Y:S01]  /*28e0*/  @!P6 IMAD.IADD R15, R15, 0x1, -R5 ;  /* 0x000000010f0fe824 */ /* 0x000fe200078e0a05 */
[----:B------:R-:W-:Y:S01]  /*28f0*/  ISETP.GT.U32.AND P6, PT, R5, R4, PT ;  /* 0x000000040500720c */ /* 0x000fe20003fc4070 */
[----:B------:R-:W-:Y:S01]  /*2900*/  @!P0 IMAD.MOV R17, RZ, RZ, -R17 ;  /* 0x000000ffff118224 */ /* 0x000fe200078e0a11 */
[----:B------:R-:W-:Y:S01]  /*2910*/  ISETP.GE.AND P0, PT, R13, RZ, PT ;  /* 0x000000ff0d00720c */ /* 0x000fe20003f06270 */
[----:B------:R-:W-:-:S03]  /*2920*/  IMAD.HI.U32 R6, R8, R18, RZ ;  /* 0x0000001208067227 */ /* 0x000fc600078e00ff */
[----:B------:R-:W-:Y:S01]  /*2930*/  STL [R1+0x36c], R17 ;  /* 0x00036c1101007387 */ /* 0x000fe20000100800 */
[--C-:B------:R-:W-:Y:S01]  /*2940*/  @!P4 IMAD.IADD R3, R3, 0x1, -R5.reuse ;  /* 0x000000010303c824 */ /* 0x100fe200078e0a05 */
[----:B------:R-:W-:Y:S01]  /*2950*/  ISETP.GE.AND P4, PT, R14, RZ, PT ;  /* 0x000000ff0e00720c */ /* 0x000fe20003f86270 */
[----:B------:R-:W-:Y:S01]  /*2960*/  IMAD.MOV R6, RZ, RZ, -R6 ;  /* 0x000000ffff067224 */ /* 0x000fe200078e0a06 */
[----:B------:R0:W-:Y:S01]  /*2970*/  STL [R1+0x380], R10 ;  /* 0x0003800a01007387 */ /* 0x0001e20000100800 */
[--C-:B------:R-:W-:Y:S02]  /*2980*/  @!P2 IMAD.IADD R12, R12, 0x1, -R5.reuse ;  /* 0x000000010c0ca824 */ /* 0x100fe400078e0a05 */
[----:B------:R-:W-:Y:S02]  /*2990*/  VIADD R13, R28, 0x1dc ;  /* 0x000001dc1c0d7836 */ /* 0x000fe40000000000 */
[--C-:B------:R-:W-:Y:S01]  /*29a0*/  @!P5 IMAD.IADD R16, R16, 0x1, -R5.reuse ;  /* 0x000000011010d824 */ /* 0x100fe200078e0a05 */
[----:B------:R-:W-:Y:S01]  /*29b0*/  ISETP.GE.AND P5, PT, R2, RZ, PT ;  /* 0x000000ff0200720c */ /* 0x000fe20003fa6270 */
[C---:B------:R-:W-:Y:S01]  /*29c0*/  IMAD R2, R5.reuse, R6, R18 ;  /* 0x0000000605027224 */ /* 0x040fe200078e0212 */
[----:B------:R-:W-:Y:S01]  /*29d0*/  ISETP.GT.U32.AND P2, PT, R5, R12, PT ;  /* 0x0000000c0500720c */ /* 0x000fe20003f44070 */
[----:B------:R-:W-:Y:S01]  /*29e0*/  @!P6 IMAD.IADD R4, R4, 0x1, -R5 ;  /* 0x000000010404e824 */ /* 0x000fe200078e0a05 */
[----:B------:R-:W-:Y:S01]  /*29f0*/  IABS R18, R13 ;  /* 0x0000000d00127213 */ /* 0x000fe20000000000 */
[----:B0-----:R-:W-:-:S02]  /*2a00*/  IMAD.MOV.U32 R10, RZ, RZ, R3 ;  /* 0x000000ffff0a7224 */ /* 0x001fc400078e0003 */
[----:B------:R-:W-:Y:S01]  /*2a10*/  VIADD R17, R28, 0x1db ;  /* 0x000001db1c117836 */ /* 0x000fe20000000000 */
[C---:B------:R-:W-:Y:S01]  /*2a20*/  ISETP.GT.U32.AND P6, PT, R5.reuse, R4, PT ;  /* 0x000000040500720c */ /* 0x040fe20003fc4070 */
[----:B------:R-:W-:Y:S01]  /*2a30*/  @!P1 IMAD.MOV R10, RZ, RZ, -R10 ;  /* 0x000000ffff0a9224 */ /* 0x000fe200078e0a0a */
[----:B------:R-:W-:Y:S01]  /*2a40*/  ISETP.GT.U32.AND P1, PT, R5, R15, PT ;  /* 0x0000000f0500720c */ /* 0x000fe20003f24070 */
[----:B------:R-:W-:Y:S01]  /*2a50*/  IMAD.HI.U32 R20, R8, R18, RZ ;  /* 0x0000001208147227 */ /* 0x000fe200078e00ff */
[----:B------:R-:W-:Y:S02]  /*2a60*/  IABS R19, R17 ;  /* 0x0000001100137213 */ /* 0x000fe40000000000 */
[----:B------:R0:W-:Y:S01]  /*2a70*/  STL [R1+0x388], R10 ;  /* 0x0003880a01007387 */ /* 0x0001e20000100800 */
[----:B------:R-:W-:Y:S02]  /*2a80*/  IMAD.MOV R20, RZ, RZ, -R20 ;  /* 0x000000ffff147224 */ /* 0x000fe400078e0a14 */
[----:B------:R-:W-:Y:S01]  /*2a90*/  @!P2 IMAD.IADD R12, R12, 0x1, -R5 ;  /* 0x000000010c0ca824 */ /* 0x000fe200078e0a05 */
[----:B------:R-:W-:Y:S01]  /*2aa0*/  ISETP.GE.AND P2, PT, R9, RZ, PT ;  /* 0x000000ff0900720c */ /* 0x000fe20003f46270 */
[----:B------:R-:W-:-:S02]  /*2ab0*/  IMAD R9, R5, R20, R18 ;  /* 0x0000001405097224 */ /* 0x000fc400078e0212 */
[----:B------:R-:W-:Y:S02]  /*2ac0*/  VIADD R3, R28, 0x1da ;  /* 0x000001da1c037836 */ /* 0x000fe40000000000 */
[--C-:B------:R-:W-:Y:S01]  /*2ad0*/  @!P1 IMAD.IADD R15, R15, 0x1, -R5.reuse ;  /* 0x000000010f0f9824 */ /* 0x100fe200078e0a05 */
[C---:B------:R-:W-:Y:S01]  /*2ae0*/  ISETP.GT.U32.AND P1, PT, R5.reuse, R2, PT ;  /* 0x000000020500720c */ /* 0x040fe20003f24070 */
[----:B------:R-:W-:Y:S01]  /*2af0*/  @!P6 IMAD.IADD R4, R4, 0x1, -R5 ;  /* 0x000000010404e824 */ /* 0x000fe200078e0a05 */
[----:B------:R-:W-:Y:S01]  /*2b00*/  ISETP.GT.U32.AND P6, PT, R5, R9, PT ;  /* 0x000000090500720c */ /* 0x000fe20003fc4070 */
[----:B------:R-:W-:Y:S01]  /*2b10*/  VIADD R6, R28, 0x1d9 ;  /* 0x000001d91c067836 */ /* 0x000fe20000000000 */
[----:B------:R-:W-:Y:S01]  /*2b20*/  IABS R11, R3 ;  /* 0x00000003000b7213 */ /* 0x000fe20000000000 */
[----:B------:R-:W-:-:S03]  /*2b30*/  IMAD.HI.U32 R18, R8, R19, RZ ;  /* 0x0000001308127227 */ /* 0x000fc600078e00ff */
[----:B------:R-:W-:Y:S01]  /*2b40*/  IABS R14, R6 ;  /* 0x00000006000e7213 */ /* 0x000fe20000000000 */
[----:B------:R-:W-:-:S04]  /*2b50*/  IMAD.HI.U32 R21, R8, R11, RZ ;  /* 0x0000000b08157227 */ /* 0x000fc800078e00ff */
[----:B------:R-:W-:Y:S02]  /*2b60*/  IMAD.MOV R18, RZ, RZ, -R18 ;  /* 0x000000ffff127224 */ /* 0x000fe400078e0a12 */
[----:B------:R-:W-:Y:S01]  /*2b70*/  @!P1 IMAD.IADD R2, R2, 0x1, -R5 ;  /* 0x0000000102029824 */ /* 0x000fe200078e0a05 */
[----:B------:R-:W-:Y:S01]  /*2b80*/  ISETP.GE.AND P1, PT, R13, RZ, PT ;  /* 0x000000ff0d00720c */ /* 0x000fe20003f26270 */
[----:B------:R-:W-:Y:S02]  /*2b90*/  IMAD.MOV R21, RZ, RZ, -R21 ;  /* 0x000000ffff157224 */ /* 0x000fe400078e0a15 */
[----:B------:R-:W-:Y:S02]  /*2ba0*/  IMAD R18, R5, R18, R19 ;  /* 0x0000001205127224 */ /* 0x000fe400078e0213 */
[----:B------:R-:W-:Y:S02]  /*2bb0*/  IMAD.MOV.U32 R22, RZ, RZ, R16 ;  /* 0x000000ffff167224 */ /* 0x000fe400078e0010 */
[----:B------:R-:W-:Y:S01]  /*2bc0*/  @!P6 IMAD.IADD R9, R9, 0x1, -R5 ;  /* 0x000000010909e824 */ /* 0x000fe200078e0a05 */
[----:B------:R-:W-:Y:S01]  /*2bd0*/  ISETP.GT.U32.AND P6, PT, R5, R2, PT ;  /* 0x000000020500720c */ /* 0x000fe20003fc4070 */
[----:B0-----:R-:W-:-:S02]  /*2be0*/  IMAD.MOV.U32 R10, RZ, RZ, R15 ;  /* 0x000000ffff0a7224 */ /* 0x001fc400078e000f */
[----:B------:R-:W-:-:S04]  /*2bf0*/  IMAD.HI.U32 R20, R8, R14, RZ ;  /* 0x0000000e08147227 */ /* 0x000fc800078e00ff */
[C---:B------:R-:W-:Y:S02]  /*2c00*/  IMAD R11, R5.reuse, R21, R11 ;  /* 0x00000015050b7224 */ /* 0x040fe400078e020b */
[----:B------:R-:W-:Y:S02]  /*2c10*/  VIADD R13, R28, 0x1d8 ;  /* 0x000001d81c0d7836 */ /* 0x000fe40000000000 */
[----:B------:R-:W-:Y:S01]  /*2c20*/  @!P3 IMAD.MOV R22, RZ, RZ, -R22 ;  /* 0x000000ffff16b224 */ /* 0x000fe200078e0a16 */
[C---:B------:R-:W-:Y:S01]  /*2c30*/  ISETP.GT.U32.AND P3, PT, R5.reuse, R18, PT ;  /* 0x000000120500720c */ /* 0x040fe20003f64070 */
[----:B------:R-:W-:Y:S01]  /*2c40*/  @!P0 IMAD.MOV R10, RZ, RZ, -R10 ;  /* 0x000000ffff0a8224 */ /* 0x000fe200078e0a0a */
[C---:B------:R-:W-:Y:S01]  /*2c50*/  ISETP.GT.U32.AND P0, PT, R5.reuse, R9, PT ;  /* 0x000000090500720c */ /* 0x040fe20003f04070 */
[----:B------:R-:W-:Y:S01]  /*2c60*/  IMAD.MOV R20, RZ, RZ, -R20 ;  /* 0x000000ffff147224 */ /* 0x000fe200078e0a14 */
[----:B------:R-:W-:Y:S01]  /*2c70*/  IABS R16, R13 ;  /* 0x0000000d00107213 */ /* 0x000fe20000000000 */
[----:B------:R-:W-:Y:S01]  /*2c80*/  @!P4 IMAD.MOV R12, RZ, RZ, -R12 ;  /* 0x000000ffff0cc224 */ /* 0x000fe200078e0a0c */
[C---:B------:R-:W-:Y:S01]  /*2c90*/  ISETP.GT.U32.AND P4, PT, R5.reuse, R11, PT ;  /* 0x0000000b0500720c */ /* 0x040fe20003f84070 */
[----:B------:R-:W-:Y:S01]  /*2ca0*/  IMAD R14, R5, R20, R14 ;  /* 0x00000014050e7224 */ /* 0x000fe200078e020e */
[----:B------:R-:W-:Y:S01]  /*2cb0*/  STL [R1+0x3b4], R22 ;  /* 0x0003b41601007387 */ /* 0x000fe20000100800 */
[----:B------:R-:W-:-:S02]  /*2cc0*/  @!P6 IMAD.IADD R2, R2, 0x1, -R5 ;  /* 0x000000010202e824 */ /* 0x000fc400078e0a05 */
[----:B------:R-:W-:Y:S01]  /*2cd0*/  VIADD R19, R28, 0x1d7 ;  /* 0x000001d71c137836 */ /* 0x000fe20000000000 */
[----:B------:R0:W-:Y:S01]  /*2ce0*/  STL [R1+0x3c4], R10 ;  /* 0x0003c40a01007387 */ /* 0x0001e20000100800 */
[----:B------:R-:W-:Y:S01]  /*2cf0*/  ISETP.GT.U32.AND P6, PT, R5, R14, PT ;  /* 0x0000000e0500720c */ /* 0x000fe20003fc4070 */
[--C-:B------:R-:W-:Y:S01]  /*2d00*/  @!P3 IMAD.IADD R18, R18, 0x1, -R5.reuse ;  /* 0x000000011212b824 */ /* 0x100fe200078e0a05 */
[----:B------:R-:W-:Y:S01]  /*2d10*/  ISETP.GE.AND P3, PT, R6, RZ, PT ;  /* 0x000000ff0600720c */ /* 0x000fe20003f66270 */
[--C-:B------:R-:W-:Y:S01]  /*2d20*/  @!P0 IMAD.IADD R9, R9, 0x1, -R5.reuse ;  /* 0x0000000109098824 */ /* 0x100fe200078e0a05 */
[----:B------:R-:W-:Y:S01]  /*2d30*/  IABS R15, R19 ;  /* 0x00000013000f7213 */ /* 0x000fe20000000000 */
[----:B------:R-:W-:Y:S01]  /*2d40*/  STL [R1+0x3d0], R12 ;  /* 0x0003d00c01007387 */ /* 0x000fe20000100800 */
[----:B------:R-:W-:Y:S01]  /*2d50*/  @!P4 IMAD.IADD R11, R11, 0x1, -R5 ;  /* 0x000000010b0bc824 */ /* 0x000fe200078e0a05 */
[----:B------:R-:W-:Y:S01]  /*2d60*/  ISETP.GT.U32.AND P4, PT, R5, R18, PT ;  /* 0x000000120500720c */ /* 0x000fe20003f84070 */
[----:B------:R-:W-:Y:S01]  /*2d70*/  IMAD.MOV.U32 R6, RZ, RZ, R9 ;  /* 0x000000ffff067224 */ /* 0x000fe200078e0009 */
[----:B------:R-:W-:Y:S01]  /*2d80*/  ISETP.GE.AND P0, PT, R3, RZ, PT ;  /* 0x000000ff0300720c */ /* 0x000fe20003f06270 */
[----:B0-----:R-:W-:-:S02]  /*2d90*/  IMAD.MOV.U32 R10, RZ, RZ, R4 ;  /* 0x000000ffff0a7224 */ /* 0x001fc400078e0004 */
[----:B------:R-:W-:-:S04]  /*2da0*/  IMAD.HI.U32 R4, R8, R16, RZ ;  /* 0x0000001008047227 */ /* 0x000fc800078e00ff */
[----:B------:R-:W-:Y:S02]  /*2db0*/  IMAD.MOV R4, RZ, RZ, -R4 ;  /* 0x000000ffff047224 */ /* 0x000fe400078e0a04 */
[----:B------:R-:W-:Y:S01]  /*2dc0*/  @!P5 IMAD.MOV R10, RZ, RZ, -R10 ;  /* 0x000000ffff0ad224 */ /* 0x000fe200078e0a0a */
[----:B------:R-:W-:Y:S01]  /*2dd0*/  ISETP.GE.AND P5, PT, R17, RZ, PT ;  /* 0x000000ff1100720c */ /* 0x000fe20003fa6270 */
[C---:B------:R-:W-:Y:S02]  /*2de0*/  IMAD R16, R5.reuse, R4, R16 ;  /* 0x0000000405107224 */ /* 0x040fe400078e0210 */
[----:B------:R-:W-:Y:S01]  /*2df0*/  IMAD.HI.U32 R3, R8, R15, RZ ;  /* 0x0000000f08037227 */ /* 0x000fe200078e00ff */
[----:B------:R0:W-:Y:S03]  /*2e00*/  STL [R1+0x3ec], R10 ;  /* 0x0003ec0a01007387 */ /* 0x0001e60000100800 */
[----:B------:R-:W-:Y:S01]  /*2e10*/  @!P1 IMAD.MOV R6, RZ, RZ, -R6 ;  /* 0x000000ffff069224 */ /* 0x000fe200078e0a06 */
[C---:B------:R-:W-:Y:S01]  /*2e20*/  ISETP.GT.U32.AND P1, PT, R5.reuse, R16, PT ;  /* 0x000000100500720c */ /* 0x040fe20003f24070 */
[----:B------:R-:W-:Y:S01]  /*2e30*/  @!P6 IMAD.IADD R14, R14, 0x1, -R5 ;  /* 0x000000010e0ee824 */ /* 0x000fe200078e0a05 */
[----:B------:R-:W-:Y:S01]  /*2e40*/  ISETP.GT.U32.AND P6, PT, R5, R11, PT ;  /* 0x0000000b0500720c */ /* 0x000fe20003fc4070 */
[----:B------:R-:W-:-:S02]  /*2e50*/  IMAD.MOV R3, RZ, RZ, -R3 ;  /* 0x000000ffff037224 */ /* 0x000fc400078e0a03 */
[----:B------:R-:W-:Y:S01]  /*2e60*/  @!P4 IMAD.IADD R18, R18, 0x1, -R5 ;  /* 0x000000011212c824 */ /* 0x000fe200078e0a05 */
[----:B------:R-:W-:Y:S01]  /*2e70*/  ISETP.GE.AND P4, PT, R13, RZ, PT ;  /* 0x000000ff0d00720c */ /* 0x000fe20003f86270 */
[----:B0-----:R-:W-:Y:S02]  /*2e80*/  IMAD.MOV.U32 R10, RZ, RZ, R2 ;  /* 0x000000ffff0a7224 */ /* 0x001fe400078e0002 */
[C---:B------:R-:W-:Y:S02]  /*2e90*/  VIADD R2, R28.reuse, 0x1d6 ;  /* 0x000001d61c027836 */ /* 0x040fe40000000000 */
[----:B------:R-:W-:Y:S01]  /*2ea0*/  @!P2 IMAD.MOV R10, RZ, RZ, -R10 ;  /* 0x000000ffff0aa224 */ /* 0x000fe200078e0a0a */
[C---:B------:R-:W-:Y:S01]  /*2eb0*/  ISETP.GT.U32.AND P2, PT, R5.reuse, R14, PT ;  /* 0x0000000e0500720c */ /* 0x040fe20003f44070 */
[----:B------:R-:W-:Y:S01]  /*2ec0*/  IMAD R15, R5, R3, R15 ;  /* 0x00000003050f7224 */ /* 0x000fe200078e020f */
[----:B------:R-:W-:Y:S01]  /*2ed0*/  IABS R4, R2 ;  /* 0x0000000200047213 */ /* 0x000fe20000000000 */
[----:B------:R-:W-:Y:S01]  /*2ee0*/  VIADD R3, R28, 0x1d5 ;  /* 0x000001d51c037836 */ /* 0x000fe20000000000 */
[----:B------:R0:W-:Y:S01]  /*2ef0*/  STL [R1+0x3fc], R10 ;  /* 0x0003fc0a01007387 */ /* 0x0001e20000100800 */
[--C-:B------:R-:W-:Y:S01]  /*2f00*/  @!P1 IMAD.IADD R16, R16, 0x1, -R5.reuse ;  /* 0x0000000110109824 */ /* 0x100fe200078e0a05 */
[----:B------:R-:W-:Y:S01]  /*2f10*/  ISETP.GE.AND P1, PT, R2, RZ, PT ;  /* 0x000000ff0200720c */ /* 0x000fe20003f26270 */
[----:B------:R-:W-:Y:S01]  /*2f20*/  @!P6 IMAD.IADD R11, R11, 0x1, -R5 ;  /* 0x000000010b0be824 */ /* 0x000fe200078e0a05 */
[----:B------:R3:W-:Y:S01]  /*2f30*/  STL [R1+0x40c], R6 ;  /* 0x00040c0601007387 */ /* 0x0007e20000100800 */
[----:B------:R-:W-:Y:S01]  /*2f40*/  ISETP.GT.U32.AND P6, PT, R5, R15, PT ;  /* 0x0000000f0500720c */ /* 0x000fe20003fc4070 */
[----:B------:R-:W-:-:S02]  /*2f50*/  VIADD R9, R28, 0x1d4 ;  /* 0x000001d41c097836 */ /* 0x000fc40000000000 */
[----:B------:R-:W-:-:S03]  /*2f60*/  IMAD.HI.U32 R13, R8, R4, RZ ;  /* 0x00000004080d7227 */ /* 0x000fc600078e00ff */
[----:B------:R-:W-:Y:S01]  /*2f70*/  IABS R2, R9 ;  /* 0x0000000900027213 */ /* 0x000fe20000000000 */
[----:B0-----:R-:W-:Y:S01]  /*2f80*/  IMAD.MOV.U32 R10, RZ, RZ, R18 ;  /* 0x000000ffff0a7224 */ /* 0x001fe200078e0012 */
[----:B---3--:R-:W-:Y:S01]  /*2f90*/  IABS R6, R3 ;  /* 0x0000000300067213 */ /* 0x008fe20000000000 */
[----:B------:R-:W-:Y:S02]  /*2fa0*/  IMAD.MOV R13, RZ, RZ, -R13 ;  /* 0x000000ffff0d7224 */ /* 0x000fe400078e0a0d */
[----:B------:R-:W-:Y:S01]  /*2fb0*/  @!P5 IMAD.MOV R10, RZ, RZ, -R10 ;  /* 0x000000ffff0ad224 */ /* 0x000fe200078e0a0a */
[----:B------:R-:W-:Y:S01]  /*2fc0*/  ISETP.GT.U32.AND P5, PT, R5, R16, PT ;  /* 0x000000100500720c */ /* 0x000fe20003fa4070 */
[----:B------:R-:W-:-:S03]  /*2fd0*/  IMAD.HI.U32 R12, R8, R6, RZ ;  /* 0x00000006080c7227 */ /* 0x000fc600078e00ff */
[----:B------:R0:W-:Y:S01]  /*2fe0*/  STL [R1+0x418], R10 ;  /* 0x0004180a01007387 */ /* 0x0001e20000100800 */
[----:B------:R-:W-:Y:S02]  /*2ff0*/  IMAD.MOV R12, RZ, RZ, -R12 ;  /* 0x000000ffff0c7224 */ /* 0x000fe400078e0a0c */
[C---:B------:R-:W-:Y:S02]  /*3000*/  IMAD R4, R5.reuse, R13, R4 ;  /* 0x0000000d05047224 */ /* 0x040fe400078e0204 */
[----:B------:R-:W-:Y:S02]  /*3010*/  IMAD R12, R5, R12, R6 ;  /* 0x0000000c050c7224 */ /* 0x000fe400078e0206 */
[----:B------:R-:W-:-:S04]  /*3020*/  IMAD.HI.U32 R6, R8, R2, RZ ;  /* 0x0000000208067227 */ /* 0x000fc800078e00ff */
[----:B------:R-:W-:Y:S02]  /*3030*/  @!P6 IMAD.IADD R15, R15, 0x1, -R5 ;  /* 0x000000010f0fe824 */ /* 0x000fe400078e0a05 */
[----:B------:R-:W-:Y:S01]  /*3040*/  @!P0 IMAD.MOV R11, RZ, RZ, -R11 ;  /* 0x000000ffff0b8224 */ /* 0x000fe200078e0a0b */
[C---:B------:R-:W-:Y:S01]  /*3050*/  ISETP.GT.U32.AND P0, PT, R5.reuse, R4, PT ;  /* 0x000000040500720c */ /* 0x040fe20003f04070 */
[----:B------:R-:W-:Y:S01]  /*3060*/  IMAD.MOV R6, RZ, RZ, -R6 ;  /* 0x000000ffff067224 */ /* 0x000fe200078e0a06 */
[C---:B------:R-:W-:Y:S01]  /*3070*/  ISETP.GT.U32.AND P6, PT, R5.reuse, R15, PT ;  /* 0x0000000f0500720c */ /* 0x040fe20003fc4070 */
[----:B------:R-:W-:Y:S01]  /*3080*/  @!P5 IMAD.IADD R16, R16, 0x1, -R5 ;  /* 0x000000011010d824 */ /* 0x000fe200078e0a05 */
[C---:B------:R-:W-:Y:S01]  /*3090*/  ISETP.GT.U32.AND P5, PT, R5.reuse, R12, PT ;  /* 0x0000000c0500720c */ /* 0x040fe20003fa4070 */
[----:B------:R-:W-:Y:S01]  /*30a0*/  IMAD R6, R5, R6, R2 ;  /* 0x0000000605067224 */ /* 0x000fe200078e0202 */
[----:B------:R3:W-:Y:S01]  /*30b0*/  STL [R1+0x428], R11 ;  /* 0x0004280b01007387 */ /* 0x0007e20000100800 */
[----:B------:R-:W-:-:S02]  /*30c0*/  IMAD.MOV.U32 R13, RZ, RZ, R16 ;  /* 0x000000ffff0d7224 */ /* 0x000fc400078e0010 */
[----:B------:R-:W-:Y:S01]  /*30d0*/  @!P2 IMAD.IADD R14, R14, 0x1, -R5 ;  /* 0x000000010e0ea824 */ /* 0x000fe200078e0a05 */
[----:B------:R-:W-:Y:S01]  /*30e0*/  ISETP.GE.AND P2, PT, R19, RZ, PT ;  /* 0x000000ff1300720c */ /* 0x000fe20003f46270 */
[----:B------:R-:W-:Y:S01]  /*30f0*/  @!P4 IMAD.MOV R13, RZ, RZ, -R13 ;  /* 0x000000ffff0dc224 */ /* 0x000fe200078e0a0d */
[----:B------:R-:W-:Y:S01]  /*3100*/  ISETP.GT.U32.AND P4, PT, R5, R6, PT ;  /* 0x000000060500720c */ /* 0x000fe20003f84070 */
[--C-:B------:R-:W-:Y:S02]  /*3110*/  @!P0 IMAD.IADD R4, R4, 0x1, -R5.reuse ;  /* 0x0000000104048824 */ /* 0x100fe400078e0a05 */
[--C-:B------:R-:W-:Y:S01]  /*3120*/  @!P6 IMAD.IADD R15, R15, 0x1, -R5.reuse ;  /* 0x000000010f0fe824 */ /* 0x100fe200078e0a05 */
[----:B------:R-:W-:Y:S01]  /*3130*/  ISETP.GE.AND P6, PT, R9, RZ, PT ;  /* 0x000000ff0900720c */ /* 0x000fe20003fc6270 */
[----:B------:R-:W-:Y:S01]  /*3140*/  VIADD R9, R28, 0x1d2 ;  /* 0x000001d21c097836 */ /* 0x000fe20000000000 */
[----:B------:R-:W-:Y:S01]  /*3150*/  ISETP.GT.U32.AND P0, PT, R5, R4, PT ;  /* 0x000000040500720c */ /* 0x000fe20003f04070 */
[----:B------:R-:W-:-:S02]  /*3160*/  @!P5 IMAD.IADD R12, R12, 0x1, -R5 ;  /* 0x000000010c0cd824 */ /* 0x000fc400078e0a05 */
[----:B0-----:R-:W-:Y:S01]  /*3170*/  IMAD.MOV.U32 R10, RZ, RZ, R14 ;  /* 0x000000ffff0a7224 */ /* 0x001fe200078e000e */
[----:B------:R-:W-:Y:S01]  /*3180*/  IABS R22, R9 ;  /* 0x0000000900167213 */ /* 0x000fe20000000000 */
[----:B---3--:R-:W-:Y:S01]  /*3190*/  VIADD R11, R28, 0x1d1 ;  /* 0x000001d11c0b7836 */ /* 0x008fe20000000000 */
[----:B------:R-:W-:Y:S01]  /*31a0*/  ISETP.GT.U32.AND P5, PT, R5, R12, PT ;  /* 0x0000000c0500720c */ /* 0x000fe20003fa4070 */
[--C-:B------:R-:W-:Y:S02]  /*31b0*/  @!P4 IMAD.IADD R6, R6, 0x1, -R5.reuse ;  /* 0x000000010606c824 */ /* 0x100fe400078e0a05 */
[----:B------:R-:W-:Y:S01]  /*31c0*/  @!P3 IMAD.MOV R10, RZ, RZ, -R10 ;  /* 0x000000ffff0ab224 */ /* 0x000fe200078e0a0a */
[----:B------:R-:W-:Y:S01]  /*31d0*/  ISETP.GE.AND P3, PT, R3, RZ, PT ;  /* 0x000000ff0300720c */ /* 0x000fe20003f66270 */
[----:B------:R-:W-:Y:S01]  /*31e0*/  IMAD.HI.U32 R14, R8, R22, RZ ;  /* 0x00000016080e7227 */ /* 0x000fe200078e00ff */
[----:B------:R-:W-:Y:S02]  /*31f0*/  ISETP.GT.U32.AND P4, PT, R5, R6, PT ;  /* 0x000000060500720c */ /* 0x000fe40003f84070 */
[----:B------:R0:W-:Y:S01]  /*3200*/  STL [R1+0x44c], R10 ;  /* 0x00044c0a01007387 */ /* 0x0001e20000100800 */
[--C-:B------:R-:W-:Y:S01]  /*3210*/  @!P0 IMAD.IADD R4, R4, 0x1, -R5.reuse ;  /* 0x0000000104048824 */ /* 0x100fe200078e0a05 */
[----:B------:R-:W-:Y:S01]  /*3220*/  ISETP.GE.AND P0, PT, R9, RZ, PT ;  /* 0x000000ff0900720c */ /* 0x000fe20003f06270 */
[----:B------:R-:W-:Y:S01]  /*3230*/  VIADD R3, R28, 0x1d3 ;  /* 0x000001d31c037836 */ /* 0x000fe20000000000 */
[----:B------:R-:W-:Y:S01]  /*3240*/  IABS R2, R11 ;  /* 0x0000000b00027213 */ /* 0x000fe20000000000 */
[----:B------:R-:W-:Y:S01]  /*3250*/  IMAD.MOV R9, RZ, RZ, -R14 ;  /* 0x000000ffff097224 */ /* 0x000fe200078e0a0e */
[----:B------:R3:W-:Y:S01]  /*3260*/  STL [R1+0x458], R13 ;  /* 0x0004580d01007387 */ /* 0x0007e20000100800 */
[----:B------:R-:W-:Y:S01]  /*3270*/  @!P5 IMAD.IADD R12, R12, 0x1, -R5 ;  /* 0x000000010c0cd824 */ /* 0x000fe200078e0a05 */
[----:B------:R-:W-:Y:S01]  /*3280*/  IABS R21, R3 ;  /* 0x0000000300157213 */ /* 0x000fe20000000000 */
[----:B------:R-:W-:Y:S01]  /*3290*/  IMAD R22, R5, R9, R22 ;  /* 0x0000000905167224 */ /* 0x000fe200078e0216 */
[----:B------:R-:W-:Y:S01]  /*32a0*/  ISETP.GE.AND P5, PT, R11, RZ, PT ;  /* 0x000000ff0b00720c */ /* 0x000fe20003fa6270 */
[----:B0-----:R-:W-:-:S02]  /*32b0*/  IMAD.MOV.U32 R10, RZ, RZ, R15 ;  /* 0x000000ffff0a7224 */ /* 0x001fc400078e000f */
[----:B------:R-:W-:Y:S01]  /*32c0*/  @!P4 IMAD.IADD R6, R6, 0x1, -R5 ;  /* 0x000000010606c824 */ /* 0x000fe200078e0a05 */
[----:B------:R-:W-:Y:S01]  /*32d0*/  ISETP.GT.U32.AND P4, PT, R5, R22, PT ;  /* 0x000000160500720c */ /* 0x000fe20003f84070 */
[----:B------:R-:W-:Y:S01]  /*32e0*/  @!P2 IMAD.MOV R10, RZ, RZ, -R10 ;  /* 0x000000ffff0aa224 */ /* 0x000fe200078e0a0a */
[----:B------:R-:W-:Y:S01]  /*32f0*/  ISETP.GE.AND P2, PT, R3, RZ, PT ;  /* 0x000000ff0300720c */ /* 0x000fe20003f46270 */
[----:B---3--:R-:W-:-:S03]  /*3300*/  IMAD.HI.U32 R13, R8, R21, RZ ;  /* 0x00000015080d7227 */ /* 0x008fc600078e00ff */
[----:B------:R0:W-:Y:S01]  /*3310*/  STL [R1+0x460], R10 ;  /* 0x0004600a01007387 */ /* 0x0001e20000100800 */
[----:B------:R-:W-:-:S04]  /*3320*/  IMAD.HI.U32 R3, R8, R2, RZ ;  /* 0x0000000208037227 */ /* 0x000fc800078e00ff */
[----:B------:R-:W-:Y:S02]  /*3330*/  IMAD.MOV.U32 R15, RZ, RZ, R4 ;  /* 0x000000ffff0f7224 */ /* 0x000fe400078e0004 */
[----:B------:R-:W-:Y:S02]  /*3340*/  IMAD.MOV R13, RZ, RZ, -R13 ;  /* 0x000000ffff0d7224 */ /* 0x000fe400078e0a0d */
[----:B------:R-:W-:Y:S02]  /*3350*/  IMAD.MOV R3, RZ, RZ, -R3 ;  /* 0x000000ffff037224 */ /* 0x000fe400078e0a03 */
[----:B0-----:R-:W-:Y:S02]  /*3360*/  IMAD.MOV.U32 R10, RZ, RZ, R12 ;  /* 0x000000ffff0a7224 */ /* 0x001fe400078e000c */
[----:B------:R-:W-:Y:S02]  /*3370*/  @!P1 IMAD.MOV R15, RZ, RZ, -R15 ;  /* 0x000000ffff0f9224 */ /* 0x000fe400078e0a0f */
[----:B------:R-:W-:-:S02]  /*3380*/  @!P3 IMAD.MOV R10, RZ, RZ, -R10 ;  /* 0x000000ffff0ab224 */ /* 0x000fc400078e0a0a */
[C---:B------:R-:W-:Y:S01]  /*3390*/  IMAD R21, R5.reuse, R13, R21 ;  /* 0x0000000d05157224 */ /* 0x040fe200078e0215 */
[----:B------:R0:W-:Y:S01]  /*33a0*/  STL [R1+0x478], R15 ;  /* 0x0004780f01007387 */ /* 0x0001e20000100800 */
[C---:B------:R-:W-:Y:S02]  /*33b0*/  IMAD R2, R5.reuse, R3, R2 ;  /* 0x0000000305027224 */ /* 0x040fe400078e0202 */
[C---:B------:R-:W-:Y:S01]  /*33c0*/  VIADD R3, R28.reuse, 0x1d0 ;  /* 0x000001d01c037836 */ /* 0x040fe20000000000 */
[----:B------:R3:W-:Y:S01]  /*33d0*/  STL [R1+0x494], R10 ;  /* 0x0004940a01007387 */ /* 0x0007e20000100800 */
[----:B------:R-:W-:Y:S01]  /*33e0*/  VIADD R11, R28, 0x1cf ;  /* 0x000001cf1c0b7836 */ /* 0x000fe20000000000 */
[C---:B------:R-:W-:Y:S01]  /*33f0*/  ISETP.GT.U32.AND P1, PT, R5.reuse, R21, PT ;  /* 0x000000150500720c */ /* 0x040fe20003f24070 */
[----:B------:R-:W-:Y:S01]  /*3400*/  @!P4 IMAD.IADD R22, R22, 0x1, -R5 ;  /* 0x000000011616c824 */ /* 0x000fe200078e0a05 */
[----:B------:R-:W-:Y:S01]  /*3410*/  IABS R12, R3 ;  /* 0x00000003000c7213 */ /* 0x000fe20000000000 */
[C---:B------:R-:W-:Y:S01]  /*3420*/  VIADD R18, R28.reuse, 0x1ce ;  /* 0x000001ce1c127836 */ /* 0x040fe20000000000 */
[----:B------:R-:W-:Y:S01]  /*3430*/  IABS R4, R11 ;  /* 0x0000000b00047213 */ /* 0x000fe20000000000 */
[----:B0-----:R-:W-:Y:S01]  /*3440*/  VIADD R15, R28, 0x1cd ;  /* 0x000001cd1c0f7836 */ /* 0x001fe20000000000 */
[----:B------:R-:W-:Y:S01]  /*3450*/  ISETP.GT.U32.AND P4, PT, R5, R22, PT ;  /* 0x000000160500720c */ /* 0x000fe20003f84070 */
[----:B------:R-:W-:Y:S01]  /*3460*/  IMAD.HI.U32 R13, R8, R12, RZ ;  /* 0x0000000c080d7227 */ /* 0x000fe200078e00ff */
[----:B------:R-:W-:-:S02]  /*3470*/  IABS R14, R18 ;  /* 0x00000012000e7213 */ /* 0x000fc40000000000 */
[----:B------:R-:W-:Y:S01]  /*3480*/  IABS R17, R15 ;  /* 0x0000000f00117213 */ /* 0x000fe20000000000 */
[----:B---3--:R-:W-:Y:S01]  /*3490*/  IMAD.MOV.U32 R10, RZ, RZ, R6 ;  /* 0x000000ffff0a7224 */ /* 0x008fe200078e0006 */
[----:B------:R-:W-:Y:S01]  /*34a0*/  ISETP.GE.AND P3, PT, R3, RZ, PT ;  /* 0x000000ff0300720c */ /* 0x000fe20003f66270 */
[----:B------:R-:W-:-:S04]  /*34b0*/  IMAD.HI.U32 R9, R8, R4, RZ ;  /* 0x0000000408097227 */ /* 0x000fc800078e00ff */
[----:B------:R-:W-:Y:S01]  /*34c0*/  @!P6 IMAD.MOV R10, RZ, RZ, -R10 ;  /* 0x000000ffff0ae224 */ /* 0x000fe200078e0a0a */
[----:B------:R-:W-:Y:S01]  /*34d0*/  ISETP.GT.U32.AND P6, PT, R5, R2, PT ;  /* 0x000000020500720c */ /* 0x000fe20003fc4070 */
[----:B------:R-:W-:Y:S02]  /*34e0*/  IMAD.MOV R13, RZ, RZ, -R13 ;  /* 0x000000ffff0d7224 */ /* 0x000fe400078e0a0d */
[----:B------:R-:W-:Y:S01]  /*34f0*/  IMAD.MOV R9, RZ, RZ, -R9 ;  /* 0x000000ffff097224 */ /* 0x000fe200078e0a09 */
[----:B------:R0:W-:Y:S01]  /*3500*/  STL [R1+0x4a8], R10 ;  /* 0x0004a80a01007387 */ /* 0x0001e20000100800 */
[--C-:B------:R-:W-:Y:S02]  /*3510*/  @!P1 IMAD.IADD R21, R21, 0x1, -R5.reuse ;  /* 0x0000000115159824 */ /* 0x100fe400078e0a05 */
[C---:B------:R-:W-:Y:S02]  /*3520*/  IMAD R12, R5.reuse, R13, R12 ;  /* 0x0000000d050c7224 */ /* 0x040fe400078e020c */
[C---:B------:R-:W-:Y:S01]  /*3530*/  IMAD R4, R5.reuse, R9, R4 ;  /* 0x0000000905047224 */ /* 0x040fe200078e0204 */
[C---:B------:R-:W-:Y:S01]  /*3540*/  ISETP.GT.U32.AND P1, PT, R5.reuse, R21, PT ;  /* 0x000000150500720c */ /* 0x040fe20003f24070 */
[--C-:B------:R-:W-:Y:S01]  /*3550*/  @!P4 IMAD.IADD R22, R22, 0x1, -R5.reuse ;  /* 0x000000011616c824 */ /* 0x100fe200078e0a05 */
[C---:B------:R-:W-:Y:S01]  /*3560*/  ISETP.GT.U32.AND P4, PT, R5.reuse, R12, PT ;  /* 0x0000000c0500720c */ /* 0x040fe20003f84070 */
[----:B------:R-:W-:Y:S01]  /*3570*/  @!P6 IMAD.IADD R2, R2, 0x1, -R5 ;  /* 0x000000010202e824 */ /* 0x000fe200078e0a05 */
[----:B------:R-:W-:Y:S01]  /*3580*/  ISETP.GT.U32.AND P6, PT, R5, R4, PT ;  /* 0x000000040500720c */ /* 0x000fe20003fc4070 */
[----:B------:R-:W-:-:S04]  /*3590*/  IMAD.HI.U32 R16, R8, R14, RZ ;  /* 0x0000000e08107227 */ /* 0x000fc800078e00ff */
[C---:B------:R-:W-:Y:S02]  /*35a0*/  VIADD R13, R28.reuse, 0x1cb ;  /* 0x000001cb1c0d7836 */ /* 0x040fe40000000000 */
[----:B------:R-:W-:Y:S02]  /*35b0*/  IMAD.MOV R6, RZ, RZ, -R16 ;  /* 0x000000ffff067224 */ /* 0x000fe400078e0a10 */
[--C-:B------:R-:W-:Y:S01]  /*35c0*/  @!P1 IMAD.IADD R21, R21, 0x1, -R5.reuse ;  /* 0x0000000115159824 */ /* 0x100fe200078e0a05 */
[----:B------:R-:W-:Y:S01]  /*35d0*/  IABS R19, R13 ;  /* 0x0000000d00137213 */ /* 0x000fe20000000000 */
[----:B------:R-:W-:Y:S01]  /*35e0*/  VIADD R16, R28, 0x1cc ;  /* 0x000001cc1c107836 */ /* 0x000fe20000000000 */
[----:B------:R-:W-:Y:S01]  /*35f0*/  ISETP.GE.AND P1, PT, R11, RZ, PT ;  /* 0x000000ff0b00720c */ /* 0x000fe20003f26270 */
[--C-:B------:R-:W-:Y:S01]  /*3600*/  @!P4 IMAD.IADD R12, R12, 0x1, -R5.reuse ;  /* 0x000000010c0cc824 */ /* 0x100fe200078e0a05 */
[----:B------:R-:W-:Y:S01]  /*3610*/  ISETP.GT.U32.AND P4, PT, R5, R2, PT ;  /* 0x000000020500720c */ /* 0x000fe20003f84070 */
[----:B------:R-:W-:Y:S01]  /*3620*/  @!P6 IMAD.IADD R4, R4, 0x1, -R5 ;  /* 0x000000010404e824 */ /* 0x000fe200078e0a05 */
[----:B------:R-:W-:Y:S01]  /*3630*/  IABS R9, R16 ;  /* 0x0000001000097213 */ /* 0x000fe20000000000 */
[----:B------:R-:W-:-:S03]  /*3640*/  IMAD.HI.U32 R3, R8, R17, RZ ;  /* 0x0000001108037227 */ /* 0x000fc600078e00ff */
[----:B------:R-:W-:Y:S01]  /*3650*/  ISETP.GT.U32.AND P6, PT, R5, R4, PT ;  /* 0x000000040500720c */ /* 0x000fe20003fc4070 */
[----:B0-----:R-:W-:Y:S02]  /*3660*/  IMAD.MOV.U32 R10, RZ, RZ, R21 ;  /* 0x000000ffff0a7224 */ /* 0x001fe400078e0015 */
[----:B------:R-:W-:Y:S02]  /*3670*/  IMAD.MOV R3, RZ, RZ, -R3 ;  /* 0x000000ffff037224 */ /* 0x000fe400078e0a03 */
[----:B------:R-:W-:-:S04]  /*3680*/  IMAD.HI.U32 R21, R8, R19, RZ ;  /* 0x0000001308157227 */ /* 0x000fc800078e00ff */
[----:B------:R-:W-:Y:S01]  /*3690*/  @!P2 IMAD.MOV R10, RZ, RZ, -R10 ;  /* 0x000000ffff0aa224 */ /* 0x000fe200078e0a0a */
[----:B------:R-:W-:Y:S01]  /*36a0*/  ISETP.GT.U32.AND P2, PT, R5, R12, PT ;  /* 0x0000000c0500720c */ /* 0x000fe20003f44070 */
[----:B------:R-:W-:-:S03]  /*36b0*/  IMAD.HI.U32 R23, R8, R9, RZ ;  /* 0x0000000908177227 */ /* 0x000fc600078e00ff */
[----:B------:R0:W-:Y:S01]  /*36c0*/  STL [R1+0x4b0], R10 ;  /* 0x0004b00a01007387 */ /* 0x0001e20000100800 */
[C---:B------:R-:W-:Y:S02]  /*36d0*/  IMAD R17, R5.reuse, R3, R17 ;  /* 0x0000000305117224 */ /* 0x040fe400078e0211 */
[----:B------:R-:W-:Y:S02]  /*36e0*/  IMAD.MOV R21, RZ, RZ, -R21 ;  /* 0x000000ffff157224 */ /* 0x000fe400078e0a15 */
[C---:B------:R-:W-:Y:S02]  /*36f0*/  IMAD R14, R5.reuse, R6, R14 ;  /* 0x00000006050e7224 */ /* 0x040fe400078e020e */
[----:B------:R-:W-:Y:S02]  /*3700*/  IMAD.MOV R23, RZ, RZ, -R23 ;  /* 0x000000ffff177224 */ /* 0x000fe400078e0a17 */
[----:B------:R-:W-:Y:S01]  /*3710*/  @!P4 IMAD.IADD R2, R2, 0x1, -R5 ;  /* 0x000000010202c824 */ /* 0x000fe200078e0a05 */
[----:B------:R-:W-:Y:S01]  /*3720*/  ISETP.GT.U32.AND P4, PT, R5, R17, PT ;  /* 0x000000110500720c */ /* 0x000fe20003f84070 */
[----:B0-----:R-:W-:-:S02]  /*3730*/  IMAD.MOV.U32 R10, RZ, RZ, R22 ;  /* 0x000000ffff0a7224 */ /* 0x001fc400078e0016 */
[C---:B------:R-:W-:Y:S02]  /*3740*/  IMAD R19, R5.reuse, R21, R19 ;  /* 0x0000001505137224 */ /* 0x040fe400078e0213 */
[----:B------:R-:W-:Y:S01]  /*3750*/  @!P0 IMAD.MOV R10, RZ, RZ, -R10 ;  /* 0x000000ffff0a8224 */ /* 0x000fe200078e0a0a */
[C---:B------:R-:W-:Y:S01]  /*3760*/  ISETP.GT.U32.AND P0, PT, R5.reuse, R14, PT ;  /* 0x0000000e0500720c */ /* 0x040fe20003f04070 */
[C---:B------:R-:W-:Y:S02]  /*3770*/  IMAD R9, R5.reuse, R23, R9 ;  /* 0x0000001705097224 */ /* 0x040fe400078e0209 */
[--C-:B------:R-:W-:Y:S01]  /*3780*/  @!P6 IMAD.IADD R4, R4, 0x1, -R5.reuse ;  /* 0x000000010404e824 */ /* 0x100fe200078e0a05 */
[C---:B------:R-:W-:Y:S01]  /*3790*/  ISETP.GT.U32.AND P6, PT, R5.reuse, R19, PT ;  /* 0x000000130500720c */ /* 0x040fe20003fc4070 */
[----:B------:R-:W-:Y:S01]  /*37a0*/  @!P2 IMAD.IADD R12, R12, 0x1, -R5 ;  /* 0x000000010c0ca824 */ /* 0x000fe200078e0a05 */
[----:B------:R-:W-:Y:S01]  /*37b0*/  ISETP.GT.U32.AND P2, PT, R5, R9, PT ;  /* 0x000000090500720c */ /* 0x000fe20003f44070 */
[C---:B------:R-:W-:Y:S01]  /*37c0*/  VIADD R3, R28.reuse, 0x1ca ;  /* 0x000001ca1c037836 */ /* 0x040fe20000000000 */
[----:B------:R0:W-:Y:S01]  /*37d0*/  STL [R1+0x4cc], R10 ;  /* 0x0004cc0a01007387 */ /* 0x0001e20000100800 */
[----:B------:R-:W-:-:S02]  /*37e0*/  VIADD R11, R28, 0x1c9 ;  /* 0x000001c91c0b7836 */ /* 0x000fc40000000000 */
[--C-:B------:R-:W-:Y:S01]  /*37f0*/  @!P4 IMAD.IADD R17, R17, 0x1, -R5.reuse ;  /* 0x000000011111c824 */ /* 0x100fe200078e0a05 */
[----:B------:R-:W-:Y:S01]  /*3800*/  IABS R20, R3 ;  /* 0x0000000300147213 */ /* 0x000fe20000000000 */
[----:B------:R-:W-:Y:S01]  /*3810*/  IMAD.MOV.U32 R24, RZ, RZ, R2 ;  /* 0x000000ffff187224 */ /* 0x000fe200078e0002 */
[----:B------:R-:W-:Y:S01]  /*3820*/  IABS R6, R11 ;  /* 0x0000000b00067213 */ /* 0x000fe20000000000 */
[----:B------:R-:W-:Y:S01]  /*3830*/  @!P0 IMAD.IADD R14, R14, 0x1, -R5 ;  /* 0x000000010e0e8824 */ /* 0x000fe200078e0a05 */
[----:B------:R-:W-:Y:S01]  /*3840*/  ISETP.GE.AND P4, PT, R15, RZ, PT ;  /* 0x000000ff0f00720c */ /* 0x000fe20003f86270 */
[----:B------:R-:W-:Y:S01]  /*3850*/  IMAD.HI.U32 R22, R8, R20, RZ ;  /* 0x0000001408167227 */ /* 0x000fe200078e00ff */
[----:B------:R-:W-:-:S03]  /*3860*/  ISETP.GE.AND P0, PT, R18, RZ, PT ;  /* 0x000000ff1200720c */ /* 0x000fc60003f06270 */
[----:B0-----:R-:W-:Y:S02]  /*3870*/  IMAD.MOV.U32 R10, RZ, RZ, R12 ;  /* 0x000000ffff0a7224 */ /* 0x001fe400078e000c */
[----:B------:R-:W-:Y:S01]  /*3880*/  @!P6 IMAD.IADD R19, R19, 0x1, -R5 ;  /* 0x000000011313e824 */ /* 0x000fe200078e0a05 */
[----:B------:R-:W-:Y:S01]  /*3890*/  ISETP.GT.U32.AND P6, PT, R5, R17, PT ;  /* 0x000000110500720c */ /* 0x000fe20003fc4070 */
[----:B------:R-:W-:Y:S02]  /*38a0*/  @!P5 IMAD.MOV R24, RZ, RZ, -R24 ;  /* 0x000000ffff18d224 */ /* 0x000fe400078e0a18 */
[----:B------:R-:W-:-:S03]  /*38b0*/  IMAD.HI.U32 R23, R8, R6, RZ ;  /* 0x0000000608177227 */ /* 0x000fc600078e00ff */
[----:B------:R-:W-:Y:S01]  /*38c0*/  STL [R1+0x4d0], R24 ;  /* 0x0004d01801007387 */ /* 0x000fe20000100800 */
[----:B------:R-:W-:Y:S01]  /*38d0*/  @!P3 IMAD.MOV R10, RZ, RZ, -R10 ;  /* 0x000000ffff0ab224 */ /* 0x000fe200078e0a0a */
[----:B------:R-:W-:Y:S01]  /*38e0*/  ISETP.GT.U32.AND P3, PT, R5, R19, PT ;  /* 0x000000130500720c */ /* 0x000fe20003f64070 */
[----:B------:R-:W-:Y:S01]  /*38f0*/  @!P2 IMAD.IADD R9, R9, 0x1, -R5 ;  /* 0x000000010909a824 */ /* 0x000fe200078e0a05 */
[C---:B------:R-:W-:Y:S01]  /*3900*/  ISETP.GT.U32.AND P2, PT, R5.reuse, R14, PT ;  /* 0x0000000e0500720c */ /* 0x040fe20003f44070 */
[----:B------:R-:W-:Y:S01]  /*3910*/  IMAD.MOV R22, RZ, RZ, -R22 ;  /* 0x000000ffff167224 */ /* 0x000fe200078e0a16 */
[----:B------:R0:W-:Y:S01]  /*3920*/  STL [R1+0x4f0], R10 ;  /* 0x0004f00a01007387 */ /* 0x0001e20000100800 */
[----:B------:R-:W-:Y:S01]  /*3930*/  IMAD.MOV R23, RZ, RZ, -R23 ;  /* 0x000000ffff177224 */ /* 0x000fe200078e0a17 */
[C---:B------:R-:W-:Y:S01]  /*3940*/  ISETP.GT.U32.AND P5, PT, R5.reuse, R9, PT ;  /* 0x000000090500720c */ /* 0x040fe20003fa4070 */
[C---:B------:R-:W-:Y:S02]  /*3950*/  IMAD R20, R5.reuse, R22, R20 ;  /* 0x0000001605147224 */ /* 0x040fe400078e0214 */
[----:B------:R-:W-:-:S02]  /*3960*/  IMAD R6, R5, R23, R6 ;  /* 0x0000001705067224 */ /* 0x000fc400078e0206 */
[C---:B------:R-:W-:Y:S02]  /*3970*/  VIADD R15, R28.reuse, 0x1c8 ;  /* 0x000001c81c0f7836 */ /* 0x040fe40000000000 */
[----:B------:R-:W-:Y:S02]  /*3980*/  VIADD R18, R28, 0x1c7 ;  /* 0x000001c71c127836 */ /* 0x000fe40000000000 */
[----:B0-----:R-:W-:Y:S01]  /*3990*/  IMAD.MOV.U32 R10, RZ, RZ, R4 ;  /* 0x000000ffff0a7224 */ /* 0x001fe200078e0004 */
[----:B------:R-:W-:Y:S01]  /*39a0*/  IABS R2, R15 ;  /* 0x0000000f00027213 */ /* 0x000fe20000000000 */
[--C-:B------:R-:W-:Y:S01]  /*39b0*/  @!P6 IMAD.IADD R17, R17, 0x1, -R5.reuse ;  /* 0x000000011111e824 */ /* 0x100fe200078e0a05 */
[C---:B------:R-:W-:Y:S01]  /*39c0*/  ISETP.GT.U32.AND P6, PT, R5.reuse, R6, PT ;  /* 0x000000060500720c */ /* 0x040fe20003fc4070 */
[----:B------:R-:W-:Y:S01]  /*39d0*/  @!P1 IMAD.MOV R10, RZ, RZ, -R10 ;  /* 0x000000ffff0a9224 */ /* 0x000fe200078e0a0a */
[----:B------:R-:W-:Y:S01]  /*39e0*/  ISETP.GT.U32.AND P1, PT, R5, R20, PT ;  /* 0x000000140500720c */ /* 0x000fe20003f24070 */
[----:B------:R-:W-:Y:S01]  /*39f0*/  @!P2 IMAD.IADD R14, R14, 0x1, -R5 ;  /* 0x000000010e0ea824 */ /* 0x000fe200078e0a05 */
[----:B------:R-:W-:Y:S01]  /*3a00*/  IABS R4, R18 ;  /* 0x0000001200047213 */ /* 0x000fe20000000000 */
[----:B------:R-:W-:Y:S01]  /*3a10*/  IMAD.HI.U32 R12, R8, R2, RZ ;  /* 0x00000002080c7227 */ /* 0x000fe200078e00ff */
[----:B------:R-:W-:Y:S01]  /*3a20*/  ISETP.GE.AND P2, PT, R16, RZ, PT ;  /* 0x000000ff1000720c */ /* 0x000fe20003f46270 */
[----:B------:R0:W-:Y:S02]  /*3a30*/  STL [R1+0x500], R10 ;  /* 0x0005000a01007387 */ /* 0x0001e40000100800 */
[----:B------:R-:W-:-:S02]  /*3a40*/  IMAD.MOV.U32 R21, RZ, RZ, R14 ;  /* 0x000000ffff157224 */ /* 0x000fc400078e000e */
[--C-:B------:R-:W-:Y:S01]  /*3a50*/  @!P5 IMAD.IADD R9, R9, 0x1, -R5.reuse ;  /* 0x000000010909d824 */ /* 0x100fe200078e0a05 */
[----:B------:R-:W-:Y:S01]  /*3a60*/  ISETP.GE.AND P5, PT, R13, RZ, PT ;  /* 0x000000ff0d00720c */ /* 0x000fe20003fa6270 */
[----:B------:R-:W-:Y:S01]  /*3a70*/  @!P3 IMAD.IADD R19, R19, 0x1, -R5 ;  /* 0x000000011313b824 */ /* 0x000fe200078e0a05 */
[----:B------:R-:W-:Y:S01]  /*3a80*/  ISETP.GE.AND P3, PT, R3, RZ, PT ;  /* 0x000000ff0300720c */ /* 0x000fe20003f66270 */
[----:B------:R-:W-:-:S04]  /*3a90*/  IMAD.HI.U32 R3, R8, R4, RZ ;  /* 0x0000000408037227 */ /* 0x000fc800078e00ff */
[----:B0-----:R-:W-:Y:S02]  /*3aa0*/  IMAD.MOV.U32 R10, RZ, RZ, R17 ;  /* 0x000000ffff0a7224 */ /* 0x001fe400078e0011 */
[----:B------:R-:W-:Y:S02]  /*3ab0*/  IMAD.MOV R12, RZ, RZ, -R12 ;  /* 0x000000ffff0c7224 */ /* 0x000fe400078e0a0c */
[----:B------:R-:W-:Y:S02]  /*3ac0*/  @!P0 IMAD.MOV R21, RZ, RZ, -R21 ;  /* 0x000000ffff158224 */ /* 0x000fe400078e0a15 */
[----:B------:R-:W-:Y:S01]  /*3ad0*/  @!P1 IMAD.IADD R20, R20, 0x1, -R5 ;  /* 0x0000000114149824 */ /* 0x000fe200078e0a05 */
[----:B------:R-:W-:Y:S01]  /*3ae0*/  ISETP.GE.AND P1, PT, R11, RZ, PT ;  /* 0x000000ff0b00720c */ /* 0x000fe20003f26270 */
[----:B------:R-:W-:Y:S01]  /*3af0*/  @!P4 IMAD.MOV R10, RZ, RZ, -R10 ;  /* 0x000000ffff0ac224 */ /* 0x000fe200078e0a0a */
[----:B------:R-:W-:Y:S01]  /*3b00*/  STL [R1+0x510], R21 ;  /* 0x0005101501007387 */ /* 0x000fe20000100800 */
[----:B------:R-:W-:Y:S01]  /*3b10*/  IMAD.MOV R3, RZ, RZ, -R3 ;  /* 0x000000ffff037224 */ /* 0x000fe200078e0a03 */
[C---:B------:R-:W-:Y:S01]  /*3b20*/  ISETP.GT.U32.AND P0, PT, R5.reuse, R20, PT ;  /* 0x000000140500720c */ /* 0x040fe20003f04070 */
[----:B------:R-:W-:Y:S01]  /*3b30*/  @!P6 IMAD.IADD R6, R6, 0x1, -R5 ;  /* 0x000000010606e824 */ /* 0x000fe200078e0a05 */
[----:B------:R0:W-:Y:S01]  /*3b40*/  STL [R1+0x534], R10 ;  /* 0x0005340a01007387 */ /* 0x0001e20000100800 */
[----:B------:R-:W-:Y:S01]  /*3b50*/  IMAD R2, R5, R12, R2 ;  /* 0x0000000c05027224 */ /* 0x000fe200078e0202 */
[----:B------:R-:W-:Y:S01]  /*3b60*/  ISETP.GE.AND P6, PT, R15, RZ, PT ;  /* 0x000000ff0f00720c */ /* 0x000fe20003fc6270 */
[----:B------:R-:W-:Y:S01]  /*3b70*/  IMAD.MOV.U32 R11, RZ, RZ, R9 ;  /* 0x000000ffff0b7224 */ /* 0x000fe200078e0009 */
[C---:B------:R-:W-:Y:S01]  /*3b80*/  ISETP.GT.U32.AND P4, PT, R5.reuse, R6, PT ;  /* 0x000000060500720c */ /* 0x040fe20003f84070 */
[----:B------:R-:W-:-:S02]  /*3b90*/  IMAD R9, R5, R3, R4 ;  /* 0x0000000305097224 */ /* 0x000fc400078e0204 */
[----:B------:R-:W-:Y:S01]  /*3ba0*/  @!P2 IMAD.MOV R11, RZ, RZ, -R11 ;  /* 0x000000ffff0ba224 */ /* 0x000fe200078e0a0b */
[C---:B------:R-:W-:Y:S01]  /*3bb0*/  ISETP.GT.U32.AND P2, PT, R5.reuse, R2, PT ;  /* 0x000000020500720c */ /* 0x040fe20003f44070 */
[C---:B------:R-:W-:Y:S02]  /*3bc0*/  VIADD R4, R28.reuse, 0x1c6 ;  /* 0x000001c61c047836 */ /* 0x040fe40000000000 */
[----:B0-----:R-:W-:Y:S01]  /*3bd0*/  IMAD.MOV.U32 R10, RZ, RZ, R19 ;  /* 0x000000ffff0a7224 */ /* 0x001fe200078e0013 */
[----:B------:R0:W-:Y:S01]  /*3be0*/  STL [R1+0x540], R11 ;  /* 0x0005400b01007387 */ /* 0x0001e20000100800 */
[----:B------:R-:W-:Y:S01]  /*3bf0*/  VIADD R3, R28, 0x1c5 ;  /* 0x000001c51c037836 */ /* 0x000fe20000000000 */
[----:B------:R-:W-:Y:S01]  /*3c00*/  IABS R12, R4 ;  /* 0x00000004000c7213 */ /* 0x000fe20000000000 */
[----:B------:R-:W-:Y:S01]  /*3c10*/  @!P5 IMAD.MOV R10, RZ, RZ, -R10 ;  /* 0x000000ffff0ad224 */ /* 0x000fe200078e0a0a */
[----:B------:R-:W-:Y:S01]  /*3c20*/  ISETP.GT.U32.AND P5, PT, R5, R9, PT ;  /* 0x000000090500720c */ /* 0x000fe20003fa4070 */
[--C-:B------:R-:W-:Y:S01]  /*3c30*/  @!P4 IMAD.IADD R6, R6, 0x1, -R5.reuse ;  /* 0x000000010606c824 */ /* 0x100fe200078e0a05 */
[----:B------:R-:W-:Y:S01]  /*3c40*/  ISETP.GE.AND P4, PT, R4, RZ, PT ;  /* 0x000000ff0400720c */ /* 0x000fe20003f86270 */
[----:B------:R-:W-:Y:S01]  /*3c50*/  IMAD.MOV.U32 R4, RZ, RZ, R12 ;  /* 0x000000ffff047224 */ /* 0x000fe200078e000c */
[----:B------:R3:W-:Y:S01]  /*3c60*/  STL [R1+0x548], R10 ;  /* 0x0005480a01007387 */ /* 0x0007e20000100800 */
[--C-:B------:R-:W-:Y:S01]  /*3c70*/  @!P2 IMAD.IADD R2, R2, 0x1, -R5.reuse ;  /* 0x000000010202a824 */ /* 0x100fe200078e0a05 */
[----:B0-----:R-:W-:Y:S01]  /*3c80*/  IABS R11, R3 ;  /* 0x00000003000b7213 */ /* 0x001fe20000000000 */
[----:B------:R-:W-:Y:S01]  /*3c90*/  @!P0 IMAD.IADD R20, R20, 0x1, -R5 ;  /* 0x0000000114148824 */ /* 0x000fe200078e0a05 */
[----:B------:R-:W-:Y:S01]  /*3ca0*/  ISETP.GE.AND P2, PT, R3, RZ, PT ;  /* 0x000000ff0300720c */ /* 0x000fe20003f46270 */
[----:B------:R-:W-:Y:S01]  /*3cb0*/  IMAD.HI.U32 R3, R8, R4, RZ ;  /* 0x0000000408037227 */ /* 0x000fe200078e00ff */
[----:B------:R-:W-:-:S03]  /*3cc0*/  ISETP.GE.AND P0, PT, R18, RZ, PT ;  /* 0x000000ff1200720c */ /* 0x000fc60003f06270 */
[----:B------:R-:W-:Y:S01]  /*3cd0*/  @!P5 IMAD.IADD R9, R9, 0x1, -R5 ;  /* 0x000000010909d824 */ /* 0x000fe200078e0a05 */
[C---:B------:R-:W-:Y:S01]  /*3ce0*/  ISETP.GT.U32.AND P5, PT, R5.reuse, R2, PT ;  /* 0x000000020500720c */ /* 0x040fe20003fa4070 */
[----:B---3--:R-:W-:Y:S02]  /*3cf0*/  IMAD.MOV.U32 R10, RZ, RZ, R20 ;  /* 0x000000ffff0a7224 */ /* 0x008fe400078e0014 */
[----:B------:R-:W-:Y:S02]  /*3d00*/  IMAD.MOV R3, RZ, RZ, -R3 ;  /* 0x000000ffff037224 */ /* 0x000fe400078e0a03 */
[----:B------:R-:W-:Y:S01]  /*3d10*/  @!P3 IMAD.MOV R10, RZ, RZ, -R10 ;  /* 0x000000ffff0ab224 */ /* 0x000fe200078e0a0a */
[C---:B------:R-:W-:Y:S01]  /*3d20*/  ISETP.GT.U32.AND P3, PT, R5.reuse, R9, PT ;  /* 0x000000090500720c */ /* 0x040fe20003f64070 */
[C---:B------:R-:W-:Y:S02]  /*3d30*/  IMAD R4, R5.reuse, R3, R4 ;  /* 0x0000000305047224 */ /* 0x040fe400078e0204 */
[----:B------:R-:W-:Y:S01]  /*3d40*/  IMAD.HI.U32 R12, R8, R11, RZ ;  /* 0x0000000b080c7227 */ /* 0x000fe200078e00ff */
[----:B------:R0:W-:Y:S03]  /*3d50*/  STL [R1+0x568], R10 ;  /* 0x0005680a01007387 */ /* 0x0001e60000100800 */
[----:B------:R-:W-:Y:S01]  /*3d60*/  @!P5 IMAD.IADD R2, R2, 0x1, -R5 ;  /* 0x000000010202d824 */ /* 0x000fe200078e0a05 */
[----:B------:R-:W-:Y:S01]  /*3d70*/  ISETP.GT.U32.AND P5, PT, R5, R4, PT ;  /* 0x000000040500720c */ /* 0x000fe20003fa4070 */
[----:B------:R-:W-:-:S02]  /*3d80*/  VIADD R15, R28, 0x1c4 ;  /* 0x000001c41c0f7836 */ /* 0x000fc40000000000 */
[----:B------:R-:W-:Y:S02]  /*3d90*/  IMAD.MOV.U32 R13, RZ, RZ, R2 ;  /* 0x000000ffff0d7224 */ /* 0x000fe400078e0002 */
[----:B------:R-:W-:Y:S02]  /*3da0*/  @!P3 IMAD.IADD R9, R9, 0x1, -R5 ;  /* 0x000000010909b824 */ /* 0x000fe400078e0a05 */
[----:B0-----:R-:W-:Y:S02]  /*3db0*/  IMAD.MOV.U32 R10, RZ, RZ, R6 ;  /* 0x000000ffff0a7224 */ /* 0x001fe400078e0006 */
[----:B------:R-:W-:Y:S02]  /*3dc0*/  IMAD.MOV R6, RZ, RZ, -R12 ;  /* 0x000000ffff067224 */ /* 0x000fe400078e0a0c */
[----:B------:R-:W-:Y:S02]  /*3dd0*/  @!P6 IMAD.MOV R13, RZ, RZ, -R13 ;  /* 0x000000ffff0de224 */ /* 0x000fe400078e0a0d */
[----:B------:R-:W-:-:S02]  /*3de0*/  IMAD R6, R5, R6, R11 ;  /* 0x0000000605067224 */ /* 0x000fc400078e020b */
[----:B------:R-:W-:Y:S01]  /*3df0*/  @!P1 IMAD.MOV R10, RZ, RZ, -R10 ;  /* 0x000000ffff0a9224 */ /* 0x000fe200078e0a0a */
[----:B------:R-:W-:Y:S01]  /*3e00*/  ISETP.GE.AND P1, PT, R15, RZ, PT ;  /* 0x000000ff0f00720c */ /* 0x000fe20003f26270 */
[----:B------:R-:W-:Y:S01]  /*3e10*/  @!P5 IMAD.IADD R4, R4, 0x1, -R5 ;  /* 0x000000010404d824 */ /* 0x000fe200078e0a05 */
[C---:B------:R-:W-:Y:S01]  /*3e20*/  ISETP.GT.U32.AND P6, PT, R5.reuse, R6, PT ;  /* 0x000000060500720c */ /* 0x040fe20003fc4070 */
[C---:B------:R-:W-:Y:S01]  /*3e30*/  VIADD R11, R28.reuse, 0x1c2 ;  /* 0x000001c21c0b7836 */ /* 0x040fe20000000000 */
[----:B------:R-:W-:Y:S01]  /*3e40*/  IABS R15, R15 ;  /* 0x0000000f000f7213 */ /* 0x000fe20000000000 */
[----:B------:R0:W-:Y:S01]  /*3e50*/  STL [R1+0x570], R10 ;  /* 0x0005700a01007387 */ /* 0x0001e20000100800 */
[----:B------:R-:W-:Y:S01]  /*3e60*/  ISETP.GT.U32.AND P5, PT, R5, R4, PT ;  /* 0x000000040500720c */ /* 0x000fe20003fa4070 */
[----:B------:R-:W-:Y:S02]  /*3e70*/  VIADD R14, R28, 0x1c3 ;  /* 0x000001c31c0e7836 */ /* 0x000fe40000000000 */
[----:B------:R-:W-:Y:S01]  /*3e80*/  IMAD.HI.U32 R12, R8, R15, RZ ;  /* 0x0000000f080c7227 */ /* 0x000fe200078e00ff */
[----:B------:R3:W-:Y:S02]  /*3e90*/  STL [R1+0x58c], R13 ;  /* 0x00058c0d01007387 */ /* 0x0007e40000100800 */
[----:B------:R-:W-:Y:S01]  /*3ea0*/  ISETP.GE.AND P3, PT, R14, RZ, PT ;  /* 0x000000ff0e00720c */ /* 0x000fe20003f66270 */
[----:B------:R-:W-:Y:S01]  /*3eb0*/  VIADD R3, R28, 0x1c1 ;  /* 0x000001c11c037836 */ /* 0x000fe20000000000 */
[----:B------:R-:W-:Y:S01]  /*3ec0*/  IABS R14, R14 ;  /* 0x0000000e000e7213 */ /* 0x000fe20000000000 */
[----:B0-----:R-:W-:-:S02]  /*3ed0*/  IMAD.MOV.U32 R10, RZ, RZ, R9 ;  /* 0x000000ffff0a7224 */ /* 0x001fc400078e0009 */
[----:B------:R-:W-:Y:S01]  /*3ee0*/  IMAD.MOV R12, RZ, RZ, -R12 ;  /* 0x000000ffff0c7224 */ /* 0x000fe200078e0a0c */
[----:B------:R-:W-:Y:S01]  /*3ef0*/  IABS R9, R3 ;  /* 0x0000000300097213 */ /* 0x000fe20000000000 */
[----:B------:R-:W-:Y:S01]  /*3f00*/  @!P0 IMAD.MOV R10, RZ, RZ, -R10 ;  /* 0x000000ffff0a8224 */ /* 0x000fe200078e0a0a */
[----:B------:R-:W-:Y:S01]  /*3f10*/  ISETP.GE.AND P0, PT, R11, RZ, PT ;  /* 0x000000ff0b00720c */ /* 0x000fe20003f06270 */
[----:B------:R-:W-:Y:S01]  /*3f20*/  @!P6 IMAD.IADD R6, R6, 0x1, -R5 ;  /* 0x000000010606e824 */ /* 0x000fe200078e0a05 */
[----:B------:R-:W-:Y:S01]  /*3f30*/  IABS R11, R11 ;  /* 0x0000000b000b7213 */ /* 0x000fe20000000000 */
[C---:B------:R-:W-:Y:S01]  /*3f40*/  IMAD R15, R5.reuse, R12, R15 ;  /* 0x0000000c050f7224 */ /* 0x040fe200078e020f */
[----:B------:R0:W-:Y:S01]  /*3f50*/  STL [R1+0x5a0], R10 ;  /* 0x0005a00a01007387 */ /* 0x0001e20000100800 */
[----:B------:R-:W-:Y:S01]  /*3f60*/  @!P5 IMAD.IADD R4, R4, 0x1, -R5 ;  /* 0x000000010404d824 */ /* 0x000fe200078e0a05 */
[C---:B------:R-:W-:Y:S01]  /*3f70*/  ISETP.GT.U32.AND P6, PT, R5.reuse, R6, PT ;  /* 0x000000060500720c */ /* 0x040fe20003fc4070 */
[----:B---3--:R-:W-:Y:S01]  /*3f80*/  IMAD.HI.U32 R13, R8, R11, RZ ;  /* 0x0000000b080d7227 */ /* 0x008fe200078e00ff */
[----:B------:R-:W-:-:S03]  /*3f90*/  ISETP.GT.U32.AND P5, PT, R5, R15, PT ;  /* 0x0000000f0500720c */ /* 0x000fc60003fa4070 */
[----:B------:R-:W-:-:S04]  /*3fa0*/  IMAD.HI.U32 R2, R8, R14, RZ ;  /* 0x0000000e08027227 */ /* 0x000fc800078e00ff */
[----:B------:R-:W-:-:S04]  /*3fb0*/  IMAD.HI.U32 R12, R8, R9, RZ ;  /* 0x00000009080c7227 */ /* 0x000fc800078e00ff */
[----:B------:R-:W-:Y:S02]  /*3fc0*/  IMAD.MOV R13, RZ, RZ, -R13 ;  /* 0x000000ffff0d7224 */ /* 0x000fe400078e0a0d */
[----:B------:R-:W-:Y:S02]  /*3fd0*/  IMAD.MOV R2, RZ, RZ, -R2 ;  /* 0x000000ffff027224 */ /* 0x000fe400078e0a02 */
[----:B------:R-:W-:Y:S02]  /*3fe0*/  IMAD.MOV R12, RZ, RZ, -R12 ;  /* 0x000000ffff0c7224 */ /* 0x000fe400078e0a0c */
[C---:B------:R-:W-:Y:S02]  /*3ff0*/  IMAD R11, R5.reuse, R13, R11 ;  /* 0x0000000d050b7224 */ /* 0x040fe400078e020b */
[----:B------:R-:W-:Y:S02]  /*4000*/  IMAD R14, R5, R2, R14 ;  /* 0x00000002050e7224 */ /* 0x000fe400078e020e */
[----:B0-----:R-:W-:-:S02]  /*4010*/  IMAD.MOV.U32 R10, RZ, RZ, R4 ;  /* 0x000000ffff0a7224 */ /* 0x001fc400078e0004 */
[C---:B------:R-:W-:Y:S02]  /*4020*/  IMAD R9, R5.reuse, R12, R9 ;  /* 0x0000000c05097224 */ /* 0x040fe400078e0209 */
[--C-:B------:R-:W-:Y:S01]  /*4030*/  @!P6 IMAD.IADD R6, R6, 0x1, -R5.reuse ;  /* 0x000000010606e824 */ /* 0x100fe200078e0a05 */
[C---:B------:R-:W-:Y:S01]  /*4040*/  ISETP.GT.U32.AND P6, PT, R5.reuse, R11, PT ;  /* 0x0000000b0500720c */ /* 0x040fe20003fc4070 */
[----:B------:R-:W-:Y:S01]  /*4050*/  @!P4 IMAD.MOV R10, RZ, RZ, -R10 ;  /* 0x000000ffff0ac224 */ /* 0x000fe200078e0a0a */
[----:B------:R-:W-:Y:S01]  /*4060*/  ISETP.GT.U32.AND P4, PT, R5, R14, PT ;  /* 0x0000000e0500720c */ /* 0x000fe20003f84070 */
[----:B------:R-:W-:Y:S01]  /*4070*/  @!P5 IMAD.IADD R15, R15, 0x1, -R5 ;  /* 0x000000010f0fd824 */ /* 0x000fe200078e0a05 */
[----:B------:R-:W-:Y:S01]  /*4080*/  ISETP.GT.U32.AND P5, PT, R5, R9, PT ;  /* 0x000000090500720c */ /* 0x000fe20003fa4070 */
[C---:B------:R-:W-:Y:S01]  /*4090*/  VIADD R20, R28.reuse, 0x1c0 ;  /* 0x000001c01c147836 */ /* 0x040fe20000000000 */
[----:B------:R0:W-:Y:S01]  /*40a0*/  STL [R1+0x5bc], R10 ;  /* 0x0005bc0a01007387 */ /* 0x0001e20000100800 */
[----:B------:R-:W-:-:S02]  /*40b0*/  VIADD R18, R28, 0x1bf ;  /* 0x000001bf1c127836 */ /* 0x000fc40000000000 */
[----:B------:R-:W-:Y:S01]  /*40c0*/  VIADD R17, R28, 0x1be ;  /* 0x000001be1c117836 */ /* 0x000fe20000000000 */
[----:B------:R-:W-:Y:S02]  /*40d0*/  IABS R2, R20 ;  /* 0x0000001400027213 */ /* 0x000fe40000000000 */
[----:B------:R-:W-:Y:S01]  /*40e0*/  IABS R16, R18 ;  /* 0x0000001200107213 */ /* 0x000fe20000000000 */
[--C-:B------:R-:W-:Y:S01]  /*40f0*/  @!P6 IMAD.IADD R11, R11, 0x1, -R5.reuse ;  /* 0x000000010b0be824 */ /* 0x100fe200078e0a05 */
[----:B------:R-:W-:Y:S01]  /*4100*/  IABS R13, R17 ;  /* 0x00000011000d7213 */ /* 0x000fe20000000000 */
[--C-:B------:R-:W-:Y:S01]  /*4110*/  @!P4 IMAD.IADD R14, R14, 0x1, -R5.reuse ;  /* 0x000000010e0ec824 */ /* 0x100fe200078e0a05 */
[----:B------:R-:W-:Y:S01]  /*4120*/  ISETP.GT.U32.AND P4, PT, R5, R15, PT ;  /* 0x0000000f0500720c */ /* 0x000fe20003f84070 */
[----:B------:R-:W-:Y:S01]  /*4130*/  @!P5 IMAD.IADD R9, R9, 0x1, -R5 ;  /* 0x000000010909d824 */ /* 0x000fe200078e0a05 */
[C---:B------:R-:W-:Y:S01]  /*4140*/  ISETP.GT.U32.AND P5, PT, R5.reuse, R11, PT ;  /* 0x0000000b0500720c */ /* 0x040fe20003fa4070 */
[----:B0-----:R-:W-:Y:S01]  /*4150*/  IMAD.MOV.U32 R10, RZ, RZ, R6 ;  /* 0x000000ffff0a7224 */ /* 0x001fe200078e0006 */
[----:B------:R-:W-:Y:S01]  /*4160*/  ISETP.GT.U32.AND P6, PT, R5, R14, PT ;  /* 0x0000000e0500720c */ /* 0x000fe20003fc4070 */
[----:B------:R-:W-:-:S04]  /*4170*/  IMAD.HI.U32 R4, R8, R2, RZ ;  /* 0x0000000208047227 */ /* 0x000fc800078e00ff */
[----:B------:R-:W-:-:S04]  /*4180*/  IMAD.HI.U32 R6, R8, R16, RZ ;  /* 0x0000001008067227 */ /* 0x000fc800078e00ff */
[----:B------:R-:W-:Y:S02]  /*4190*/  IMAD.MOV R4, RZ, RZ, -R4 ;  /* 0x000000ffff047224 */ /* 0x000fe400078e0a04 */
[----:B------:R-:W-:Y:S02]  /*41a0*/  IMAD.MOV R6, RZ, RZ, -R6 ;  /* 0x000000ffff067224 */ /* 0x000fe400078e0a06 */
[----:B------:R-:W-:Y:S01]  /*41b0*/  @!P2 IMAD.MOV R10, RZ, RZ, -R10 ;  /* 0x000000ffff0aa224 */ /* 0x000fe200078e0a0a */
[C---:B------:R-:W-:Y:S01]  /*41c0*/  ISETP.GT.U32.AND P2, PT, R5.reuse, R9, PT ;  /* 0x000000090500720c */ /* 0x040fe20003f44070 */
[C---:B------:R-:W-:Y:S02]  /*41d0*/  IMAD R2, R5.reuse, R4, R2 ;  /* 0x0000000405027224 */ /* 0x040fe400078e0202 */
[----:B------:R-:W-:Y:S01]  /*41e0*/  IMAD R16, R5, R6, R16 ;  /* 0x0000000605107224 */ /* 0x000fe200078e0210 */
[----:B------:R0:W-:Y:S01]  /*41f0*/  STL [R1+0x5c4], R10 ;  /* 0x0005c40a01007387 */ /* 0x0001e20000100800 */
[--C-:B------:R-:W-:Y:S01]  /*4200*/  @!P4 IMAD.IADD R15, R15, 0x1, -R5.reuse ;  /* 0x000000010f0fc824 */ /* 0x100fe200078e0a05 */
[----:B------:R-:W-:Y:S01]  /*4210*/  ISETP.GT.U32.AND P4, PT, R5, R2, PT ;  /* 0x000000020500720c */ /* 0x000fe20003f84070 */
[----:B------:R-:W-:Y:S01]  /*4220*/  @!P5 IMAD.IADD R11, R11, 0x1, -R5 ;  /* 0x000000010b0bd824 */ /* 0x000fe200078e0a05 */
[----:B------:R-:W-:Y:S01]  /*4230*/  ISETP.GT.U32.AND P5, PT, R5, R16, PT ;  /* 0x000000100500720c */ /* 0x000fe20003fa4070 */
[----:B------:R-:W-:-:S02]  /*4240*/  VIADD R4, R28, 0x1bd ;  /* 0x000001bd1c047836 */ /* 0x000fc40000000000 */
[--C-:B------:R-:W-:Y:S01]  /*4250*/  @!P6 IMAD.IADD R14, R14, 0x1, -R5.reuse ;  /* 0x000000010e0ee824 */ /* 0x100fe200078e0a05 */
[----:B------:R-:W-:Y:S01]  /*4260*/  ISETP.GE.AND P6, PT, R3, RZ, PT ;  /* 0x000000ff0300720c */ /* 0x000fe20003fc6270 */
[----:B------:R-:W-:Y:S01]  /*4270*/  VIADD R3, R28, 0x1bc ;  /* 0x000001bc1c037836 */ /* 0x000fe20000000000 */
[----:B------:R-:W-:Y:S01]  /*4280*/  IABS R12, R4 ;  /* 0x00000004000c7213 */ /* 0x000fe20000000000 */
[----:B------:R-:W-:Y:S01]  /*4290*/  @!P2 IMAD.IADD R9, R9, 0x1, -R5 ;  /* 0x000000010909a824 */ /* 0x000fe200078e0a05 */
[----:B------:R-:W-:Y:S01]  /*42a0*/  ISETP.GE.AND P2, PT, R20, RZ, PT ;  /* 0x000000ff1400720c */ /* 0x000fe20003f46270 */
[----:B------:R-:W-:Y:S01]  /*42b0*/  IMAD.MOV.U32 R21, RZ, RZ, R15 ;  /* 0x000000ffff157224 */ /* 0x000fe200078e000f */
[----:B------:R-:W-:Y:S01]  /*42c0*/  IABS R20, R3 ;  /* 0x0000000300147213 */ /* 0x000fe20000000000 */
[----:B0-----:R-:W-:Y:S02]  /*42d0*/  IMAD.MOV.U32 R10, RZ, RZ, R14 ;  /* 0x000000ffff0a7224 */ /* 0x001fe400078e000e */
[----:B------:R-:W-:-:S04]  /*42e0*/  IMAD.HI.U32 R6, R8, R12, RZ ;  /* 0x0000000c08067227 */ /* 0x000fc800078e00ff */
[--C-:B------:R-:W-:Y:S01]  /*42f0*/  @!P4 IMAD.IADD R2, R2, 0x1, -R5.reuse ;  /* 0x000000010202c824 */ /* 0x100fe200078e0a05 */
[----:B------:R-:W-:Y:S01]  /*4300*/  ISETP.GE.AND P4, PT, R18, RZ, PT ;  /* 0x000000ff1200720c */ /* 0x000fe20003f86270 */
[----:B------:R-:W-:Y:S02]  /*4310*/  @!P5 IMAD.IADD R16, R16, 0x1, -R5 ;  /* 0x000000011010d824 */ /* 0x000fe400078e0a05 */
[----:B------:R-:W-:Y:S01]  /*4320*/  @!P1 IMAD.MOV R21, RZ, RZ, -R21 ;  /* 0x000000ffff159224 */ /* 0x000fe200078e0a15 */
[C---:B------:R-:W-:Y:S01]  /*4330*/  ISETP.GT.U32.AND P1, PT, R5.reuse, R2, PT ;  /* 0x000000020500720c */ /* 0x040fe20003f24070 */
[----:B------:R-:W-:Y:S01]  /*4340*/  IMAD.MOV.U32 R18, RZ, RZ, R20 ;  /* 0x000000ffff127224 */ /* 0x000fe200078e0014 */
[----:B------:R-:W-:Y:S01]  /*4350*/  ISETP.GT.U32.AND P5, PT, R5, R16, PT ;  /* 0x000000100500720c */ /* 0x000fe20003fa4070 */
[----:B------:R-:W-:Y:S01]  /*4360*/  @!P3 IMAD.MOV R10, RZ, RZ, -R10 ;  /* 0x000000ffff0ab224 */ /* 0x000fe200078e0a0a */
[----:B------:R-:W-:Y:S01]  /*4370*/  STL [R1+0x5cc], R21 ;  /* 0x0005cc1501007387 */ /* 0x000fe20000100800 */
[----:B------:R-:W-:-:S02]  /*4380*/  IMAD.MOV R6, RZ, RZ, -R6 ;  /* 0x000000ffff067224 */ /* 0x000fc400078e0a06 */
[----:B------:R-:W-:Y:S01]  /*4390*/  IMAD.HI.U32 R15, R8, R18, RZ ;  /* 0x00000012080f7227 */ /* 0x000fe200078e00ff */
[----:B------:R0:W-:Y:S03]  /*43a0*/  STL [R1+0x5d4], R10 ;  /* 0x0005d40a01007387 */ /* 0x0001e60000100800 */
[----:B------:R-:W-:Y:S02]  /*43b0*/  IMAD R12, R5, R6, R12 ;  /* 0x00000006050c7224 */ /* 0x000fe400078e020c */
[----:B------:R-:W-:Y:S01]  /*43c0*/  @!P0 IMAD.MOV R11, RZ, RZ, -R11 ;  /* 0x000000ffff0b8224 */ /* 0x000fe200078e0a0b */
[----:B------:R-:W-:Y:S01]  /*43d0*/  ISETP.GE.AND P0, PT, R17, RZ, PT ;  /* 0x000000ff1100720c */ /* 0x000fe20003f06270 */
[----:B------:R-:W-:Y:S02]  /*43e0*/  IMAD.MOV R15, RZ, RZ, -R15 ;  /* 0x000000ffff0f7224 */ /* 0x000fe400078e0a0f */
[----:B------:R-:W-:Y:S01]  /*43f0*/  @!P5 IMAD.IADD R16, R16, 0x1, -R5 ;  /* 0x000000011010d824 */ /* 0x000fe200078e0a05 */
[----:B------:R3:W-:Y:S01]  /*4400*/  STL [R1+0x608], R11 ;  /* 0x0006080b01007387 */ /* 0x0007e20000100800 */
[----:B0-----:R-:W-:-:S02]  /*4410*/  IMAD.MOV.U32 R10, RZ, RZ, R9 ;  /* 0x000000ffff0a7224 */ /* 0x001fc400078e0009 */
[----:B------:R-:W-:-:S04]  /*4420*/  IMAD.HI.U32 R19, R8, R13, RZ ;  /* 0x0000000d08137227 */ /* 0x000fc800078e00ff */
[----:B------:R-:W-:Y:S01]  /*4430*/  @!P6 IMAD.MOV R10, RZ, RZ, -R10 ;  /* 0x000000ffff0ae224 */ /* 0x000fe200078e0a0a */
[C---:B------:R-:W-:Y:S01]  /*4440*/  ISETP.GT.U32.AND P6, PT, R5.reuse, R12, PT ;  /* 0x0000000c0500720c */ /* 0x040fe20003fc4070 */
[----:B------:R-:W-:Y:S01]  /*4450*/  @!P1 IMAD.IADD R2, R2, 0x1, -R5 ;  /* 0x0000000102029824 */ /* 0x000fe200078e0a05 */
[----:B------:R-:W-:Y:S01]  /*4460*/  ISETP.GE.AND P1, PT, R4, RZ, PT ;  /* 0x000000ff0400720c */ /* 0x000fe20003f26270 */
[C---:B---3--:R-:W-:Y:S01]  /*4470*/  IMAD R11, R5.reuse, R15, R18 ;  /* 0x0000000f050b7224 */ /* 0x048fe200078e0212 */
[----:B------:R0:W-:Y:S01]  /*4480*/  STL [R1+0x614], R10 ;  /* 0x0006140a01007387 */ /* 0x0001e20000100800 */
[----:B------:R-:W-:Y:S02]  /*4490*/  IMAD.MOV R19, RZ, RZ, -R19 ;  /* 0x000000ffff137224 */ /* 0x000fe400078e0a13 */
[----:B------:R-:W-:Y:S01]  /*44a0*/  VIADD R4, R28, 0x1ba ;  /* 0x000001ba1c047836 */ /* 0x000fe20000000000 */
[C---:B------:R-:W-:Y:S01]  /*44b0*/  ISETP.GT.U32.AND P5, PT, R5.reuse, R11, PT ;  /* 0x0000000b0500720c */ /* 0x040fe20003fa4070 */
[----:B------:R-:W-:-:S02]  /*44c0*/  IMAD R13, R5, R19, R13 ;  /* 0x00000013050d7224 */ /* 0x000fc400078e020d */
[----:B------:R-:W-:Y:S01]  /*44d0*/  VIADD R6, R28, 0x1bb ;  /* 0x000001bb1c067836 */ /* 0x000fe20000000000 */
[----:B------:R-:W-:Y:S01]  /*44e0*/  IABS R17, R4 ;  /* 0x0000000400117213 */ /* 0x000fe20000000000 */
[----:B------:R-:W-:Y:S01]  /*44f0*/  @!P6 IMAD.IADD R12, R12, 0x1, -R5 ;  /* 0x000000010c0ce824 */ /* 0x000fe200078e0a05 */
[----:B------:R-:W-:Y:S01]  /*4500*/  ISETP.GT.U32.AND P3, PT, R5, R13, PT ;  /* 0x0000000d0500720c */ /* 0x000fe20003f64070 */
[----:B0-----:R-:W-:Y:S01]  /*4510*/  IMAD.MOV.U32 R10, RZ, RZ, R2 ;  /* 0x000000ffff0a7224 */ /* 0x001fe200078e0002 */
[----:B------:R-:W-:Y:S01]  /*4520*/  IABS R9, R6 ;  /* 0x0000000600097213 */ /* 0x000fe20000000000 */
[----:B------:R-:W-:-:S04]  /*4530*/  IMAD.HI.U32 R2, R8, R17, RZ ;  /* 0x0000001108027227 */ /* 0x000fc800078e00ff */
[----:B------:R-:W-:Y:S01]  /*4540*/  @!P2 IMAD.MOV R10, RZ, RZ, -R10 ;  /* 0x000000ffff0aa224 */ /* 0x000fe200078e0a0a */
[----:B------:R-:W-:Y:S01]  /*4550*/  ISETP.GT.U32.AND P2, PT, R5, R12, PT ;  /* 0x0000000c0500720c */ /* 0x000fe20003f44070 */
[--C-:B------:R-:W-:Y:S02]  /*4560*/  @!P5 IMAD.IADD R11, R11, 0x1, -R5.reuse ;  /* 0x000000010b0bd824 */ /* 0x100fe400078e0a05 */
[----:B------:R-:W-:Y:S01]  /*4570*/  IMAD.MOV R19, RZ, RZ, -R2 ;  /* 0x000000ffff137224 */ /* 0x000fe200078e0a02 */
[----:B------:R0:W-:Y:S01]  /*4580*/  STL [R1+0x630], R10 ;  /* 0x0006300a01007387 */ /* 0x0001e20000100800 */
[----:B------:R-:W-:Y:S01]  /*4590*/  @!P3 IMAD.IADD R13, R13, 0x1, -R5 ;  /* 0x000000010d0db824 */ /* 0x000fe200078e0a05 */
[----:B------:R-:W-:Y:S01]  /*45a0*/  ISETP.GT.U32.AND P5, PT, R5, R11, PT ;  /* 0x0000000b0500720c */ /* 0x000fe20003fa4070 */
[----:B------:R-:W-:Y:S01]  /*45b0*/  IMAD.HI.U32 R18, R8, R9, RZ ;  /* 0x0000000908127227 */ /* 0x000fe200078e00ff */
[----:B------:R-:W-:Y:S02]  /*45c0*/  ISETP.GE.AND P3, PT, R3, RZ, PT ;  /* 0x000000ff0300720c */ /* 0x000fe40003f66270 */
[----:B------:R-:W-:Y:S01]  /*45d0*/  ISETP.GT.U32.AND P6, PT, R5, R13, PT ;  /* 0x0000000d0500720c */ /* 0x000fe20003fc4070 */
[----:B------:R-:W-:-:S02]  /*45e0*/  IMAD.MOV R18, RZ, RZ, -R18 ;  /* 0x000000ffff127224 */ /* 0x000fc400078e0a12 */
[----:B------:R-:W-:Y:S01]  /*45f0*/  @!P2 IMAD.IADD R12, R12, 0x1, -R5 ;  /* 0x000000010c0ca824 */ /* 0x000fe200078e0a05 */
[----:B------:R-:W-:Y:S01]  /*4600*/  ISETP.GE.AND P2, PT, R6, RZ, PT ;  /* 0x000000ff0600720c */ /* 0x000fe20003f46270 */
[----:B------:R-:W-:Y:S02]  /*4610*/  IMAD R6, R5, R19, R17 ;  /* 0x0000001305067224 */ /* 0x000fe400078e0211 */
[C---:B------:R-:W-:Y:S02]  /*4620*/  VIADD R14, R28.reuse, 0x1b8 ;  /* 0x000001b81c0e7836 */ /* 0x040fe40000000000 */
[----:B------:R-:W-:Y:S01]  /*4630*/  @!P5 IMAD.IADD R11, R11, 0x1, -R5 ;  /* 0x000000010b0bd824 */ /* 0x000fe200078e0a05 */
[C---:B------:R-:W-:Y:S01]  /*4640*/  ISETP.GT.U32.AND P5, PT, R5.reuse, R6, PT ;  /* 0x000000060500720c */ /* 0x040fe20003fa4070 */
[----:B------:R-:W-:Y:S01]  /*4650*/  IMAD R9, R5, R18, R9 ;  /* 0x0000001205097224 */ /* 0x000fe200078e0209 */
[----:B------:R-:W-:Y:S01]  /*4660*/  IABS R18, R14 ;  /* 0x0000000e00127213 */ /* 0x000fe20000000000 */
[----:B------:R-:W-:-:S02]  /*4670*/  VIADD R17, R28, 0x1b7 ;  /* 0x000001b71c117836 */ /* 0x000fc40000000000 */
[----:B------:R-:W-:Y:S02]  /*4680*/  VIADD R15, R28, 0x1b9 ;  /* 0x000001b91c0f7836 */ /* 0x000fe40000000000 */
[--C-:B------:R-:W-:Y:S01]  /*4690*/  @!P6 IMAD.IADD R13, R13, 0x1, -R5.reuse ;  /* 0x000000010d0de824 */ /* 0x100fe200078e0a05 */
[----:B------:R-:W-:Y:S01]  /*46a0*/  ISETP.GT.U32.AND P6, PT, R5, R9, PT ;  /* 0x000000090500720c */ /* 0x000fe20003fc4070 */
[----:B------:R-:W-:Y:S01]  /*46b0*/  IMAD.MOV.U32 R2, RZ, RZ, R18 ;  /* 0x000000ffff027224 */ /* 0x000fe200078e0012 */
[----:B------:R-:W-:Y:S01]  /*46c0*/  IABS R18, R17 ;  /* 0x0000001100127213 */ /* 0x000fe20000000000 */
[----:B------:R-:W-:Y:S01]  /*46d0*/  IMAD.MOV.U32 R21, RZ, RZ, R16 ;  /* 0x000000ffff157224 */ /* 0x000fe200078e0010 */
[----:B------:R-:W-:Y:S01]  /*46e0*/  IABS R3, R15 ;  /* 0x0000000f00037213 */ /* 0x000fe20000000000 */
[----:B------:R-:W-:Y:S02]  /*46f0*/  @!P5 IMAD.IADD R6, R6, 0x1, -R5 ;  /* 0x000000010606d824 */ /* 0x000fe400078e0a05 */
[----:B------:R-:W-:-:S03]  /*4700*/  IMAD.HI.U32 R16, R8, R18, RZ ;  /* 0x0000001208107227 */ /* 0x000fc600078e00ff */
[----:B------:R-:W-:Y:S01]  /*4710*/  ISETP.GT.U32.AND P5, PT, R5, R6, PT ;  /* 0x000000060500720c */ /* 0x000fe20003fa4070 */
[----:B------:R-:W-:-:S04]  /*4720*/  IMAD.HI.U32 R20, R8, R3, RZ ;  /* 0x0000000308147227 */ /* 0x000fc800078e00ff */
[----:B0-----:R-:W-:Y:S02]  /*4730*/  IMAD.MOV.U32 R10, RZ, RZ, R13 ;  /* 0x000000ffff0a7224 */ /* 0x001fe400078e000d */
[----:B------:R-:W-:Y:S02]  /*4740*/  IMAD.MOV R16, RZ, RZ, -R16 ;  /* 0x000000ffff107224 */ /* 0x000fe400078e0a10 */
[----:B------:R-:W-:-:S04]  /*4750*/  IMAD.HI.U32 R19, R8, R2, RZ ;  /* 0x0000000208137227 */ /* 0x000fc800078e00ff */
[----:B------:R-:W-:Y:S02]  /*4760*/  IMAD.MOV R20, RZ, RZ, -R20 ;  /* 0x000000ffff147224 */ /* 0x000fe400078e0a14 */
[----:B------:R-:W-:Y:S02]  /*4770*/  @!P4 IMAD.MOV R21, RZ, RZ, -R21 ;  /* 0x000000ffff15c224 */ /* 0x000fe400078e0a15 */
[----:B------:R-:W-:Y:S01]  /*4780*/  @!P6 IMAD.IADD R9, R9, 0x1, -R5 ;  /* 0x000000010909e824 */ /* 0x000fe200078e0a05 */
[----:B------:R-:W-:Y:S01]  /*4790*/  ISETP.GE.AND P6, PT, R4, RZ, PT ;  /* 0x000000ff0400720c */ /* 0x000fe20003fc6270 */
[----:B------:R-:W-:Y:S01]  /*47a0*/  @!P0 IMAD.MOV R10, RZ, RZ, -R10 ;  /* 0x000000ffff0a8224 */ /* 0x000fe200078e0a0a */
[----:B------:R-:W-:Y:S01]  /*47b0*/  STL [R1+0x640], R21 ;  /* 0x0006401501007387 */ /* 0x000fe20000100800 */
[C---:B------:R-:W-:Y:S01]  /*47c0*/  IMAD R18, R5.reuse, R16, R18 ;  /* 0x0000001005127224 */ /* 0x040fe200078e0212 */
[C---:B------:R-:W-:Y:S01]  /*47d0*/  ISETP.GT.U32.AND P4, PT, R5.reuse, R9, PT ;  /* 0x000000090500720c */ /* 0x040fe20003f84070 */
[----:B------:R-:W-:Y:S01]  /*47e0*/  IMAD.MOV R19, RZ, RZ, -R19 ;  /* 0x000000ffff137224 */ /* 0x000fe200078e0a13 */
[----:B------:R0:W-:Y:S01]  /*47f0*/  STL [R1+0x650], R10 ;  /* 0x0006500a01007387 */ /* 0x0001e20000100800 */
[----:B------:R-:W-:-:S02]  /*4800*/  IMAD R3, R5, R20, R3 ;  /* 0x0000001405037224 */ /* 0x000fc400078e0203 */
[----:B------:R-:W-:Y:S01]  /*4810*/  @!P5 IMAD.IADD R6, R6, 0x1, -R5 ;  /* 0x000000010606d824 */ /* 0x000fe200078e0a05 */
[C---:B------:R-:W-:Y:S01]  /*4820*/  ISETP.GT.U32.AND P5, PT, R5.reuse, R18, PT ;  /* 0x000000120500720c */ /* 0x040fe20003fa4070 */
[C---:B------:R-:W-:Y:S01]  /*4830*/  IMAD R2, R5.reuse, R19, R2 ;  /* 0x0000001305027224 */ /* 0x040fe200078e0202 */
[----:B------:R-:W-:Y:S01]  /*4840*/  ISETP.GT.U32.AND P0, PT, R5, R3, PT ;  /* 0x000000030500720c */ /* 0x000fe20003f04070 */
[C---:B------:R-:W-:Y:S02]  /*4850*/  VIADD R13, R28.reuse, 0x1b5 ;  /* 0x000001b51c0d7836 */ /* 0x040fe40000000000 */
[----:B------:R-:W-:Y:S01]  /*4860*/  @!P1 IMAD.MOV R12, RZ, RZ, -R12 ;  /* 0x000000ffff0c9224 */ /* 0x000fe200078e0a0c */
[----:B------:R-:W-:Y:S01]  /*4870*/  ISETP.GE.AND P1, PT, R15, RZ, PT ;  /* 0x000000ff0f00720c */ /* 0x000fe20003f26270 */
[----:B0-----:R-:W-:Y:S01]  /*4880*/  IMAD.MOV.U32 R10, RZ, RZ, R11 ;  /* 0x000000ffff0a7224 */ /* 0x001fe200078e000b */
[----:B------:R-:W-:Y:S01]  /*4890*/  IABS R15, R13 ;  /* 0x0000000d000f7213 */ /* 0x000fe20000000000 */
[----:B------:R-:W-:Y:S01]  /*48a0*/  VIADD R4, R28, 0x1b6 ;  /* 0x000001b61c047836 */ /* 0x000fe20000000000 */
[----:B------:R-:W-:Y:S01]  /*48b0*/  STL [R1+0x654], R12 ;  /* 0x0006540c01007387 */ /* 0x000fe20000100800 */
[----:B------:R-:W-:Y:S01]  /*48c0*/  @!P3 IMAD.MOV R10, RZ, RZ, -R10 ;  /* 0x000000ffff0ab224 */ /* 0x000fe200078e0a0a */
[----:B------:R-:W-:Y:S01]  /*48d0*/  ISETP.GT.U32.AND P3, PT, R5, R2, PT ;  /* 0x000000020500720c */ /* 0x000fe20003f64070 */
[--C-:B------:R-:W-:Y:S01]  /*48e0*/  @!P4 IMAD.IADD R9, R9, 0x1, -R5.reuse ;  /* 0x000000010909c824 */ /* 0x100fe200078e0a05 */
[----:B------:R-:W-:Y:S01]  /*48f0*/  IABS R19, R4 ;  /* 0x0000000400137213 */ /* 0x000fe20000000000 */
[--C-:B------:R-:W-:Y:S01]  /*4900*/  @!P5 IMAD.IADD R18, R18, 0x1, -R5.reuse ;  /* 0x000000011212d824 */ /* 0x100fe200078e0a05 */
[----:B------:R0:W-:Y:S01]  /*4910*/  STL [R1+0x66c], R10 ;  /* 0x00066c0a01007387 */ /* 0x0001e20000100800 */
[----:B------:R-:W-:Y:S01]  /*4920*/  @!P0 IMAD.IADD R3, R3, 0x1, -R5 ;  /* 0x0000000103038824 */ /* 0x000fe200078e0a05 */
[----:B------:R-:W-:Y:S01]  /*4930*/  ISETP.GE.AND P4, PT, R14, RZ, PT ;  /* 0x000000ff0e00720c */ /* 0x000fe20003f86270 */
[----:B------:R-:W-:Y:S01]  /*4940*/  IMAD.HI.U32 R11, R8, R19, RZ ;  /* 0x00000013080b7227 */ /* 0x000fe200078e00ff */
[----:B------:R-:W-:-:S02]  /*4950*/  ISETP.GT.U32.AND P5, PT, R5, R18, PT ;  /* 0x000000120500720c */ /* 0x000fc40003fa4070 */
[----:B------:R-:W-:Y:S01]  /*4960*/  ISETP.GE.AND P0, PT, R17, RZ, PT ;  /* 0x000000ff1100720c */ /* 0x000fe20003f06270 */
[----:B------:R-:W-:Y:S02]  /*4970*/  IMAD.MOV R11, RZ, RZ, -R11 ;  /* 0x000000ffff0b7224 */ /* 0x000fe400078e0a0b */
[----:B------:R-:W-:Y:S01]  /*4980*/  @!P3 IMAD.IADD R2, R2, 0x1, -R5 ;  /* 0x000000010202b824 */ /* 0x000fe200078e0a05 */
[----:B------:R-:W-:Y:S01]  /*4990*/  ISETP.GT.U32.AND P3, PT, R5, R3, PT ;  /* 0x000000030500720c */ /* 0x000fe20003f64070 */
[----:B0-----:R-:W-:Y:S02]  /*49a0*/  IMAD.MOV.U32 R10, RZ, RZ, R9 ;  /* 0x000000ffff0a7224 */ /* 0x001fe400078e0009 */
[----:B------:R-:W-:Y:S02]  /*49b0*/  IMAD.MOV.U32 R9, RZ, RZ, R6 ;  /* 0x000000ffff097224 */ /* 0x000fe400078e0006 */
[----:B------:R-:W-:-:S04]  /*49c0*/  IMAD.HI.U32 R6, R8, R15, RZ ;  /* 0x0000000f08067227 */ /* 0x000fc800078e00ff */
[----:B------:R-:W-:Y:S02]  /*49d0*/  IMAD.MOV R6, RZ, RZ, -R6 ;  /* 0x000000ffff067224 */ /* 0x000fe400078e0a06 */
[----:B------:R-:W-:Y:S01]  /*49e0*/  @!P2 IMAD.MOV R10, RZ, RZ, -R10 ;  /* 0x000000ffff0aa224 */ /* 0x000fe200078e0a0a */
[C---:B------:R-:W-:Y:S01]  /*49f0*/  ISETP.GT.U32.AND P2, PT, R5.reuse, R2, PT ;  /* 0x000000020500720c */ /* 0x040fe20003f44070 */
[C---:B------:R-:W-:Y:S02]  /*4a00*/  IMAD R15, R5.reuse, R6, R15 ;  /* 0x00000006050f7224 */ /* 0x040fe400078e020f */
[C---:B------:R-:W-:Y:S01]  /*4a10*/  IMAD R11, R5.reuse, R11, R19 ;  /* 0x0000000b050b7224 */ /* 0x040fe200078e0213 */
[----:B------:R0:W-:Y:S01]  /*4a20*/  STL [R1+0x684], R10 ;  /* 0x0006840a01007387 */ /* 0x0001e20000100800 */
[----:B------:R-:W-:Y:S02]  /*4a30*/  VIADD R12, R28, 0x1b4 ;  /* 0x000001b41c0c7836 */ /* 0x000fe40000000000 */
[--C-:B------:R-:W-:Y:S01]  /*4a40*/  @!P5 IMAD.IADD R18, R18, 0x1, -R5.reuse ;  /* 0x000000011212d824 */ /* 0x100fe200078e0a05 */
[----:B------:R-:W-:Y:S01]  /*4a50*/  ISETP.GT.U32.AND P5, PT, R5, R15, PT ;  /* 0x0000000f0500720c */ /* 0x000fe20003fa4070 */
[----:B------:R-:W-:Y:S01]  /*4a60*/  @!P3 IMAD.IADD R3, R3, 0x1, -R5 ;  /* 0x000000010303b824 */ /* 0x000fe200078e0a05 */
[----:B------:R-:W-:Y:S01]  /*4a70*/  ISETP.GT.U32.AND P3, PT, R5, R11, PT ;  /* 0x0000000b0500720c */ /* 0x000fe20003f64070 */
[----:B------:R-:W-:Y:S01]  /*4a80*/  @!P6 IMAD.MOV R9, RZ, RZ, -R9 ;  /* 0x000000ffff09e224 */ /* 0x000fe200078e0a09 */
[----:B------:R-:W-:Y:S01]  /*4a90*/  IABS R14, R12 ;  /* 0x0000000c000e7213 */ /* 0x000fe20000000000 */
[----:B------:R-:W-:Y:S01]  /*4aa0*/  @!P2 IMAD.IADD R2, R2, 0x1, -R5 ;  /* 0x000000010202a824 */ /* 0x000fe200078e0a05 */
[----:B------:R-:W-:Y:S01]  /*4ab0*/  ISETP.GE.AND P6, PT, R4, RZ, PT ;  /* 0x000000ff0400720c */ /* 0x000fe20003fc6270 */
[----:B------:R-:W-:Y:S01]  /*4ac0*/  VIADD R4, R28, 0x1b3 ;  /* 0x000001b31c047836 */ /* 0x000fe20000000000 */
[----:B------:R-:W-:Y:S01]  /*4ad0*/  ISETP.GE.AND P2, PT, R13, RZ, PT ;  /* 0x000000ff0d00720c */ /* 0x000fe20003f46270 */
[----:B------:R-:W-:Y:S01]  /*4ae0*/  IMAD.HI.U32 R16, R8, R14, RZ ;  /* 0x0000000e08107227 */ /* 0x000fe200078e00ff */
[----:B------:R3:W-:Y:S02]  /*4af0*/  STL [R1+0x694], R9 ;  /* 0x0006940901007387 */ /* 0x0007e40000100800 */
[----:B------:R-:W-:Y:S01]  /*4b00*/  IABS R13, R4 ;  /* 0x00000004000d7213 */ /* 0x000fe20000000000 */
[----:B0-----:R-:W-:-:S02]  /*4b10*/  IMAD.MOV.U32 R10, RZ, RZ, R3 ;  /* 0x000000ffff0a7224 */ /* 0x001fc400078e0003 */
[----:B------:R-:W-:Y:S02]  /*4b20*/  VIADD R6, R28, 0x1b2 ;  /* 0x000001b21c067836 */ /* 0x000fe40000000000 */
[----:B------:R-:W-:Y:S02]  /*4b30*/  IMAD.MOV R16, RZ, RZ, -R16 ;  /* 0x000000ffff107224 */ /* 0x000fe400078e0a10 */
[----:B------:R-:W-:Y:S01]  /*4b40*/  @!P5 IMAD.IADD R15, R15, 0x1, -R5 ;  /* 0x000000010f0fd824 */ /* 0x000fe200078e0a05 */
[----:B---3--:R-:W-:Y:S01]  /*4b50*/  IABS R9, R6 ;  /* 0x0000000600097213 */ /* 0x008fe20000000000 */
[----:B------:R-:W-:Y:S02]  /*4b60*/  @!P1 IMAD.MOV R10, RZ, RZ, -R10 ;  /* 0x000000ffff0a9224 */ /* 0x000fe400078e0a0a */
[----:B------:R-:W-:Y:S01]  /*4b70*/  IMAD.MOV.U32 R3, RZ, RZ, R13 ;  /* 0x000000ffff037224 */ /* 0x000fe200078e000d */
[----:B------:R-:W-:Y:S01]  /*4b80*/  ISETP.GT.U32.AND P5, PT, R5, R15, PT ;  /* 0x0000000f0500720c */ /* 0x000fe20003fa4070 */
[----:B------:R-:W-:Y:S01]  /*4b90*/  @!P3 IMAD.IADD R11, R11, 0x1, -R5 ;  /* 0x000000010b0bb824 */ /* 0x000fe200078e0a05 */
[----:B------:R-:W-:Y:S01]  /*4ba0*/  ISETP.GE.AND P3, PT, R12, RZ, PT ;  /* 0x000000ff0c00720c */ /* 0x000fe20003f66270 */
[C---:B------:R-:W-:Y:S01]  /*4bb0*/  IMAD R14, R5.reuse, R16, R14 ;  /* 0x00000010050e7224 */ /* 0x040fe200078e020e */
[----:B------:R0:W-:Y:S01]  /*4bc0*/  STL [R1+0x690], R10 ;  /* 0x0006900a01007387 */ /* 0x0001e20000100800 */
[----:B------:R-:W-:Y:S01]  /*4bd0*/  IMAD.MOV.U32 R13, RZ, RZ, R2 ;  /* 0x000000ffff0d7224 */ /* 0x000fe200078e0002 */
[----:B------:R-:W-:Y:S01]  /*4be0*/  ISETP.GT.U32.AND P1, PT, R5, R11, PT ;  /* 0x0000000b0500720c */ /* 0x000fe20003f24070 */
[----:B------:R-:W-:-:S04]  /*4bf0*/  IMAD.HI.U32 R12, R8, R3, RZ ;  /* 0x00000003080c7227 */ /* 0x000fc800078e00ff */
[----:B------:R-:W-:Y:S01]  /*4c00*/  @!P4 IMAD.MOV R13, RZ, RZ, -R13 ;  /* 0x000000ffff0dc224 */ /* 0x000fe200078e0a0d */
[----:B------:R-:W-:Y:S01]  /*4c10*/  ISETP.GT.U32.AND P4, PT, R5, R14, PT ;  /* 0x0000000e0500720c */ /* 0x000fe20003f84070 */
[----:B------:R-:W-:-:S03]  /*4c20*/  IMAD.HI.U32 R2, R8, R9, RZ ;  /* 0x0000000908027227 */ /* 0x000fc600078e00ff */
[----:B------:R3:W-:Y:S01]  /*4c30*/  STL [R1+0x69c], R13 ;  /* 0x00069c0d01007387 */ /* 0x0007e20000100800 */
[----:B0-----:R-:W-:Y:S02]  /*4c40*/  IMAD.MOV.U32 R10, RZ, RZ, R18 ;  /* 0x000000ffff0a7224 */ /* 0x001fe400078e0012 */
[----:B------:R-:W-:Y:S02]  /*4c50*/  IMAD.MOV R12, RZ, RZ, -R12 ;  /* 0x000000ffff0c7224 */ /* 0x000fe400078e0a0c */
[----:B------:R-:W-:Y:S01]  /*4c60*/  @!P0 IMAD.MOV R10, RZ, RZ, -R10 ;  /* 0x000000ffff0a8224 */ /* 0x000fe200078e0a0a */
[----:B------:R-:W-:Y:S01]  /*4c70*/  ISETP.GE.AND P0, PT, R4, RZ, PT ;  /* 0x000000ff0400720c */ /* 0x000fe20003f06270 */
[----:B------:R-:W-:Y:S02]  /*4c80*/  IMAD.MOV R4, RZ, RZ, -R2 ;  /* 0x000000ffff047224 */ /* 0x000fe400078e0a02 */
[----:B------:R-:W-:Y:S01]  /*4c90*/  IMAD R2, R5, R12, R3 ;  /* 0x0000000c05027224 */ /* 0x000fe200078e0203 */
[----:B------:R0:W-:Y:S01]  /*4ca0*/  STL [R1+0x6b4], R10 ;  /* 0x0006b40a01007387 */ /* 0x0001e20000100800 */
[----:B------:R-:W-:-:S02]  /*4cb0*/  @!P5 IMAD.IADD R15, R15, 0x1, -R5 ;  /* 0x000000010f0fd824 */ /* 0x000fc400078e0a05 */
[--C-:B------:R-:W-:Y:S01]  /*4cc0*/  @!P1 IMAD.IADD R11, R11, 0x1, -R5.reuse ;  /* 0x000000010b0b9824 */ /* 0x100fe200078e0a05 */
[C---:B------:R-:W-:Y:S01]  /*4cd0*/  ISETP.GT.U32.AND P5, PT, R5.reuse, R2, PT ;  /* 0x000000020500720c */ /* 0x040fe20003fa4070 */
[----:B------:R-:W-:Y:S01]  /*4ce0*/  @!P4 IMAD.IADD R14, R14, 0x1, -R5 ;  /* 0x000000010e0ec824 */ /* 0x000fe200078e0a05 */
[----:B------:R-:W-:Y:S01]  /*4cf0*/  ISETP.GE.AND P1, PT, R6, RZ, PT ;  /* 0x000000ff0600720c */ /* 0x000fe20003f26270 */
[C---:B------:R-:W-:Y:S02]  /*4d00*/  IMAD R9, R5.reuse, R4, R9 ;  /* 0x0000000405097224 */ /* 0x040fe400078e0209 */
[----:B------:R-:W-:Y:S01]  /*4d10*/  IMAD.MOV.U32 R16, RZ, RZ, R11 ;  /* 0x000000ffff107224 */ /* 0x000fe200078e000b */
[C---:B------:R-:W-:Y:S01]  /*4d20*/  ISETP.GT.U32.AND P4, PT, R5.reuse, R14, PT ;  /* 0x0000000e0500720c */ /* 0x040fe20003f84070 */
[----:B---3--:R-:W-:Y:S02]  /*4d30*/  VIADD R13, R28, 0x1b1 ;  /* 0x000001b11c0d7836 */ /* 0x008fe40000000000 */
[----:B------:R-:W-:Y:S01]  /*4d40*/  @!P6 IMAD.MOV R16, RZ, RZ, -R16 ;  /* 0x000000ffff10e224 */ /* 0x000fe200078e0a10 */
[----:B------:R-:W-:Y:S01]  /*4d50*/  ISETP.GT.U32.AND P6, PT, R5, R9, PT ;  /* 0x000000090500720c */ /* 0x000fe20003fc4070 */
[----:B0-----:R-:W-:Y:S01]  /*4d60*/  IMAD.MOV.U32 R10, RZ, RZ, R15 ;  /* 0x000000ffff0a7224 */ /* 0x001fe200078e000f */
[----:B------:R-:W-:Y:S01]  /*4d70*/  IABS R6, R13 ;  /* 0x0000000d00067213 */ /* 0x000fe20000000000 */
[----:B------:R-:W-:Y:S01]  /*4d80*/  @!P5 IMAD.IADD R2, R2, 0x1, -R5 ;  /* 0x000000010202d824 */ /* 0x000fe200078e0a05 */
[----:B------:R-:W-:Y:S01]  /*4d90*/  STL [R1+0x6e0], R16 ;  /* 0x0006e01001007387 */ /* 0x000fe20000100800 */
[----:B------:R-:W-:-:S02]  /*4da0*/  VIADD R4, R28, 0x1b0 ;  /* 0x000001b01c047836 */ /* 0x000fc40000000000 */
[----:B------:R-:W-:Y:S01]  /*4db0*/  @!P2 IMAD.MOV R10, RZ, RZ, -R10 ;  /* 0x000000ffff0aa224 */ /* 0x000fe200078e0a0a */
[----:B------:R-:W-:Y:S01]  /*4dc0*/  ISETP.GT.U32.AND P5, PT, R5, R2, PT ;  /* 0x000000020500720c */ /* 0x000fe20003fa4070 */
[--C-:B------:R-:W-:Y:S01]  /*4dd0*/  @!P4 IMAD.IADD R14, R14, 0x1, -R5.reuse ;  /* 0x000000010e0ec824 */ /* 0x100fe200078e0a05 */
[----:B------:R-:W-:Y:S01]  /*4de0*/  IABS R12, R4 ;  /* 0x00000004000c7213 */ /* 0x000fe20000000000 */
[----:B------:R-:W-:Y:S01]  /*4df0*/  IMAD.HI.U32 R15, R8, R6, RZ ;  /* 0x00000006080f7227 */ /* 0x000fe200078e00ff */
[----:B------:R0:W-:Y:S01]  /*4e00*/  STL [R1+0x6e8], R10 ;  /* 0x0006e80a01007387 */ /* 0x0001e20000100800 */
[----:B------:R-:W-:Y:S02]  /*4e10*/  ISETP.GE.AND P4, PT, R4, RZ, PT ;  /* 0x000000ff0400720c */ /* 0x000fe40003f86270 */
[----:B------:R-:W-:Y:S01]  /*4e20*/  @!P6 IMAD.IADD R9, R9, 0x1, -R5 ;  /* 0x000000010909e824 */ /* 0x000fe200078e0a05 */
[----:B------:R-:W-:Y:S01]  /*4e30*/  ISETP.GE.AND P2, PT, R13, RZ, PT ;  /* 0x000000ff0d00720c */ /* 0x000fe20003f46270 */
[----:B------:R-:W-:-:S02]  /*4e40*/  VIADD R3, R28, 0x1af ;  /* 0x000001af1c037836 */ /* 0x000fc40000000000 */
[----:B------:R-:W-:Y:S01]  /*4e50*/  IMAD.HI.U32 R4, R8, R12, RZ ;  /* 0x0000000c08047227 */ /* 0x000fe200078e00ff */
[----:B------:R-:W-:Y:S02]  /*4e60*/  ISETP.GT.U32.AND P6, PT, R5, R9, PT ;  /* 0x000000090500720c */ /* 0x000fe40003fc4070 */
[----:B------:R-:W-:Y:S01]  /*4e70*/  IABS R11, R3 ;  /* 0x00000003000b7213 */ /* 0x000fe20000000000 */
[----:B0-----:R-:W-:Y:S02]  /*4e80*/  IMAD.MOV.U32 R10, RZ, RZ, R14 ;  /* 0x000000ffff0a7224 */ /* 0x001fe400078e000e */
[----:B------:R-:W-:Y:S02]  /*4e90*/  IMAD.MOV R15, RZ, RZ, -R15 ;  /* 0x000000ffff0f7224 */ /* 0x000fe400078e0a0f */
[----:B------:R-:W-:Y:S01]  /*4ea0*/  @!P3 IMAD.MOV R10, RZ, RZ, -R10 ;  /* 0x000000ffff0ab224 */ /* 0x000fe200078e0a0a */
[----:B------:R-:W-:Y:S01]  /*4eb0*/  ISETP.GE.AND P3, PT, R3, RZ, PT ;  /* 0x000000ff0300720c */ /* 0x000fe20003f66270 */
[----:B------:R-:W-:-:S02]  /*4ec0*/  IMAD.MOV R4, RZ, RZ, -R4 ;  /* 0x000000ffff047224 */ /* 0x000fc400078e0a04 */
[----:B------:R-:W-:Y:S01]  /*4ed0*/  @!P5 IMAD.IADD R2, R2, 0x1, -R5 ;  /* 0x000000010202d824 */ /* 0x000fe200078e0a05 */
[----:B------:R0:W-:Y:S01]  /*4ee0*/  STL [R1+0x6f0], R10 ;  /* 0x0006f00a01007387 */ /* 0x0001e20000100800 */
[C---:B------:R-:W-:Y:S02]  /*4ef0*/  IMAD R6, R5.reuse, R15, R6 ;  /* 0x0000000f05067224 */ /* 0x040fe400078e0206 */
[C---:B------:R-:W-:Y:S02]  /*4f00*/  IMAD R12, R5.reuse, R4, R12 ;  /* 0x00000004050c7224 */ /* 0x040fe400078e020c */
[----:B------:R-:W-:Y:S01]  /*4f10*/  IMAD.HI.U32 R13, R8, R11, RZ ;  /* 0x0000000b080d7227 */ /* 0x000fe200078e00ff */
[----:B------:R-:W-:-:S03]  /*4f20*/  ISETP.GT.U32.AND P5, PT, R5, R6, PT ;  /* 0x000000060500720c */ /* 0x000fc60003fa4070 */
[----:B------:R-:W-:Y:S02]  /*4f30*/  IMAD.MOV R13, RZ, RZ, -R13 ;  /* 0x000000ffff0d7224 */ /* 0x000fe400078e0a0d */
[----:B0-----:R-:W-:Y:S02]  /*4f40*/  IMAD.MOV.U32 R10, RZ, RZ, R2 ;  /* 0x000000ffff0a7224 */ /* 0x001fe400078e0002 */
[----:B------:R-:W-:Y:S02]  /*4f50*/  @!P6 IMAD.IADD R9, R9, 0x1, -R5 ;  /* 0x000000010909e824 */ /* 0x000fe400078e0a05 */
[----:B------:R-:W-:Y:S01]  /*4f60*/  @!P0 IMAD.MOV R10, RZ, RZ, -R10 ;  /* 0x000000ffff0a8224 */ /* 0x000fe200078e0a0a */
[C---:B------:R-:W-:Y:S01]  /*4f70*/  ISETP.GT.U32.AND P0, PT, R5.reuse, R12, PT ;  /* 0x0000000c0500720c */ /* 0x040fe20003f04070 */
[----:B------:R-:W-:Y:S02]  /*4f80*/  IMAD R11, R5, R13, R11 ;  /* 0x0000000d050b7224 */ /* 0x000fe400078e020b */
[----:B------:R-:W-:Y:S01]  /*4f90*/  @!P5 IMAD.IADD R6, R6, 0x1, -R5 ;  /* 0x000000010606d824 */ /* 0x000fe200078e0a05 */
[----:B------:R0:W-:Y:S01]  /*4fa0*/  STL [R1+0x708], R10 ;  /* 0x0007080a01007387 */ /* 0x0001e20000100800 */
[----:B------:R-:W-:-:S02]  /*4fb0*/  VIADD R17, R28, 0x1ae ;  /* 0x000001ae1c117836 */ /* 0x000fc40000000000 */
[C---:B------:R-:W-:Y:S01]  /*4fc0*/  VIADD R15, R28.reuse, 0x1ad ;  /* 0x000001ad1c0f7836 */ /* 0x040fe20000000000 */
[----:B------:R-:W-:Y:S01]  /*4fd0*/  ISETP.GT.U32.AND P5, PT, R5, R6, PT ;  /* 0x000000060500720c */ /* 0x000fe20003fa4070 */
[C---:B------:R-:W-:Y:S01]  /*4fe0*/  VIADD R14, R28.reuse, 0x1ab ;  /* 0x000001ab1c0e7836 */ /* 0x040fe20000000000 */
[----:B------:R-:W-:Y:S01]  /*4ff0*/  ISETP.GE.AND P6, PT, R17, RZ, PT ;  /* 0x000000ff1100720c */ /* 0x000fe20003fc6270 */
[----:B------:R-:W-:Y:S01]  /*5000*/  VIADD R3, R28, 0x1ac ;  /* 0x000001ac1c037836 */ /* 0x000fe20000000000 */
[----:B------:R-:W-:Y:S01]  /*5010*/  IABS R17, R17 ;  /* 0x0000001100117213 */ /* 0x000fe20000000000 */
[----:B------:R-:W-:Y:S01]  /*5020*/  @!P0 IMAD.IADD R12, R12, 0x1, -R5 ;  /* 0x000000010c0c8824 */ /* 0x000fe200078e0a05 */
[----:B------:R-:W-:Y:S01]  /*5030*/  IABS R16, R15 ;  /* 0x0000000f00107213 */ /* 0x000fe20000000000 */
[----:B0-----:R-:W-:Y:S01]  /*5040*/  IMAD.MOV.U32 R10, RZ, RZ, R9 ;  /* 0x000000ffff0a7224 */ /* 0x001fe200078e0009 */
[----:B------:R-:W-:Y:S01]  /*5050*/  IABS R2, R14 ;  /* 0x0000000e00027213 */ /* 0x000fe20000000000 */
[----:B------:R-:W-:Y:S01]  /*5060*/  IMAD.HI.U32 R18, R8, R17, RZ ;  /* 0x0000001108127227 */ /* 0x000fe200078e00ff */
[----:B------:R-:W-:-:S02]  /*5070*/  ISETP.GT.U32.AND P0, PT, R5, R12, PT ;  /* 0x0000000c0500720c */ /* 0x000fc40003f04070 */
[----:B------:R-:W-:Y:S01]  /*5080*/  IABS R4, R3 ;  /* 0x0000000300047213 */ /* 0x000fe20000000000 */
[----:B------:R-:W-:Y:S01]  /*5090*/  @!P1 IMAD.MOV R10, RZ, RZ, -R10 ;  /* 0x000000ffff0a9224 */ /* 0x000fe200078e0a0a */
[----:B------:R-:W-:Y:S01]  /*50a0*/  ISETP.GT.U32.AND P1, PT, R5, R11, PT ;  /* 0x0000000b0500720c */ /* 0x000fe20003f24070 */
[----:B------:R-:W-:Y:S02]  /*50b0*/  IMAD.MOV R18, RZ, RZ, -R18 ;  /* 0x000000ffff127224 */ /* 0x000fe400078e0a12 */
[----:B------:R-:W-:Y:S01]  /*50c0*/  IMAD.HI.U32 R13, R8, R16, RZ ;  /* 0x00000010080d7227 */ /* 0x000fe200078e00ff */
[----:B------:R0:W-:Y:S03]  /*50d0*/  STL [R1+0x728], R10 ;  /* 0x0007280a01007387 */ /* 0x0001e60000100800 */
[----:B------:R-:W-:Y:S01]  /*50e0*/  @!P5 IMAD.IADD R6, R6, 0x1, -R5 ;  /* 0x000000010606d824 */ /* 0x000fe200078e0a05 */
[----:B------:R-:W-:Y:S01]  /*50f0*/  ISETP.GE.AND P5, PT, R15, RZ, PT ;  /* 0x000000ff0f00720c */ /* 0x000fe20003fa6270 */
[----:B------:R-:W-:-:S02]  /*5100*/  IMAD R15, R5, R18, R17 ;  /* 0x00000012050f7224 */ /* 0x000fc400078e0211 */
[--C-:B------:R-:W-:Y:S02]  /*5110*/  @!P0 IMAD.IADD R12, R12, 0x1, -R5.reuse ;  /* 0x000000010c0c8824 */ /* 0x100fe400078e0a05 */
[----:B------:R-:W-:Y:S01]  /*5120*/  @!P1 IMAD.IADD R11, R11, 0x1, -R5 ;  /* 0x000000010b0b9824 */ /* 0x000fe200078e0a05 */
[C---:B------:R-:W-:Y:S01]  /*5130*/  ISETP.GT.U32.AND P0, PT, R5.reuse, R15, PT ;  /* 0x0000000f0500720c */ /* 0x040fe20003f04070 */
[----:B------:R-:W-:Y:S02]  /*5140*/  IMAD.MOV R13, RZ, RZ, -R13 ;  /* 0x000000ffff0d7224 */ /* 0x000fe400078e0a0d */
[----:B------:R-:W-:Y:S01]  /*5150*/  IMAD.MOV.U32 R19, RZ, RZ, R6 ;  /* 0x000000ffff137224 */ /* 0x000fe200078e0006 */
[C---:B------:R-:W-:Y:S01]  /*5160*/  ISETP.GT.U32.AND P1, PT, R5.reuse, R11, PT ;  /* 0x0000000b0500720c */ /* 0x040fe20003f24070 */
[----:B0-----:R-:W-:Y:S02]  /*5170*/  IMAD.MOV.U32 R10, RZ, RZ, R12 ;  /* 0x000000ffff0a7224 */ /* 0x001fe400078e000c */
[----:B------:R-:W-:-:S02]  /*5180*/  IMAD R16, R5, R13, R16 ;  /* 0x0000000d05107224 */ /* 0x000fc400078e0210 */
[----:B------:R-:W-:-:S04]  /*5190*/  IMAD.HI.U32 R13, R8, R2, RZ ;  /* 0x00000002080d7227 */ /* 0x000fc800078e00ff */
[----:B------:R-:W-:Y:S01]  /*51a0*/  @!P2 IMAD.MOV R19, RZ, RZ, -R19 ;  /* 0x000000ffff13a224 */ /* 0x000fe200078e0a13 */
[----:B------:R-:W-:Y:S01]  /*51b0*/  ISETP.GT.U32.AND P2, PT, R5, R16, PT ;  /* 0x000000100500720c */ /* 0x000fe20003f44070 */
[----:B------:R-:W-:Y:S01]  /*51c0*/  @!P4 IMAD.MOV R10, RZ, RZ, -R10 ;  /* 0x000000ffff0ac224 */ /* 0x000fe200078e0a0a */
[----:B------:R-:W-:Y:S01]  /*51d0*/  ISETP.GE.AND P4, PT, R3, RZ, PT ;  /* 0x000000ff0300720c */ /* 0x000fe20003f86270 */
[----:B------:R-:W-:Y:S01]  /*51e0*/  IMAD.MOV R6, RZ, RZ, -R13 ;  /* 0x000000ffff067224 */ /* 0x000fe200078e0a0d */
[----:B------:R-:W-:Y:S01]  /*51f0*/  STL [R1+0x734], R19 ;  /* 0x0007341301007387 */ /* 0x000fe20000100800 */
[----:B------:R-:W-:Y:S02]  /*5200*/  @!P1 IMAD.IADD R11, R11, 0x1, -R5 ;  /* 0x000000010b0b9824 */ /* 0x000fe400078e0a05 */
[----:B------:R-:W-:Y:S01]  /*5210*/  IMAD R2, R5, R6, R2 ;  /* 0x0000000605027224 */ /* 0x000fe200078e0202 */
[----:B------:R0:W-:Y:S01]  /*5220*/  STL [R1+0x748], R10 ;  /* 0x0007480a01007387 */ /* 0x0001e20000100800 */
[----:B------:R-:W-:-:S04]  /*5230*/  IMAD.HI.U32 R9, R8, R4, RZ ;  /* 0x0000000408097227 */ /* 0x000fc800078e00ff */
[----:B------:R-:W-:Y:S02]  /*5240*/  @!P0 IMAD.IADD R15, R15, 0x1, -R5 ;  /* 0x000000010f0f8824 */ /* 0x000fe400078e0a05 */
[----:B------:R-:W-:Y:S02]  /*5250*/  IMAD.MOV R9, RZ, RZ, -R9 ;  /* 0x000000ffff097224 */ /* 0x000fe400078e0a09 */
[C---:B------:R-:W-:Y:S01]  /*5260*/  VIADD R6, R28.reuse, 0x1a9 ;  /* 0x000001a91c067836 */ /* 0x040fe20000000000 */
[C---:B------:R-:W-:Y:S01]  /*5270*/  ISETP.GT.U32.AND P0, PT, R5.reuse, R15, PT ;  /* 0x0000000f0500720c */ /* 0x040fe20003f04070 */
[----:B0-----:R-:W-:Y:S02]  /*5280*/  IMAD.MOV.U32 R10, RZ, RZ, R11 ;  /* 0x000000ffff0a7224 */ /* 0x001fe400078e000b */
[C---:B------:R-:W-:Y:S01]  /*5290*/  IMAD R3, R5.reuse, R9, R4 ;  /* 0x0000000905037224 */ /* 0x040fe200078e0204 */
[----:B------:R-:W-:Y:S01]  /*52a0*/  IABS R11, R6 ;  /* 0x00000006000b7213 */ /* 0x000fe20000000000 */
[----:B------:R-:W-:Y:S01]  /*52b0*/  @!P3 IMAD.MOV R10, RZ, RZ, -R10 ;  /* 0x000000ffff0ab224 */ /* 0x000fe200078e0a0a */
[C---:B------:R-:W-:Y:S01]  /*52c0*/  ISETP.GT.U32.AND P3, PT, R5.reuse, R2, PT ;  /* 0x000000020500720c */ /* 0x040fe20003f64070 */
[----:B------:R-:W-:Y:S01]  /*52d0*/  VIADD R4, R28, 0x1aa ;  /* 0x000001aa1c047836 */ /* 0x000fe20000000000 */
[----:B------:R-:W-:Y:S01]  /*52e0*/  ISETP.GT.U32.AND P1, PT, R5, R3, PT ;  /* 0x000000030500720c */ /* 0x000fe20003f24070 */
[--C-:B------:R-:W-:Y:S01]  /*52f0*/  @!P2 IMAD.IADD R16, R16, 0x1, -R5.reuse ;  /* 0x000000011010a824 */ /* 0x100fe200078e0a05 */
[----:B------:R0:W-:Y:S01]  /*5300*/  STL [R1+0x750], R10 ;  /* 0x0007500a01007387 */ /* 0x0001e20000100800 */
[C---:B------:R-:W-:Y:S01]  /*5310*/  VIADD R9, R28.reuse, 0x1a8 ;  /* 0x000001a81c097836 */ /* 0x040fe20000000000 */
[----:B------:R-:W-:Y:S01]  /*5320*/  IABS R12, R4 ;  /* 0x00000004000c7213 */ /* 0x000fe20000000000 */
[----:B------:R-:W-:Y:S01]  /*5330*/  @!P0 IMAD.IADD R15, R15, 0x1, -R5 ;  /* 0x000000010f0f8824 */ /* 0x000fe200078e0a05 */
[----:B------:R-:W-:Y:S01]  /*5340*/  ISETP.GT.U32.AND P2, PT, R5, R16, PT ;  /* 0x000000100500720c */ /* 0x000fe20003f44070 */
[----:B------:R-:W-:Y:S01]  /*5350*/  VIADD R19, R28, 0x1a2 ;  /* 0x000001a21c137836 */ /* 0x000fe20000000000 */
[----:B------:R-:W-:Y:S01]  /*5360*/  ISETP.GE.AND P0, PT, R14, RZ, PT ;  /* 0x000000ff0e00720c */ /* 0x000fe20003f06270 */
[----:B------:R-:W-:Y:S01]  /*5370*/  IMAD.HI.U32 R17, R8, R12, RZ ;  /* 0x0000000c08117227 */ /* 0x000fe200078e00ff */
[----:B------:R-:W-:-:S03]  /*5380*/  IABS R13, R9 ;  /* 0x00000009000d7213 */ /* 0x000fc60000000000 */
[----:B------:R-:W-:Y:S02]  /*5390*/  @!P3 IMAD.IADD R2, R2, 0x1, -R5 ;  /* 0x000000010202b824 */ /* 0x000fe400078e0a05 */
[----:B------:R-:W-:Y:S02]  /*53a0*/  IMAD.MOV R17, RZ, RZ, -R17 ;  /* 0x000000ffff117224 */ /* 0x000fe400078e0a11 */
[----:B------:R-:W-:Y:S01]  /*53b0*/  IMAD.HI.U32 R14, R8, R11, RZ ;  /* 0x0000000b080e7227 */ /* 0x000fe200078e00ff */
[----:B------:R-:W-:-:S03]  /*53c0*/  ISETP.GT.U32.AND P3, PT, R5, R2, PT ;  /* 0x000000020500720c */ /* 0x000fc60003f64070 */
[--C-:B------:R-:W-:Y:S02]  /*53d0*/  @!P1 IMAD.IADD R3, R3, 0x1, -R5.reuse ;  /* 0x0000000103039824 */ /* 0x100fe400078e0a05 */
[C---:B------:R-:W-:Y:S02]  /*53e0*/  IMAD R12, R5.reuse, R17, R12 ;  /* 0x00000011050c7224 */ /* 0x040fe400078e020c */
[----:B------:R-:W-:Y:S01]  /*53f0*/  IMAD.MOV R14, RZ, RZ, -R14 ;  /* 0x000000ffff0e7224 */ /* 0x000fe200078e0a0e */
[C---:B------:R-:W-:Y:S01]  /*5400*/  ISETP.GT.U32.AND P1, PT, R5.reuse, R3, PT ;  /* 0x000000030500720c */ /* 0x040fe20003f24070 */
[----:B------:R-:W-:Y:S01]  /*5410*/  @!P2 IMAD.IADD R16, R16, 0x1, -R5 ;  /* 0x000000011010a824 */ /* 0x000fe200078e0a05 */
[C---:B------:R-:W-:Y:S01]  /*5420*/  ISETP.GT.U32.AND P2, PT, R5.reuse, R12, PT ;  /* 0x0000000c0500720c */ /* 0x040fe20003f44070 */
[----:B------:R-:W-:Y:S02]  /*5430*/  IMAD R11, R5, R14, R11 ;  /* 0x0000000e050b7224 */ /* 0x000fe400078e020b */
[----:B------:R-:W-:-:S02]  /*5440*/  @!P3 IMAD.IADD R2, R2, 0x1, -R5 ;  /* 0x000000010202b824 */ /* 0x000fc400078e0a05 */
[----:B------:R-:W-:Y:S01]  /*5450*/  IMAD.MOV.U32 R18, RZ, RZ, R15 ;  /* 0x000000ffff127224 */ /* 0x000fe200078e000f */
[----:B------:R-:W-:Y:S01]  /*5460*/  ISETP.GT.U32.AND P3, PT, R5, R11, PT ;  /* 0x0000000b0500720c */ /* 0x000fe20003f64070 */
[----:B0-----:R-:W-:Y:S02]  /*5470*/  IMAD.MOV.U32 R10, RZ, RZ, R16 ;  /* 0x000000ffff0a7224 */ /* 0x001fe400078e0010 */
[----:B------:R-:W-:Y:S01]  /*5480*/  @!P6 IMAD.MOV R18, RZ, RZ, -R18 ;  /* 0x000000ffff12e224 */ /* 0x000fe200078e0a12 */
[----:B------:R-:W-:Y:S01]  /*5490*/  ISETP.GE.AND P6, PT, R4, RZ, PT ;  /* 0x000000ff0400720c */ /* 0x000fe20003fc6270 */
[----:B------:R-:W-:Y:S01]  /*54a0*/  @!P5 IMAD.MOV R10, RZ, RZ, -R10 ;  /* 0x000000ffff0ad224 */ /* 0x000fe200078e0a0a */
[----:B------:R-:W-:Y:S01]  /*54b0*/  ISETP.GE.AND P5, PT, R6, RZ, PT ;  /* 0x000000ff0600720c */ /* 0x000fe20003fa6270 */
[--C-:B------:R-:W-:Y:S01]  /*54c0*/  @!P1 IMAD.IADD R3, R3, 0x1, -R5.reuse ;  /* 0x0000000103039824 */ /* 0x100fe200078e0a05 */
[----:B------:R-:W-:Y:S01]  /*54d0*/  STL [R1+0x778], R18 ;  /* 0x0007781201007387 */ /* 0x000fe20000100800 */
[----:B------:R-:W-:Y:S01]  /*54e0*/  @!P2 IMAD.IADD R12, R12, 0x1, -R5 ;  /* 0x000000010c0ca824 */ /* 0x000fe200078e0a05 */
[----:B------:R-:W-:Y:S01]  /*54f0*/  ISETP.GE.AND P1, PT, R9, RZ, PT ;  /* 0x000000ff0900720c */ /* 0x000fe20003f26270 */
[C---:B------:R-:W-:Y:S01]  /*5500*/  VIADD R4, R28.reuse, 0x1a7 ;  /* 0x000001a71c047836 */ /* 0x040fe20000000000 */
[----:B------:R0:W-:Y:S01]  /*5510*/  STL [R1+0x780], R10 ;  /* 0x0007800a01007387 */ /* 0x0001e20000100800 */
[----:B------:R-:W-:Y:S01]  /*5520*/  IMAD.MOV.U32 R16, RZ, RZ, R3 ;  /* 0x000000ffff107224 */ /* 0x000fe200078e0003 */
[----:B------:R-:W-:Y:S01]  /*5530*/  ISETP.GT.U32.AND P2, PT, R5, R12, PT ;  /* 0x0000000c0500720c */ /* 0x000fe20003f44070 */
[----:B------:R-:W-:-:S02]  /*5540*/  VIADD R3, R28, 0x1a6 ;  /* 0x000001a61c037836 */ /* 0x000fc40000000000 */
[----:B------:R-:W-:Y:S02]  /*5550*/  @!P3 IMAD.IADD R11, R11, 0x1, -R5 ;  /* 0x000000010b0bb824 */ /* 0x000fe400078e0a05 */
[C---:B------:R-:W-:Y:S01]  /*5560*/  IMAD.HI.U32 R15, R8.reuse, R13, RZ ;  /* 0x0000000d080f7227 */ /* 0x040fe200078e00ff */
[----:B------:R-:W-:Y:S02]  /*5570*/  IABS R20, R3 ;  /* 0x0000000300147213 */ /* 0x000fe40000000000 */
[----:B------:R-:W-:Y:S01]  /*5580*/  ISETP.GT.U32.AND P3, PT, R5, R11, PT ;  /* 0x0000000b0500720c */ /* 0x000fe20003f64070 */
[----:B0-----:R-:W-:Y:S01]  /*5590*/  IMAD.MOV.U32 R10, RZ, RZ, R2 ;  /* 0x000000ffff0a7224 */ /* 0x001fe200078e0002 */
[----:B------:R-:W-:Y:S01]  /*55a0*/  IABS R2, R4 ;  /* 0x0000000400027213 */ /* 0x000fe20000000000 */
[----:B------:R-:W-:Y:S02]  /*55b0*/  IMAD.MOV R15, RZ, RZ, -R15 ;  /* 0x000000ffff0f7224 */ /* 0x000fe400078e0a0f */
[----:B------:R-:W-:Y:S01]  /*55c0*/  @!P0 IMAD.MOV R10, RZ, RZ, -R10 ;  /* 0x000000ffff0a8224 */ /* 0x000fe200078e0a0a */
[----:B------:R-:W-:Y:S01]  /*55d0*/  ISETP.GE.AND P0, PT, R3, RZ, PT ;  /* 0x000000ff0300720c */ /* 0x000fe20003f06270 */
[----:B------:R-:W-:-:S04]  /*55e0*/  IMAD.HI.U32 R9, R8, R2, RZ ;  /* 0x0000000208097227 */ /* 0x000fc800078e00ff */
[----:B------:R-:W-:-:S04]  /*55f0*/  IMAD.HI.U32 R3, R8, R20, RZ ;  /* 0x0000001408037227 */ /* 0x000fc800078e00ff */
[----:B------:R-:W-:Y:S02]  /*5600*/  IMAD.MOV R9, RZ, RZ, -R9 ;  /* 0x000000ffff097224 */ /* 0x000fe400078e0a09 */
[----:B------:R-:W-:Y:S02]  /*5610*/  @!P2 IMAD.IADD R12, R12, 0x1, -R5 ;  /* 0x000000010c0ca824 */ /* 0x000fe400078e0a05 */
[----:B------:R-:W-:Y:S02]  /*5620*/  IMAD.MOV R3, RZ, RZ, -R3 ;  /* 0x000000ffff037224 */ /* 0x000fe400078e0a03 */
[C---:B------:R-:W-:Y:S02]  /*5630*/  IMAD R2, R5.reuse, R9, R2 ;  /* 0x0000000905027224 */ /* 0x040fe400078e0202 */
[----:B------:R-:W-:Y:S02]  /*5640*/  IMAD R20, R5, R3, R20 ;  /* 0x0000000305147224 */ /* 0x000fe400078e0214 */
[----:B------:R-:W-:Y:S01]  /*5650*/  @!P3 IMAD.IADD R11, R11, 0x1, -R5 ;  /* 0x000000010b0bb824 */ /* 0x000fe200078e0a05 */
[----:B------:R-:W-:Y:S01]  /*5660*/  ISETP.GT.U32.AND P3, PT, R5, R2, PT ;  /* 0x000000020500720c */ /* 0x000fe20003f64070 */
[----:B------:R-:W-:-:S02]  /*5670*/  IMAD.MOV.U32 R14, RZ, RZ, R12 ;  /* 0x000000ffff0e7224 */ /* 0x000fc400078e000c */
[----:B------:R-:W-:Y:S01]  /*5680*/  @!P4 IMAD.MOV R16, RZ, RZ, -R16 ;  /* 0x000000ffff10c224 */ /* 0x000fe200078e0a10 */
[----:B------:R-:W-:Y:S01]  /*5690*/  ISETP.GE.AND P4, PT, R4, RZ, PT ;  /* 0x000000ff0400720c */ /* 0x000fe20003f86270 */
[----:B------:R-:W-:Y:S01]  /*56a0*/  @!P6 IMAD.MOV R14, RZ, RZ, -R14 ;  /* 0x000000ffff0ee224 */ /* 0x000fe200078e0a0e */
[C---:B------:R-:W-:Y:S01]  /*56b0*/  ISETP.GT.U32.AND P6, PT, R5.reuse, R20, PT ;  /* 0x000000140500720c */ /* 0x040fe20003fc4070 */
[C---:B------:R-:W-:Y:S01]  /*56c0*/  IMAD R13, R5.reuse, R15, R13 ;  /* 0x0000000f050d7224 */ /* 0x040fe200078e020d */
[----:B------:R0:W-:Y:S01]  /*56d0*/  STL [R1+0x798], R16 ;  /* 0x0007981001007387 */ /* 0x0001e20000100800 */
[C---:B------:R-:W-:Y:S02]  /*56e0*/  VIADD R4, R28.reuse, 0x1a5 ;  /* 0x000001a51c047836 */ /* 0x040fe40000000000 */
[----:B------:R-:W-:Y:S01]  /*56f0*/  VIADD R6, R28, 0x1a4 ;  /* 0x000001a41c067836 */ /* 0x000fe20000000000 */
[C---:B------:R-:W-:Y:S01]  /*5700*/  ISETP.GT.U32.AND P2, PT, R5.reuse, R13, PT ;  /* 0x0000000d0500720c */ /* 0x040fe20003f44070 */
[--C-:B------:R-:W-:Y:S01]  /*5710*/  @!P3 IMAD.IADD R2, R2, 0x1, -R5.reuse ;  /* 0x000000010202b824 */ /* 0x100fe200078e0a05 */
[----:B------:R-:W-:Y:S01]  /*5720*/  IABS R17, R4 ;  /* 0x0000000400117213 */ /* 0x000fe20000000000 */
[C---:B------:R-:W-:Y:S01]  /*5730*/  VIADD R18, R28.reuse, 0x1a3 ;  /* 0x000001a31c127836 */ /* 0x040fe20000000000 */
[----:B------:R-:W-:Y:S01]  /*5740*/  STL [R1+0x7a8], R10 ;  /* 0x0007a80a01007387 */ /* 0x000fe20000100800 */
[----:B------:R-:W-:Y:S01]  /*5750*/  VIADD R21, R28, 0x1a1 ;  /* 0x000001a11c157836 */ /* 0x000fe20000000000 */
[----:B0-----:R-:W-:Y:S01]  /*5760*/  IABS R16, R6 ;  /* 0x0000000600107213 */ /* 0x001fe20000000000 */
[----:B------:R-:W-:Y:S01]  /*5770*/  @!P6 IMAD.IADD R20, R20, 0x1, -R5 ;  /* 0x000000011414e824 */ /* 0x000fe200078e0a05 */
[C---:B------:R-:W-:Y:S01]  /*5780*/  ISETP.GT.U32.AND P3, PT, R5.reuse, R2, PT ;  /* 0x000000020500720c */ /* 0x040fe20003f64070 */
[C---:B------:R-:W-:Y:S01]  /*5790*/  IMAD.HI.U32 R9, R8.reuse, R17, RZ ;  /* 0x0000001108097227 */ /* 0x040fe200078e00ff */
[----:B------:R-:W-:Y:S01]  /*57a0*/  IABS R15, R18 ;  /* 0x00000012000f7213 */ /* 0x000fe20000000000 */
[----:B------:R0:W-:Y:S01]  /*57b0*/  STL [R1+0x7bc], R14 ;  /* 0x0007bc0e01007387 */ /* 0x0001e20000100800 */
[----:B------:R-:W-:Y:S01]  /*57c0*/  ISETP.GT.U32.AND P6, PT, R5, R20, PT ;  /* 0x000000140500720c */ /* 0x000fe20003fc4070 */
[----:B------:R-:W-:Y:S01]  /*57d0*/  IMAD.HI.U32 R3, R8, R16, RZ ;  /* 0x0000001008037227 */ /* 0x000fe200078e00ff */
[----:B------:R-:W-:-:S03]  /*57e0*/  IABS R22, R21 ;  /* 0x0000001500167213 */ /* 0x000fc60000000000 */
[----:B------:R-:W-:Y:S02]  /*57f0*/  IMAD.MOV R9, RZ, RZ, -R9 ;  /* 0x000000ffff097224 */ /* 0x000fe400078e0a09 */
[----:B------:R-:W-:Y:S02]  /*5800*/  @!P2 IMAD.IADD R13, R13, 0x1, -R5 ;  /* 0x000000010d0da824 */ /* 0x000fe400078e0a05 */
[----:B------:R-:W-:Y:S01]  /*5810*/  IMAD.MOV R3, RZ, RZ, -R3 ;  /* 0x000000ffff037224 */ /* 0x000fe200078e0a03 */
[----:B0-----:R-:W-:Y:S01]  /*5820*/  IABS R14, R19 ;  /* 0x00000013000e7213 */ /* 0x001fe20000000000 */
[C---:B------:R-:W-:Y:S01]  /*5830*/  IMAD R17, R5.reuse, R9, R17 ;  /* 0x0000000905117224 */ /* 0x040fe200078e0211 */
[C---:B------:R-:W-:Y:S01]  /*5840*/  ISETP.GT.U32.AND P2, PT, R5.reuse, R13, PT ;  /* 0x0000000d0500720c */ /* 0x040fe20003f44070 */
[C---:B------:R-:W-:Y:S02]  /*5850*/  IMAD R16, R5.reuse, R3, R16 ;  /* 0x0000000305107224 */ /* 0x040fe400078e0210 */
[----:B------:R-:W-:Y:S01]  /*5860*/  @!P3 IMAD.IADD R2, R2, 0x1, -R5 ;  /* 0x000000010202b824 */ /* 0x000fe200078e0a05 */
[----:B------:R-:W-:Y:S01]  /*5870*/  ISETP.GT.U32.AND P3, PT, R5, R17, PT ;  /* 0x000000110500720c */ /* 0x000fe20003f64070 */
[----:B------:R-:W-:-:S04]  /*5880*/  IMAD.HI.U32 R9, R8, R15, RZ ;  /* 0x0000000f08097227 */ /* 0x000fc800078e00ff */
[----:B------:R-:W-:Y:S01]  /*5890*/  @!P6 IMAD.IADD R20, R20, 0x1, -R5 ;  /* 0x000000011414e824 */ /* 0x000fe200078e0a05 */
[----:B------:R-:W-:Y:S01]  /*58a0*/  ISETP.GT.U32.AND P6, PT, R5, R16, PT ;  /* 0x000000100500720c */ /* 0x000fe20003fc4070 */
[----:B------:R-:W-:Y:S02]  /*58b0*/  IMAD.MOV R9, RZ, RZ, -R9 ;  /* 0x000000ffff097224 */ /* 0x000fe400078e0a09 */
[----:B------:R-:W-:-:S04]  /*58c0*/  IMAD.HI.U32 R24, R8, R14, RZ ;  /* 0x0000000e08187227 */ /* 0x000fc800078e00ff */
[----:B------:R-:W-:Y:S02]  /*58d0*/  IMAD.MOV.U32 R10, RZ, RZ, R11 ;  /* 0x000000ffff0a7224 */ /* 0x000fe400078e000b */
[----:B------:R-:W-:Y:S02]  /*58e0*/  IMAD R15, R5, R9, R15 ;  /* 0x00000009050f7224 */ /* 0x000fe400078e020f */
[----:B------:R-:W-:Y:S02]  /*58f0*/  IMAD.MOV R24, RZ, RZ, -R24 ;  /* 0x000000ffff187224 */ /* 0x000fe400078e0a18 */
[----:B------:R-:W-:Y:S01]  /*5900*/  @!P5 IMAD.MOV R10, RZ, RZ, -R10 ;  /* 0x000000ffff0ad224 */ /* 0x000fe200078e0a0a */
[----:B------:R-:W-:Y:S01]  /*5910*/  ISETP.GE.AND P5, PT, R4, RZ, PT ;  /* 0x000000ff0400720c */ /* 0x000fe20003fa6270 */
[--C-:B------:R-:W-:Y:S01]  /*5920*/  @!P2 IMAD.IADD R13, R13, 0x1, -R5.reuse ;  /* 0x000000010d0da824 */ /* 0x100fe200078e0a05 */
[----:B------:R-:W-:Y:S01]  /*5930*/  ISETP.GE.AND P2, PT, R6, RZ, PT ;  /* 0x000000ff0600720c */ /* 0x000fe20003f46270 */
[--C-:B------:R-:W-:Y:S01]  /*5940*/  @!P3 IMAD.IADD R17, R17, 0x1, -R5.reuse ;  /* 0x000000011111b824 */ /* 0x100fe200078e0a05 */
[C---:B------:R-:W-:Y:S01]  /*5950*/  ISETP.GT.U32.AND P3, PT, R5.reuse, R15, PT ;  /* 0x0000000f0500720c */ /* 0x040fe20003f64070 */
[----:B------:R-:W-:Y:S01]  /*5960*/  IMAD R14, R5, R24, R14 ;  /* 0x00000018050e7224 */ /* 0x000fe200078e020e */
[----:B------:R0:W-:Y:S01]  /*5970*/  STL [R1+0x7c8], R10 ;  /* 0x0007c80a01007387 */ /* 0x0001e20000100800 */
[----:B------:R-:W-:-:S02]  /*5980*/  @!P6 IMAD.IADD R16, R16, 0x1, -R5 ;  /* 0x000000011010e824 */ /* 0x000fc400078e0a05 */
[C---:B------:R-:W-:Y:S01]  /*5990*/  VIADD R3, R28.reuse, 0x1a0 ;  /* 0x000001a01c037836 */ /* 0x040fe20000000000 */
[----:B------:R-:W-:Y:S01]  /*59a0*/  ISETP.GT.U32.AND P6, PT, R5, R14, PT ;  /* 0x0000000e0500720c */ /* 0x000fe20003fc4070 */
[----:B------:R-:W-:Y:S02]  /*59b0*/  VIADD R11, R28, 0x19f ;  /* 0x0000019f1c0b7836 */ /* 0x000fe40000000000 */
[C---:B------:R-:W-:Y:S01]  /*59c0*/  IMAD.HI.U32 R23, R8.reuse, R22, RZ ;  /* 0x0000001608177227 */ /* 0x040fe200078e00ff */
[----:B------:R-:W-:Y:S02]  /*59d0*/  IABS R6, R3 ;  /* 0x0000000300067213 */ /* 0x000fe40000000000 */
[----:B------:R-:W-:Y:S01]  /*59e0*/  IABS R4, R11 ;  /* 0x0000000b00047213 */ /* 0x000fe20000000000 */
[----:B0-----:R-:W-:Y:S02]  /*59f0*/  IMAD.MOV.U32 R10, RZ, RZ, R13 ;  /* 0x000000ffff0a7224 */ /* 0x001fe400078e000d */
[----:B------:R-:W-:Y:S01]  /*5a00*/  @!P3 IMAD.IADD R15, R15, 0x1, -R5 ;  /* 0x000000010f0fb824 */ /* 0x000fe200078e0a05 */
[C---:B------:R-:W-:Y:S01]  /*5a10*/  ISETP.GT.U32.AND P3, PT, R5.reuse, R17, PT ;  /* 0x000000110500720c */ /* 0x040fe20003f64070 */
[----:B------:R-:W-:Y:S01]  /*5a20*/  @!P1 IMAD.MOV R10, RZ, RZ, -R10 ;  /* 0x000000ffff0a9224 */ /* 0x000fe200078e0a0a */
[----:B------:R-:W-:Y:S01]  /*5a30*/  ISETP.GT.U32.AND P1, PT, R5, R16, PT ;  /* 0x000000100500720c */ /* 0x000fe20003f24070 */
[----:B------:R-:W-:-:S03]  /*5a40*/  IMAD.HI.U32 R9, R8, R6, RZ ;  /* 0x0000000608097227 */ /* 0x000fc600078e00ff */
[----:B------:R0:W-:Y:S01]  /*5a50*/  STL [R1+0x7d8], R10 ;  /* 0x0007d80a01007387 */ /* 0x0001e20000100800 */
[----:B------:R-:W-:Y:S01]  /*5a60*/  @!P6 IMAD.IADD R14, R14, 0x1, -R5 ;  /* 0x000000010e0ee824 */ /* 0x000fe200078e0a05 */
[----:B------:R-:W-:Y:S01]  /*5a70*/  ISETP.GT.U32.AND P6, PT, R5, R15, PT ;  /* 0x0000000f0500720c */ /* 0x000fe20003fc4070 */
[----:B------:R-:W-:Y:S02]  /*5a80*/  IMAD.MOV R23, RZ, RZ, -R23 ;  /* 0x000000ffff177224 */ /* 0x000fe400078e0a17 */
[----:B------:R-:W-:-:S04]  /*5a90*/  IMAD.HI.U32 R12, R8, R4, RZ ;  /* 0x00000004080c7227 */ /* 0x000fc800078e00ff */
[----:B------:R-:W-:Y:S02]  /*5aa0*/  IMAD.MOV R24, RZ, RZ, -R9 ;  /* 0x000000ffff187224 */ /* 0x000fe400078e0a09 */
[----:B0-----:R-:W-:Y:S02]  /*5ab0*/  IMAD.MOV.U32 R10, RZ, RZ, R2 ;  /* 0x000000ffff0a7224 */ /* 0x001fe400078e0002 */
[C---:B------:R-:W-:Y:S02]  /*5ac0*/  IMAD R9, R5.reuse, R23, R22 ;  /* 0x0000001705097224 */ /* 0x040fe400078e0216 */
[----:B------:R-:W-:Y:S01]  /*5ad0*/  @!P4 IMAD.MOV R10, RZ, RZ, -R10 ;  /* 0x000000ffff0ac224 */ /* 0x000fe200078e0a0a */
[----:B------:R-:W-:Y:S01]  /*5ae0*/  ISETP.GT.U32.AND P4, PT, R5, R14, PT ;  /* 0x0000000e0500720c */ /* 0x000fe20003f84070 */
[----:B------:R-:W-:Y:S02]  /*5af0*/  IMAD.MOV R22, RZ, RZ, -R12 ;  /* 0x000000ffff167224 */ /* 0x000fe400078e0a0c */
[----:B------:R-:W-:Y:S01]  /*5b00*/  @!P6 IMAD.IADD R15, R15, 0x1, -R5 ;  /* 0x000000010f0fe824 */ /* 0x000fe200078e0a05 */
[----:B------:R0:W-:Y:S01]  /*5b10*/  STL [R1+0x7f0], R10 ;  /* 0x0007f00a01007387 */ /* 0x0001e20000100800 */
[----:B------:R-:W-:-:S02]  /*5b20*/  IMAD R4, R5, R22, R4 ;  /* 0x0000001605047224 */ /* 0x000fc400078e0204 */
[C---:B------:R-:W-:Y:S02]  /*5b30*/  IMAD R6, R5.reuse, R24, R6 ;  /* 0x0000001805067224 */ /* 0x040fe400078e0206 */
[C---:B------:R-:W-:Y:S01]  /*5b40*/  VIADD R12, R28.reuse, 0x19e ;  /* 0x0000019e1c0c7836 */ /* 0x040fe20000000000 */
[----:B------:R-:W-:Y:S01]  /*5b50*/  ISETP.GT.U32.AND P6, PT, R5, R4, PT ;  /* 0x000000040500720c */ /* 0x000fe20003fc4070 */
[----:B------:R-:W-:Y:S02]  /*5b60*/  VIADD R13, R28, 0x19d ;  /* 0x0000019d1c0d7836 */ /* 0x000fe40000000000 */
[----:B------:R-:W-:Y:S01]  /*5b70*/  @!P3 IMAD.IADD R17, R17, 0x1, -R5 ;  /* 0x000000011111b824 */ /* 0x000fe200078e0a05 */
[C---:B------:R-:W-:Y:S01]  /*5b80*/  ISETP.GT.U32.AND P3, PT, R5.reuse, R6, PT ;  /* 0x000000060500720c */ /* 0x040fe20003f64070 */
[----:B0-----:R-:W-:Y:S01]  /*5b90*/  IMAD.MOV.U32 R10, RZ, RZ, R20 ;  /* 0x000000ffff0a7224 */ /* 0x001fe200078e0014 */
[----:B------:R-:W-:Y:S01]  /*5ba0*/  IABS R22, R12 ;  /* 0x0000000c00167213 */ /* 0x000fe20000000000 */
[----:B------:R-:W-:Y:S01]  /*5bb0*/  IMAD.MOV.U32 R23, RZ, RZ, R17 ;  /* 0x000000ffff177224 */ /* 0x000fe200078e0011 */
[----:B------:R-:W-:Y:S01]  /*5bc0*/  IABS R2, R13 ;  /* 0x0000000d00027213 */ /* 0x000fe20000000000 */
[----:B------:R-:W-:Y:S01]  /*5bd0*/  @!P0 IMAD.MOV R10, RZ, RZ, -R10 ;  /* 0x000000ffff0a8224 */ /* 0x000fe200078e0a0a */
[----:B------:R-:W-:Y:S01]  /*5be0*/  ISETP.GT.U32.AND P0, PT, R5, R9, PT ;  /* 0x000000090500720c */ /* 0x000fe20003f04070 */
[--C-:B------:R-:W-:Y:S01]  /*5bf0*/  @!P1 IMAD.IADD R16, R16, 0x1, -R5.reuse ;  /* 0x0000000110109824 */ /* 0x100fe200078e0a05 */
[----:B------:R-:W-:Y:S01]  /*5c00*/  ISETP.GE.AND P1, PT, R18, RZ, PT ;  /* 0x000000ff1200720c */ /* 0x000fe20003f26270 */
[----:B------:R-:W-:Y:S01]  /*5c10*/  @!P6 IMAD.IADD R4, R4, 0x1, -R5 ;  /* 0x000000010404e824 */ /* 0x000fe200078e0a05 */
[----:B------:R0:W-:Y:S01]  /*5c20*/  STL [R1+0x7f4], R10 ;  /* 0x0007f40a01007387 */ /* 0x0001e20000100800 */
[----:B------:R-:W-:-:S02]  /*5c30*/  @!P5 IMAD.MOV R23, RZ, RZ, -R23 ;  /* 0x000000ffff17d224 */ /* 0x000fc400078e0a17 */
[C---:B------:R-:W-:Y:S01]  /*5c40*/  IMAD.HI.U32 R20, R8.reuse, R22, RZ ;  /* 0x0000001608147227 */ /* 0x040fe200078e00ff */
[----:B------:R-:W-:Y:S02]  /*5c50*/  ISETP.GT.U32.AND P6, PT, R5, R4, PT ;  /* 0x000000040500720c */ /* 0x000fe40003fc4070 */
[----:B------:R-:W-:Y:S01]  /*5c60*/  STL [R1+0x7ec], R23 ;  /* 0x0007ec1701007387 */ /* 0x000fe20000100800 */
[----:B------:R-:W-:-:S04]  /*5c70*/  IMAD.HI.U32 R18, R8, R2, RZ ;  /* 0x0000000208127227 */ /* 0x000fc800078e00ff */
[--C-:B------:R-:W-:Y:S01]  /*5c80*/  @!P0 IMAD.IADD R9, R9, 0x1, -R5.reuse ;  /* 0x0000000109098824 */ /* 0x100fe200078e0a05 */
[----:B------:R-:W-:Y:S01]  /*5c90*/  ISETP.GE.AND P0, PT, R21, RZ, PT ;  /* 0x000000ff1500720c */ /* 0x000fe20003f06270 */
[--C-:B------:R-:W-:Y:S01]  /*5ca0*/  @!P4 IMAD.IADD R14, R14, 0x1, -R5.reuse ;  /* 0x000000010e0ec824 */ /* 0x100fe200078e0a05 */
[----:B------:R-:W-:Y:S01]  /*5cb0*/  ISETP.GE.AND P4, PT, R19, RZ, PT ;  /* 0x000000ff1300720c */ /* 0x000fe20003f86270 */
[----:B0-----:R-:W-:Y:S01]  /*5cc0*/  IMAD.MOV.U32 R10, RZ, RZ, R16 ;  /* 0x000000ffff0a7224 */ /* 0x001fe200078e0010 */
[----:B------:R-:W-:Y:S01]  /*5cd0*/  ISETP.GT.U32.AND P5, PT, R5, R9, PT ;  /* 0x000000090500720c */ /* 0x000fe20003fa4070 */
[----:B------:R-:W-:Y:S02]  /*5ce0*/  IMAD.MOV R20, RZ, RZ, -R20 ;  /* 0x000000ffff147224 */ /* 0x000fe400078e0a14 */
[----:B------:R-:W-:Y:S02]  /*5cf0*/  IMAD.MOV R18, RZ, RZ, -R18 ;  /* 0x000000ffff127224 */ /* 0x000fe400078e0a12 */
[----:B------:R-:W-:Y:S01]  /*5d00*/  @!P3 IMAD.IADD R6, R6, 0x1, -R5 ;  /* 0x000000010606b824 */ /* 0x000fe200078e0a05 */
[----:B------:R-:W-:Y:S01]  /*5d10*/  ISETP.GE.AND P3, PT, R3, RZ, PT ;  /* 0x000000ff0300720c */ /* 0x000fe20003f66270 */
[----:B------:R-:W-:-:S02]  /*5d20*/  @!P2 IMAD.MOV R10, RZ, RZ, -R10 ;  /* 0x000000ffff0aa224 */ /* 0x000fc400078e0a0a */
[C---:B------:R-:W-:Y:S01]  /*5d30*/  IMAD R3, R5.reuse, R20, R22 ;  /* 0x0000001405037224 */ /* 0x040fe200078e0216 */
[C---:B------:R-:W-:Y:S01]  /*5d40*/  ISETP.GT.U32.AND P2, PT, R5.reuse, R6, PT ;  /* 0x000000060500720c */ /* 0x040fe20003f44070 */
[----:B------:R-:W-:Y:S01]  /*5d50*/  IMAD.MOV.U32 R16, RZ, RZ, R15 ;  /* 0x000000ffff107224 */ /* 0x000fe200078e000f */
[----:B------:R0:W-:Y:S01]  /*5d60*/  STL [R1+0x7e8], R10 ;  /* 0x0007e80a01007387 */ /* 0x0001e20000100800 */
[C---:B------:R-:W-:Y:S02]  /*5d70*/  IMAD R2, R5.reuse, R18, R2 ;  /* 0x0000001205027224 */ /* 0x040fe400078e0202 */
[----:B------:R-:W-:Y:S02]  /*5d80*/  VIADD R17, R28, 0x19c ;  /* 0x0000019c1c117836 */ /* 0x000fe40000000000 */
[----:B------:R-:W-:Y:S01]  /*5d90*/  @!P1 IMAD.MOV R16, RZ, RZ, -R16 ;  /* 0x000000ffff109224 */ /* 0x000fe200078e0a10 */
[----:B------:R-:W-:Y:S01]  /*5da0*/  ISETP.GT.U32.AND P1, PT, R5, R3, PT ;  /* 0x000000030500720c */ /* 0x000fe20003f24070 */
[--C-:B------:R-:W-:Y:S01]  /*5db0*/  @!P5 IMAD.IADD R9, R9, 0x1, -R5.reuse ;  /* 0x000000010909d824 */ /* 0x100fe200078e0a05 */
[----:B------:R-:W-:Y:S01]  /*5dc0*/  ISETP.GT.U32.AND P5, PT, R5, R2, PT ;  /* 0x000000020500720c */ /* 0x000fe20003fa4070 */
[----:B------:R-:W-:Y:S01]  /*5dd0*/  @!P6 IMAD.IADD R4, R4, 0x1, -R5 ;  /* 0x000000010404e824 */ /* 0x000fe200078e0a05 */
[----:B------:R-:W-:Y:S01]  /*5de0*/  ISETP.GE.AND P6, PT, R13, RZ, PT ;  /* 0x000000ff0d00720c */ /* 0x000fe20003fc6270 */
[----:B0-----:R-:W-:Y:S01]  /*5df0*/  IMAD.MOV.U32 R10, RZ, RZ, R14 ;  /* 0x000000ffff0a7224 */ /* 0x001fe200078e000e */
[----:B------:R-:W-:Y:S01]  /*5e00*/  IABS R14, R17 ;  /* 0x00000011000e7213 */ /* 0x000fe20000000000 */
[----:B------:R-:W-:Y:S01]  /*5e10*/  VIADD R15, R28, 0x19b ;  /* 0x0000019b1c0f7836 */ /* 0x000fe20000000000 */
[----:B------:R0:W-:Y:S01]  /*5e20*/  STL [R1+0x7e4], R16 ;  /* 0x0007e41001007387 */ /* 0x0001e20000100800 */
[----:B------:R-:W-:Y:S01]  /*5e30*/  @!P4 IMAD.MOV R10, RZ, RZ, -R10 ;  /* 0x000000ffff0ac224 */ /* 0x000fe200078e0a0a */
[----:B------:R-:W-:Y:S01]  /*5e40*/  ISETP.GE.AND P4, PT, R11, RZ, PT ;  /* 0x000000ff0b00720c */ /* 0x000fe20003f86270 */
[----:B------:R-:W-:Y:S01]  /*5e50*/  IMAD.HI.U32 R13, R8, R14, RZ ;  /* 0x0000000e080d7227 */ /* 0x000fe200078e00ff */
[----:B------:R-:W-:-:S02]  /*5e60*/  IABS R11, R15 ;  /* 0x0000000f000b7213 */ /* 0x000fc40000000000 */
[----:B------:R3:W-:Y:S01]  /*5e70*/  STL [R1+0x7e0], R10 ;  /* 0x0007e00a01007387 */ /* 0x0007e20000100800 */
[----:B------:R-:W-:Y:S02]  /*5e80*/  IMAD.MOV R13, RZ, RZ, -R13 ;  /* 0x000000ffff0d7224 */ /* 0x000fe400078e0a0d */
[----:B------:R-:W-:Y:S01]  /*5e90*/  @!P1 IMAD.IADD R3, R3, 0x1, -R5 ;  /* 0x0000000103039824 */ /* 0x000fe200078e0a05 */
[----:B------:R-:W-:Y:S01]  /*5ea0*/  ISETP.GE.AND P1, PT, R17, RZ, PT ;  /* 0x000000ff1100720c */ /* 0x000fe20003f26270 */
[----:B0-----:R-:W-:Y:S02]  /*5eb0*/  IMAD.MOV.U32 R16, RZ, RZ, R9 ;  /* 0x000000ffff107224 */ /* 0x001fe400078e0009 */
[--C-:B------:R-:W-:Y:S02]  /*5ec0*/  @!P5 IMAD.IADD R2, R2, 0x1, -R5.reuse ;  /* 0x000000010202d824 */ /* 0x100fe400078e0a05 */
[C---:B------:R-:W-:Y:S02]  /*5ed0*/  IMAD R14, R5.reuse, R13, R14 ;  /* 0x0000000d050e7224 */ /* 0x040fe400078e020e */
[----:B------:R-:W-:Y:S01]  /*5ee0*/  @!P2 IMAD.IADD R6, R6, 0x1, -R5 ;  /* 0x000000010606a824 */ /* 0x000fe200078e0a05 */
[----:B------:R-:W-:Y:S01]  /*5ef0*/  ISETP.GE.AND P2, PT, R12, RZ, PT ;  /* 0x000000ff0c00720c */ /* 0x000fe20003f46270 */
[----:B------:R-:W-:Y:S01]  /*5f00*/  @!P0 IMAD.MOV R16, RZ, RZ, -R16 ;  /* 0x000000ffff108224 */ /* 0x000fe200078e0a10 */
[C---:B------:R-:W-:Y:S01]  /*5f10*/  ISETP.GT.U32.AND P0, PT, R5.reuse, R3, PT ;  /* 0x000000030500720c */ /* 0x040fe20003f04070 */
[----:B------:R-:W-:Y:S01]  /*5f20*/  @!P4 IMAD.MOV R4, RZ, RZ, -R4 ;  /* 0x000000ffff04c224 */ /* 0x000fe200078e0a04 */
[C---:B------:R-:W-:Y:S01]  /*5f30*/  ISETP.GT.U32.AND P5, PT, R5.reuse, R2, PT ;  /* 0x000000020500720c */ /* 0x040fe20003fa4070 */
[----:B------:R-:W-:Y:S01]  /*5f40*/  IMAD.HI.U32 R12, R8, R11, RZ ;  /* 0x0000000b080c7227 */ /* 0x000fe200078e00ff */
[----:B------:R-:W-:Y:S01]  /*5f50*/  ISETP.GT.U32.AND P4, PT, R5, R14, PT ;  /* 0x0000000e0500720c */ /* 0x000fe20003f84070 */
[----:B------:R-:W-:Y:S02]  /*5f60*/  STL [R1+0x7dc], R16 ;  /* 0x0007dc1001007387 */ /* 0x000fe40000100800 */
[----:B---3--:R-:W-:-:S02]  /*5f70*/  IMAD.MOV.U32 R10, RZ, RZ, R6 ;  /* 0x000000ffff0a7224 */ /* 0x008fc400078e0006 */
[----:B------:R-:W-:Y:S02]  /*5f80*/  IMAD.MOV R12, RZ, RZ, -R12 ;  /* 0x000000ffff0c7224 */ /* 0x000fe400078e0a0c */
[----:B------:R-:W-:Y:S01]  /*5f90*/  @!P3 IMAD.MOV R10, RZ, RZ, -R10 ;  /* 0x000000ffff0ab224 */ /* 0x000fe200078e0a0a */
[----:B------:R-:W-:Y:S01]  /*5fa0*/  ISETP.GE.AND P3, PT, R15, RZ, PT ;  /* 0x000000ff0f00720c */ /* 0x000fe20003f66270 */
[----:B------:R-:W-:Y:S02]  /*5fb0*/  VIADD R15, R28, 0x19a ;  /* 0x0000019a1c0f7836 */ /* 0x000fe40000000000 */
[----:B------:R-:W-:Y:S01]  /*5fc0*/  IMAD R17, R5, R12, R11 ;  /* 0x0000000c05117224 */ /* 0x000fe200078e020b */
[----:B------:R0:W-:Y:S01]  /*5fd0*/  STL [R1+0x7d4], R10 ;  /* 0x0007d40a01007387 */ /* 0x0001e20000100800 */
[--C-:B------:R-:W-:Y:S01]  /*5fe0*/  @!P0 IMAD.IADD R3, R3, 0x1, -R5.reuse ;  /* 0x0000000103038824 */ /* 0x100fe200078e0a05 */
[----:B------:R-:W-:Y:S01]  /*5ff0*/  ISETP.GE.AND P0, PT, R15, RZ, PT ;  /* 0x000000ff0f00720c */ /* 0x000fe20003f06270 */
[--C-:B------:R-:W-:Y:S01]  /*6000*/  @!P5 IMAD.IADD R2, R2, 0x1, -R5.reuse ;  /* 0x000000010202d824 */ /* 0x100fe200078e0a05 */
[----:B------:R-:W-:Y:S01]  /*6010*/  IABS R15, R15 ;  /* 0x0000000f000f7213 */ /* 0x000fe20000000000 */
[----:B------:R-:W-:Y:S01]  /*6020*/  @!P4 IMAD.IADD R14, R14, 0x1, -R5 ;  /* 0x000000010e0ec824 */ /* 0x000fe200078e0a05 */
[C---:B------:R-:W-:Y:S01]  /*6030*/  ISETP.GT.U32.AND P5, PT, R5.reuse, R17, PT ;  /* 0x000000110500720c */ /* 0x040fe20003fa4070 */
[----:B------:R-:W-:Y:S01]  /*6040*/  VIADD R6, R28, 0x198 ;  /* 0x000001981c067836 */ /* 0x000fe20000000000 */
[----:B------:R3:W-:Y:S01]  /*6050*/  STL [R1+0x7d0], R4 ;  /* 0x0007d00401007387 */ /* 0x0007e20000100800 */
[----:B------:R-:W-:Y:S01]  /*6060*/  IMAD.HI.U32 R11, R8, R15, RZ ;  /* 0x0000000f080b7227 */ /* 0x000fe200078e00ff */
[----:B------:R-:W-:-:S02]  /*6070*/  ISETP.GT.U32.AND P4, PT, R5, R14, PT ;  /* 0x0000000e0500720c */ /* 0x000fc40003f84070 */
[----:B------:R-:W-:Y:S01]  /*6080*/  IABS R13, R6 ;  /* 0x00000006000d7213 */ /* 0x000fe20000000000 */
[----:B------:R-:W-:Y:S02]  /*6090*/  VIADD R9, R28, 0x199 ;  /* 0x000001991c097836 */ /* 0x000fe40000000000 */
[----:B------:R-:W-:Y:S02]  /*60a0*/  IMAD.MOV R11, RZ, RZ, -R11 ;  /* 0x000000ffff0b7224 */ /* 0x000fe400078e0a0b */
[----:B0-----:R-:W-:Y:S01]  /*60b0*/  IMAD.MOV.U32 R10, RZ, RZ, R3 ;  /* 0x000000ffff0a7224 */ /* 0x001fe200078e0003 */
[----:B---3--:R-:W-:Y:S01]  /*60c0*/  IABS R4, R9 ;  /* 0x0000000900047213 */ /* 0x008fe20000000000 */
[----:B------:R-:W-:Y:S02]  /*60d0*/  @!P5 IMAD.IADD R17, R17, 0x1, -R5 ;  /* 0x000000011111d824 */ /* 0x000fe400078e0a05 */
[C---:B------:R-:W-:Y:S02]  /*60e0*/  IMAD R15, R5.reuse, R11, R15 ;  /* 0x0000000b050f7224 */ /* 0x040fe400078e020f */
[----:B------:R-:W-:Y:S01]  /*60f0*/  IMAD.HI.U32 R3, R8, R13, RZ ;  /* 0x0000000d08037227 */ /* 0x000fe200078e00ff */
[----:B------:R-:W-:-:S03]  /*6100*/  ISETP.GT.U32.AND P5, PT, R5, R17, PT ;  /* 0x000000110500720c */ /* 0x000fc60003fa4070 */
[----:B------:R-:W-:Y:S01]  /*6110*/  @!P2 IMAD.MOV R10, RZ, RZ, -R10 ;  /* 0x000000ffff0aa224 */ /* 0x000fe200078e0a0a */
[----:B------:R-:W-:Y:S01]  /*6120*/  ISETP.GE.AND P2, PT, R9, RZ, PT ;  /* 0x000000ff0900720c */ /* 0x000fe20003f46270 */
[----:B------:R-:W-:Y:S01]  /*6130*/  @!P4 IMAD.IADD R14, R14, 0x1, -R5 ;  /* 0x000000010e0ec824 */ /* 0x000fe200078e0a05 */
[----:B------:R-:W-:Y:S01]  /*6140*/  ISETP.GT.U32.AND P4, PT, R5, R15, PT ;  /* 0x0000000f0500720c */ /* 0x000fe20003f84070 */
[----:B------:R-:W-:Y:S01]  /*6150*/  IMAD.HI.U32 R9, R8, R4, RZ ;  /* 0x0000000408097227 */ /* 0x000fe200078e00ff */
[----:B------:R0:W-:Y:S03]  /*6160*/  STL [R1+0x7cc], R10 ;  /* 0x0007cc0a01007387 */ /* 0x0001e60000100800 */
[----:B------:R-:W-:Y:S02]  /*6170*/  IMAD.MOV R3, RZ, RZ, -R3 ;  /* 0x000000ffff037224 */ /* 0x000fe400078e0a03 */
[----:B------:R-:W-:-:S02]  /*6180*/  IMAD.MOV R9, RZ, RZ, -R9 ;  /* 0x000000ffff097224 */ /* 0x000fc400078e0a09 */
[C---:B------:R-:W-:Y:S02]  /*6190*/  IMAD R13, R5.reuse, R3, R13 ;  /* 0x00000003050d7224 */ /* 0x040fe400078e020d */
[----:B------:R-:W-:Y:S01]  /*61a0*/  @!P6 IMAD.MOV R2, RZ, RZ, -R2 ;  /* 0x000000ffff02e224 */ /* 0x000fe200078e0a02 */
[----:B------:R-:W-:Y:S01]  /*61b0*/  ISETP.GE.AND P6, PT, R6, RZ, PT ;  /* 0x000000ff0600720c */ /* 0x000fe20003fc6270 */
[----:B0-----:R-:W-:Y:S02]  /*61c0*/  IMAD.MOV.U32 R10, RZ, RZ, R14 ;  /* 0x000000ffff0a7224 */ /* 0x001fe400078e000e */
[C---:B------:R-:W-:Y:S01]  /*61d0*/  IMAD R4, R5.reuse, R9, R4 ;  /* 0x0000000905047224 */ /* 0x040fe200078e0204 */
[----:B------:R0:W-:Y:S01]  /*61e0*/  STL [R1+0x7c4], R2 ;  /* 0x0007c40201007387 */ /* 0x0001e20000100800 */
[----:B------:R-:W-:Y:S01]  /*61f0*/  @!P1 IMAD.MOV R10, RZ, RZ, -R10 ;  /* 0x000000ffff0a9224 */ /* 0x000fe200078e0a0a */
[----:B------:R-:W-:Y:S01]  /*6200*/  ISETP.GT.U32.AND P1, PT, R5, R13, PT ;  /* 0x0000000d0500720c */ /* 0x000fe20003f24070 */
[--C-:B------:R-:W-:Y:S01]  /*6210*/  @!P5 IMAD.IADD R17, R17, 0x1, -R5.reuse ;  /* 0x000000011111d824 */ /* 0x100fe200078e0a05 */
[----:B------:R-:W-:Y:S01]  /*6220*/  ISETP.GT.U32.AND P5, PT, R5, R4, PT ;  /* 0x000000040500720c */ /* 0x000fe20003fa4070 */
[----:B------:R-:W-:Y:S01]  /*6230*/  @!P4 IMAD.IADD R15, R15, 0x1, -R5 ;  /* 0x000000010f0fc824 */ /* 0x000fe200078e0a05 */
[----:B------:R3:W-:Y:S01]  /*6240*/  STL [R1+0x7c0], R10 ;  /* 0x0007c00a01007387 */ /* 0x0007e20000100800 */
[----:B------:R-:W-:-:S02]  /*6250*/  VIADD R11, R28, 0x195 ;  /* 0x000001951c0b7836 */ /* 0x000fc40000000000 */
[C---:B------:R-:W-:Y:S01]  /*6260*/  VIADD R16, R28.reuse, 0x196 ;  /* 0x000001961c107836 */ /* 0x040fe20000000000 */
[----:B------:R-:W-:Y:S01]  /*6270*/  ISETP.GT.U32.AND P4, PT, R5, R15, PT ;  /* 0x0000000f0500720c */ /* 0x000fe20003f84070 */
[C---:B0-----:R-:W-:Y:S01]  /*6280*/  VIADD R2, R28.reuse, 0x197 ;  /* 0x000001971c027836 */ /* 0x041fe20000000000 */
[----:B------:R-:W-:Y:S01]  /*6290*/  IABS R12, R11 ;  /* 0x0000000b000c7213 */ /* 0x000fe20000000000 */
[----:B------:R-:W-:Y:S01]  /*62a0*/  VIADD R3, R28, 0x194 ;  /* 0x000001941c037836 */ /* 0x000fe20000000000 */
[----:B------:R-:W-:Y:S01]  /*62b0*/  IABS R18, R16 ;  /* 0x0000001000127213 */ /* 0x000fe20000000000 */
[----:B------:R-:W-:Y:S01]  /*62c0*/  @!P1 IMAD.IADD R13, R13, 0x1, -R5 ;  /* 0x000000010d0d9824 */ /* 0x000fe200078e0a05 */
[----:B------:R-:W-:Y:S01]  /*62d0*/  IABS R6, R2 ;  /* 0x0000000200067213 */ /* 0x000fe20000000000 */
[----:B---3--:R-:W-:Y:S01]  /*62e0*/  IMAD.MOV.U32 R10, RZ, RZ, R17 ;  /* 0x000000ffff0a7224 */ /* 0x008fe200078e0011 */
[----:B------:R-:W-:Y:S01]  /*62f0*/  IABS R9, R3 ;  /* 0x0000000300097213 */ /* 0x000fe20000000000 */
[----:B------:R-:W-:Y:S01]  /*6300*/  @!P5 IMAD.IADD R4, R4, 0x1, -R5 ;  /* 0x000000010404d824 */ /* 0x000fe200078e0a05 */
[----:B------:R-:W-:Y:S01]  /*6310*/  ISETP.GT.U32.AND P1, PT, R5, R13, PT ;  /* 0x0000000d0500720c */ /* 0x000fe20003f24070 */
[----:B------:R-:W-:-:S03]  /*6320*/  IMAD.HI.U32 R14, R8, R6, RZ ;  /* 0x00000006080e7227 */ /* 0x000fc600078e00ff */
[----:B------:R-:W-:Y:S01]  /*6330*/  ISETP.GT.U32.AND P5, PT, R5, R4, PT ;  /* 0x000000040500720c */ /* 0x000fe20003fa4070 */
[----:B------:R-:W-:Y:S02]  /*6340*/  IMAD.MOV R14, RZ, RZ, -R14 ;  /* 0x000000ffff0e7224 */ /* 0x000fe400078e0a0e */
[----:B------:R-:W-:Y:S01]  /*6350*/  @!P3 IMAD.MOV R10, RZ, RZ, -R10 ;  /* 0x000000ffff0ab224 */ /* 0x000fe200078e0a0a */
[----:B------:R-:W-:Y:S01]  /*6360*/  ISETP.GE.AND P3, PT, R2, RZ, PT ;  /* 0x000000ff0200720c */ /* 0x000fe20003f66270 */
[----:B------:R-:W-:Y:S02]  /*6370*/  @!P4 IMAD.IADD R15, R15, 0x1, -R5 ;  /* 0x000000010f0fc824 */ /* 0x000fe400078e0a05 */
[----:B------:R-:W-:Y:S01]  /*6380*/  IMAD R2, R5, R14, R6 ;  /* 0x0000000e05027224 */ /* 0x000fe200078e0206 */
[----:B------:R0:W-:Y:S01]  /*6390*/  STL [R1+0x7b8], R10 ;  /* 0x0007b80a01007387 */ /* 0x0001e20000100800 */
[----:B------:R-:W-:-:S03]  /*63a0*/  IMAD.HI.U32 R6, R8, R12, RZ ;  /* 0x0000000c08067227 */ /* 0x000fc600078e00ff */
[----:B------:R-:W-:Y:S01]  /*63b0*/  ISETP.GT.U32.AND P4, PT, R5, R2, PT ;  /* 0x000000020500720c */ /* 0x000fe20003f84070 */
[----:B------:R-:W-:-:S04]  /*63c0*/  IMAD.HI.U32 R17, R8, R18, RZ ;  /* 0x0000001208117227 */ /* 0x000fc800078e00ff */
[----:B------:R-:W-:-:S04]  /*63d0*/  IMAD.HI.U32 R14, R8, R9, RZ ;  /* 0x00000009080e7227 */ /* 0x000fc800078e00ff */
[----:B0-----:R-:W-:Y:S02]  /*63e0*/  IMAD.MOV.U32 R10, RZ, RZ, R15 ;  /* 0x000000ffff0a7224 */ /* 0x001fe400078e000f */
[----:B------:R-:W-:Y:S02]  /*63f0*/  IMAD.MOV R6, RZ, RZ, -R6 ;  /* 0x000000ffff067224 */ /* 0x000fe400078e0a06 */
[----:B------:R-:W-:Y:S02]  /*6400*/  @!P0 IMAD.MOV R10, RZ, RZ, -R10 ;  /* 0x000000ffff0a8224 */ /* 0x000fe400078e0a0a */
[----:B------:R-:W-:Y:S02]  /*6410*/  IMAD.MOV R17, RZ, RZ, -R17 ;  /* 0x000000ffff117224 */ /* 0x000fe400078e0a11 */
[----:B------:R-:W-:Y:S01]  /*6420*/  IMAD.MOV R14, RZ, RZ, -R14 ;  /* 0x000000ffff0e7224 */ /* 0x000fe200078e0a0e */
[----:B------:R0:W-:Y:S01]  /*6430*/  STL [R1+0x7b4], R10 ;  /* 0x0007b40a01007387 */ /* 0x0001e20000100800 */
[----:B------:R-:W-:-:S02]  /*6440*/  IMAD R12, R5, R6, R12 ;  /* 0x00000006050c7224 */ /* 0x000fc400078e020c */
[--C-:B------:R-:W-:Y:S02]  /*6450*/  @!P1 IMAD.IADD R13, R13, 0x1, -R5.reuse ;  /* 0x000000010d0d9824 */ /* 0x100fe400078e0a05 */
[----:B------:R-:W-:Y:S01]  /*6460*/  VIADD R6, R28, 0x193 ;  /* 0x000001931c067836 */ /* 0x000fe20000000000 */
[C---:B------:R-:W-:Y:S01]  /*6470*/  ISETP.GT.U32.AND P1, PT, R5.reuse, R12, PT ;  /* 0x0000000c0500720c */ /* 0x040fe20003f24070 */
[----:B------:R-:W-:Y:S01]  /*6480*/  @!P5 IMAD.IADD R4, R4, 0x1, -R5 ;  /* 0x000000010404d824 */ /* 0x000fe200078e0a05 */
[----:B------:R-:W-:Y:S01]  /*6490*/  ISETP.GE.AND P5, PT, R16, RZ, PT ;  /* 0x000000ff1000720c */ /* 0x000fe20003fa6270 */
[C---:B------:R-:W-:Y:S02]  /*64a0*/  IMAD R18, R5.reuse, R17, R18 ;  /* 0x0000001105127224 */ /* 0x040fe400078e0212 */
[C---:B------:R-:W-:Y:S01]  /*64b0*/  IMAD R9, R5.reuse, R14, R9 ;  /* 0x0000000e05097224 */ /* 0x040fe200078e0209 */
[----:B------:R-:W-:Y:S01]  /*64c0*/  IABS R14, R6 ;  /* 0x00000006000e7213 */ /* 0x000fe20000000000 */
[----:B0-----:R-:W-:Y:S01]  /*64d0*/  IMAD.MOV.U32 R10, RZ, RZ, R13 ;  /* 0x000000ffff0a7224 */ /* 0x001fe200078e000d */
[----:B------:R-:W-:Y:S01]  /*64e0*/  ISETP.GT.U32.AND P0, PT, R5, R18, PT ;  /* 0x000000120500720c */ /* 0x000fe20003f04070 */
[----:B------:R-:W-:-:S02]  /*64f0*/  IMAD.MOV.U32 R15, RZ, RZ, R4 ;  /* 0x000000ffff0f7224 */ /* 0x000fc400078e0004 */
[----:B------:R-:W-:Y:S01]  /*6500*/  @!P6 IMAD.MOV R10, RZ, RZ, -R10 ;  /* 0x000000ffff0ae224 */ /* 0x000fe200078e0a0a */
[----:B------:R-:W-:Y:S01]  /*6510*/  ISETP.GT.U32.AND P6, PT, R5, R9, PT ;  /* 0x000000090500720c */ /* 0x000fe20003fc4070 */
[----:B------:R-:W-:Y:S02]  /*6520*/  @!P4 IMAD.IADD R2, R2, 0x1, -R5 ;  /* 0x000000010202c824 */ /* 0x000fe400078e0a05 */
[----:B------:R-:W-:Y:S02]  /*6530*/  IMAD.MOV.U32 R4, RZ, RZ, R14 ;  /* 0x000000ffff047224 */ /* 0x000fe400078e000e */
[----:B------:R-:W-:Y:S01]  /*6540*/  @!P2 IMAD.MOV R15, RZ, RZ, -R15 ;  /* 0x000000ffff0fa224 */ /* 0x000fe200078e0a0f */
[----:B------:R-:W-:Y:S01]  /*6550*/  ISETP.GE.AND P2, PT, R11, RZ, PT ;  /* 0x000000ff0b00720c */ /* 0x000fe20003f46270 */
[----:B------:R-:W-:Y:S01]  /*6560*/  VIADD R11, R28, 0x192 ;  /* 0x000001921c0b7836 */ /* 0x000fe20000000000 */
[----:B------:R-:W-:Y:S01]  /*6570*/  ISETP.GT.U32.AND P4, PT, R5, R2, PT ;  /* 0x000000020500720c */ /* 0x000fe20003f84070 */
[----:B------:R-:W-:Y:S01]  /*6580*/  IMAD.HI.U32 R13, R8, R4, RZ ;  /* 0x00000004080d7227 */ /* 0x000fe200078e00ff */
[----:B------:R-:W-:Y:S02]  /*6590*/  STL [R1+0x7b0], R15 ;  /* 0x0007b00f01007387 */ /* 0x000fe40000100800 */
[----:B------:R-:W-:Y:S01]  /*65a0*/  IABS R17, R11 ;  /* 0x0000000b00117213 */ /* 0x000fe20000000000 */
[----:B------:R-:W-:Y:S01]  /*65b0*/  @!P1 IMAD.IADD R12, R12, 0x1, -R5 ;  /* 0x000000010c0c9824 */ /* 0x000fe200078e0a05 */
[----:B------:R0:W-:Y:S01]  /*65c0*/  STL [R1+0x7ac], R10 ;  /* 0x0007ac0a01007387 */ /* 0x0001e20000100800 */
[----:B------:R-:W-:-:S02]  /*65d0*/  IMAD.MOV R13, RZ, RZ, -R13 ;  /* 0x000000ffff0d7224 */ /* 0x000fc400078e0a0d */
[--C-:B------:R-:W-:Y:S01]  /*65e0*/  @!P0 IMAD.IADD R18, R18, 0x1, -R5.reuse ;  /* 0x0000000112128824 */ /* 0x100fe200078e0a05 */
[----:B------:R-:W-:Y:S01]  /*65f0*/  ISETP.GE.AND P0, PT, R6, RZ, PT ;  /* 0x000000ff0600720c */ /* 0x000fe20003f06270 */
[----:B------:R-:W-:Y:S01]  /*6600*/  @!P6 IMAD.IADD R9, R9, 0x1, -R5 ;  /* 0x000000010909e824 */ /* 0x000fe200078e0a05 */
[C---:B------:R-:W-:Y:S01]  /*6610*/  ISETP.GT.U32.AND P6, PT, R5.reuse, R12, PT ;  /* 0x0000000c0500720c */ /* 0x040fe20003fc4070 */
[C---:B------:R-:W-:Y:S01]  /*6620*/  IMAD R4, R5.reuse, R13, R4 ;  /* 0x0000000d05047224 */ /* 0x040fe200078e0204 */
[----:B------:R-:W-:Y:S01]  /*6630*/  ISETP.GT.U32.AND P1, PT, R5, R18, PT ;  /* 0x000000120500720c */ /* 0x000fe20003f24070 */
[----:B------:R-:W-:-:S04]  /*6640*/  IMAD.HI.U32 R13, R8, R17, RZ ;  /* 0x00000011080d7227 */ /* 0x000fc800078e00ff */
[----:B------:R-:W-:Y:S01]  /*6650*/  @!P4 IMAD.IADD R2, R2, 0x1, -R5 ;  /* 0x000000010202c824 */ /* 0x000fe200078e0a05 */
[----:B------:R-:W-:Y:S01]  /*6660*/  ISETP.GE.AND P4, PT, R3, RZ, PT ;  /* 0x000000ff0300720c */ /* 0x000fe20003f86270 */
[----:B------:R-:W-:Y:S02]  /*6670*/  IMAD.MOV R13, RZ, RZ, -R13 ;  /* 0x000000ffff0d7224 */ /* 0x000fe400078e0a0d */
[----:B0-----:R-:W-:Y:S02]  /*6680*/  IMAD.MOV.U32 R10, RZ, RZ, R2 ;  /* 0x000000ffff0a7224 */ /* 0x001fe400078e0002 */
[C---:B------:R-:W-:Y:S02]  /*6690*/  IMAD R17, R5.reuse, R13, R17 ;  /* 0x0000000d05117224 */ /* 0x040fe400078e0211 */
[----:B------:R-:W-:Y:S01]  /*66a0*/  @!P3 IMAD.MOV R10, RZ, RZ, -R10 ;  /* 0x000000ffff0ab224 */ /* 0x000fe200078e0a0a */
[C---:B------:R-:W-:Y:S01]  /*66b0*/  ISETP.GT.U32.AND P3, PT, R5.reuse, R9, PT ;  /* 0x000000090500720c */ /* 0x040fe20003f64070 */
[--C-:B------:R-:W-:Y:S01]  /*66c0*/  @!P6 IMAD.IADD R12, R12, 0x1, -R5.reuse ;  /* 0x000000010c0ce824 */ /* 0x100fe200078e0a05 */
[C---:B------:R-:W-:Y:S01]  /*66d0*/  ISETP.GT.U32.AND P6, PT, R5.reuse, R17, PT ;  /* 0x000000110500720c */ /* 0x040fe20003fc4070 */
[----:B------:R-:W-:Y:S01]  /*66e0*/  VIADD R6, R28, 0x191 ;  /* 0x000001911c067836 */ /* 0x000fe20000000000 */
[----:B------:R0:W-:Y:S01]  /*66f0*/  STL [R1+0x7a4], R10 ;  /* 0x0007a40a01007387 */ /* 0x0001e20000100800 */
[----:B------:R-:W-:Y:S01]  /*6700*/  @!P1 IMAD.IADD R18, R18, 0x1, -R5 ;  /* 0x0000000112129824 */ /* 0x000fe200078e0a05 */
[----:B------:R-:W-:Y:S01]  /*6710*/  ISETP.GT.U32.AND P1, PT, R5, R4, PT ;  /* 0x000000040500720c */ /* 0x000fe20003f24070 */
[C---:B------:R-:W-:Y:S01]  /*6720*/  VIADD R3, R28.reuse, 0x190 ;  /* 0x000001901c037836 */ /* 0x040fe20000000000 */
[----:B------:R-:W-:Y:S01]  /*6730*/  IABS R16, R6 ;  /* 0x0000000600107213 */ /* 0x000fe20000000000 */
[----:B------:R-:W-:-:S03]  /*6740*/  VIADD R2, R28, 0x18f ;  /* 0x0000018f1c027836 */ /* 0x000fc60000000000 */
[----:B------:R-:W-:Y:S01]  /*6750*/  IABS R15, R3 ;  /* 0x00000003000f7213 */ /* 0x000fe20000000000 */
[----:B------:R-:W-:Y:S01]  /*6760*/  IMAD.HI.U32 R13, R8, R16, RZ ;  /* 0x00000010080d7227 */ /* 0x000fe200078e00ff */
[----:B------:R-:W-:-:S03]  /*6770*/  IABS R14, R2 ;  /* 0x00000002000e7213 */ /* 0x000fc60000000000 */
[----:B0-----:R-:W-:Y:S02]  /*6780*/  IMAD.MOV.U32 R10, RZ, RZ, R18 ;  /* 0x000000ffff0a7224 */ /* 0x001fe400078e0012 */
[--C-:B------:R-:W-:Y:S01]  /*6790*/  @!P3 IMAD.IADD R9, R9, 0x1, -R5.reuse ;  /* 0x000000010909b824 */ /* 0x100fe200078e0a05 */
[----:B------:R-:W-:Y:S01]  /*67a0*/  ISETP.GE.AND P3, PT, R11, RZ, PT ;  /* 0x000000ff0b00720c */ /* 0x000fe20003f66270 */
[----:B------:R-:W-:Y:S02]  /*67b0*/  @!P6 IMAD.IADD R17, R17, 0x1, -R5 ;  /* 0x000000011111e824 */ /* 0x000fe400078e0a05 */
[----:B------:R-:W-:Y:S02]  /*67c0*/  @!P5 IMAD.MOV R10, RZ, RZ, -R10 ;  /* 0x000000ffff0ad224 */ /* 0x000fe400078e0a0a */
[----:B------:R-:W-:Y:S01]  /*67d0*/  IMAD.HI.U32 R11, R8, R15, RZ ;  /* 0x0000000f080b7227 */ /* 0x000fe200078e00ff */
[----:B------:R-:W-:Y:S02]  /*67e0*/  ISETP.GT.U32.AND P6, PT, R5, R17, PT ;  /* 0x000000110500720c */ /* 0x000fe40003fc4070 */
[----:B------:R0:W-:Y:S01]  /*67f0*/  STL [R1+0x7a0], R10 ;  /* 0x0007a00a01007387 */ /* 0x0001e20000100800 */
[----:B------:R-:W-:-:S02]  /*6800*/  IMAD.MOV R13, RZ, RZ, -R13 ;  /* 0x000000ffff0d7224 */ /* 0x000fc400078e0a0d */
[----:B------:R-:W-:Y:S01]  /*6810*/  @!P1 IMAD.IADD R4, R4, 0x1, -R5 ;  /* 0x0000000104049824 */ /* 0x000fe200078e0a05 */
[----:B------:R-:W-:Y:S01]  /*6820*/  ISETP.GE.AND P1, PT, R6, RZ, PT ;  /* 0x000000ff0600720c */ /* 0x000fe20003f26270 */
[----:B------:R-:W-:-:S03]  /*6830*/  IMAD.HI.U32 R6, R8, R14, RZ ;  /* 0x0000000e08067227 */ /* 0x000fc600078e00ff */
[C---:B------:R-:W-:Y:S01]  /*6840*/  ISETP.GT.U32.AND P5, PT, R5.reuse, R4, PT ;  /* 0x000000040500720c */ /* 0x040fe20003fa4070 */
[----:B------:R-:W-:Y:S02]  /*6850*/  IMAD.MOV R11, RZ, RZ, -R11 ;  /* 0x000000ffff0b7224 */ /* 0x000fe400078e0a0b */
[C---:B------:R-:W-:Y:S02]  /*6860*/  IMAD R16, R5.reuse, R13, R16 ;  /* 0x0000000d05107224 */ /* 0x040fe400078e0210 */
[----:B0-----:R-:W-:Y:S02]  /*6870*/  IMAD.MOV.U32 R10, RZ, RZ, R12 ;  /* 0x000000ffff0a7224 */ /* 0x001fe400078e000c */
[----:B------:R-:W-:Y:S02]  /*6880*/  IMAD.MOV R6, RZ, RZ, -R6 ;  /* 0x000000ffff067224 */ /* 0x000fe400078e0a06 */
[C---:B------:R-:W-:Y:S02]  /*6890*/  IMAD R15, R5.reuse, R11, R15 ;  /* 0x0000000b050f7224 */ /* 0x040fe400078e020f */
[----:B------:R-:W-:Y:S01]  /*68a0*/  @!P2 IMAD.MOV R10, RZ, RZ, -R10 ;  /* 0x000000ffff0aa224 */ /* 0x000fe200078e0a0a */
[C---:B------:R-:W-:Y:S01]  /*68b0*/  ISETP.GT.U32.AND P2, PT, R5.reuse, R16, PT ;  /* 0x000000100500720c */ /* 0x040fe20003f44070 */
[----:B------:R-:W-:-:S02]  /*68c0*/  IMAD R14, R5, R6, R14 ;  /* 0x00000006050e7224 */ /* 0x000fc400078e020e */
[----:B------:R-:W-:Y:S01]  /*68d0*/  @!P4 IMAD.MOV R9, RZ, RZ, -R9 ;  /* 0x000000ffff09c224 */ /* 0x000fe200078e0a09 */
[----:B------:R-:W-:Y:S01]  /*68e0*/  ISETP.GT.U32.AND P4, PT, R5, R15, PT ;  /* 0x0000000f0500720c */ /* 0x000fe20003f84070 */
[--C-:B------:R-:W-:Y:S01]  /*68f0*/  @!P6 IMAD.IADD R17, R17, 0x1, -R5.reuse ;  /* 0x000000011111e824 */ /* 0x100fe200078e0a05 */
[----:B------:R-:W-:Y:S01]  /*6900*/  ISETP.GT.U32.AND P6, PT, R5, R14, PT ;  /* 0x0000000e0500720c */ /* 0x000fe20003fc4070 */
[----:B------:R-:W-:Y:S01]  /*6910*/  VIADD R13, R28, 0x18e ;  /* 0x0000018e1c0d7836 */ /* 0x000fe20000000000 */
[----:B------:R-:W-:Y:S01]  /*6920*/  STL [R1+0x79c], R10 ;  /* 0x00079c0a01007387 */ /* 0x000fe20000100800 */
[----:B------:R-:W-:Y:S01]  /*6930*/  @!P5 IMAD.IADD R4, R4, 0x1, -R5 ;  /* 0x000000010404d824 */ /* 0x000fe200078e0a05 */
[----:B------:R-:W-:Y:S01]  /*6940*/  ISETP.GE.AND P5, PT, R3, RZ, PT ;  /* 0x000000ff0300720c */ /* 0x000fe20003fa6270 */
[----:B------:R-:W-:Y:S01]  /*6950*/  @!P3 IMAD.MOV R17, RZ, RZ, -R17 ;  /* 0x000000ffff11b224 */ /* 0x000fe200078e0a11 */
[----:B------:R0:W-:Y:S01]  /*6960*/  STL [R1+0x794], R9 ;  /* 0x0007940901007387 */ /* 0x0001e20000100800 */
[----:B------:R-:W-:Y:S01]  /*6970*/  @!P2 IMAD.IADD R16, R16, 0x1, -R5 ;  /* 0x000000011010a824 */ /* 0x000fe200078e0a05 */
[----:B------:R-:W-:-:S02]  /*6980*/  IABS R6, R13 ;  /* 0x0000000d00067213 */ /* 0x000fc40000000000 */
[----:B------:R-:W-:Y:S01]  /*6990*/  ISETP.GE.AND P2, PT, R2, RZ, PT ;  /* 0x000000ff0200720c */ /* 0x000fe20003f46270 */
[----:B------:R-:W-:Y:S01]  /*69a0*/  @!P4 IMAD.IADD R15, R15, 0x1, -R5 ;  /* 0x000000010f0fc824 */ /* 0x000fe200078e0a05 */
[----:B------:R-:W-:Y:S01]  /*69b0*/  ISETP.GT.U32.AND P4, PT, R5, R16, PT ;  /* 0x000000100500720c */ /* 0x000fe20003f84070 */
[----:B------:R-:W-:-:S04]  /*69c0*/  IMAD.HI.U32 R3, R8, R6, RZ ;  /* 0x0000000608037227 */ /* 0x000fc800078e00ff */
[----:B0-----:R-:W-:Y:S02]  /*69d0*/  VIADD R9, R28, 0x18d ;  /* 0x0000018d1c097836 */ /* 0x001fe40000000000 */
[----:B------:R-:W-:Y:S01]  /*69e0*/  @!P6 IMAD.IADD R14, R14, 0x1, -R5 ;  /* 0x000000010e0ee824 */ /* 0x000fe200078e0a05 */
[----:B------:R-:W-:Y:S01]  /*69f0*/  ISETP.GT.U32.AND P6, PT, R5, R15, PT ;  /* 0x0000000f0500720c */ /* 0x000fe20003fc4070 */
[----:B------:R-:W-:Y:S01]  /*6a00*/  IMAD.MOV.U32 R10, RZ, RZ, R4 ;  /* 0x000000ffff0a7224 */ /* 0x000fe200078e0004 */
[----:B------:R-:W-:Y:S01]  /*6a10*/  IABS R12, R9 ;  /* 0x00000009000c7213 */ /* 0x000fe20000000000 */
[----:B------:R-:W-:Y:S02]  /*6a20*/  IMAD.MOV R3, RZ, RZ, -R3 ;  /* 0x000000ffff037224 */ /* 0x000fe400078e0a03 */
[----:B------:R-:W-:Y:S02]  /*6a30*/  @!P4 IMAD.IADD R16, R16, 0x1, -R5 ;  /* 0x000000011010c824 */ /* 0x000fe400078e0a05 */
[----:B------:R-:W-:-:S04]  /*6a40*/  IMAD.HI.U32 R4, R8, R12, RZ ;  /* 0x0000000c08047227 */ /* 0x000fc800078e00ff */
[C---:B------:R-:W-:Y:S02]  /*6a50*/  IMAD R6, R5.reuse, R3, R6 ;  /* 0x0000000305067224 */ /* 0x040fe400078e0206 */
[----:B------:R-:W-:Y:S02]  /*6a60*/  IMAD.MOV R4, RZ, RZ, -R4 ;  /* 0x000000ffff047224 */ /* 0x000fe400078e0a04 */
[----:B------:R-:W-:Y:S01]  /*6a70*/  @!P0 IMAD.MOV R10, RZ, RZ, -R10 ;  /* 0x000000ffff0a8224 */ /* 0x000fe200078e0a0a */
[C---:B------:R-:W-:Y:S01]  /*6a80*/  ISETP.GT.U32.AND P4, PT, R5.reuse, R6, PT ;  /* 0x000000060500720c */ /* 0x040fe20003f84070 */
[C---:B------:R-:W-:Y:S01]  /*6a90*/  IMAD R12, R5.reuse, R4, R12 ;  /* 0x00000004050c7224 */ /* 0x040fe200078e020c */
[----:B------:R-:W-:Y:S01]  /*6aa0*/  ISETP.GT.U32.AND P0, PT, R5, R14, PT ;  /* 0x0000000e0500720c */ /* 0x000fe20003f04070 */
[----:B------:R-:W-:Y:S01]  /*6ab0*/  @!P6 IMAD.IADD R15, R15, 0x1, -R5 ;  /* 0x000000010f0fe824 */ /* 0x000fe200078e0a05 */
[----:B------:R0:W-:Y:S01]  /*6ac0*/  STL [R1+0x790], R10 ;  /* 0x0007900a01007387 */ /* 0x0001e20000100800 */
[C---:B------:R-:W-:Y:S01]  /*6ad0*/  VIADD R2, R28.reuse, 0x18c ;  /* 0x0000018c1c027836 */ /* 0x040fe20000000000 */
[----:B------:R-:W-:Y:S01]  /*6ae0*/  ISETP.GT.U32.AND P6, PT, R5, R12, PT ;  /* 0x0000000c0500720c */ /* 0x000fe20003fc4070 */
[C---:B------:R-:W-:Y:S01]  /*6af0*/  VIADD R3, R28.reuse, 0x18b ;  /* 0x0000018b1c037836 */ /* 0x040fe20000000000 */
[----:B------:R-:W-:Y:S01]  /*6b00*/  STL [R1+0x78c], R17 ;  /* 0x00078c1101007387 */ /* 0x000fe20000100800 */
[----:B------:R-:W-:Y:S01]  /*6b10*/  @!P5 IMAD.MOV R15, RZ, RZ, -R15 ;  /* 0x000000ffff0fd224 */ /* 0x000fe200078e0a0f */
[----:B------:R-:W-:Y:S01]  /*6b20*/  IABS R18, R2 ;  /* 0x0000000200127213 */ /* 0x000fe20000000000 */
[----:B------:R-:W-:Y:S01]  /*6b30*/  VIADD R4, R28, 0x18a ;  /* 0x0000018a1c047836 */ /* 0x000fe20000000000 */
[----:B------:R-:W-:Y:S01]  /*6b40*/  IABS R11, R3 ;  /* 0x00000003000b7213 */ /* 0x000fe20000000000 */
[----:B------:R-:W-:Y:S01]  /*6b50*/  @!P4 IMAD.IADD R6, R6, 0x1, -R5 ;  /* 0x000000010606c824 */ /* 0x000fe200078e0a05 */
[----:B------:R-:W-:Y:S01]  /*6b60*/  ISETP.GE.AND P4, PT, R9, RZ, PT ;  /* 0x000000ff0900720c */ /* 0x000fe20003f86270 */
[----:B------:R-:W-:Y:S01]  /*6b70*/  IMAD.HI.U32 R19, R8, R18, RZ ;  /* 0x0000001208137227 */ /* 0x000fe200078e00ff */
[----:B------:R-:W-:-:S02]  /*6b80*/  ISETP.GE.AND P5, PT, R2, RZ, PT ;  /* 0x000000ff0200720c */ /* 0x000fc40003fa6270 */
[----:B------:R-:W-:Y:S01]  /*6b90*/  IABS R20, R4 ;  /* 0x0000000400147213 */ /* 0x000fe20000000000 */
[----:B0-----:R-:W-:Y:S02]  /*6ba0*/  IMAD.MOV.U32 R10, RZ, RZ, R16 ;  /* 0x000000ffff0a7224 */ /* 0x001fe400078e0010 */
[--C-:B------:R-:W-:Y:S01]  /*6bb0*/  @!P0 IMAD.IADD R14, R14, 0x1, -R5.reuse ;  /* 0x000000010e0e8824 */ /* 0x100fe200078e0a05 */
[----:B------:R-:W-:Y:S01]  /*6bc0*/  ISETP.GE.AND P0, PT, R13, RZ, PT ;  /* 0x000000ff0d00720c */ /* 0x000fe20003f06270 */
[----:B------:R-:W-:Y:S01]  /*6bd0*/  @!P6 IMAD.IADD R12, R12, 0x1, -R5 ;  /* 0x000000010c0ce824 */ /* 0x000fe200078e0a05 */
[----:B------:R-:W-:Y:S01]  /*6be0*/  ISETP.GT.U32.AND P6, PT, R5, R6, PT ;  /* 0x000000060500720c */ /* 0x000fe20003fc4070 */
[----:B------:R-:W-:Y:S02]  /*6bf0*/  IMAD.MOV R19, RZ, RZ, -R19 ;  /* 0x000000ffff137224 */ /* 0x000fe400078e0a13 */
        /* <DEDUP_REMOVED lines=8> */
[----:B------:R-:W-:Y:S01]  /*6c80*/  IMAD R2, R5, R13, R11 ;  /* 0x0000000d05027224 */ /* 0x000fe200078e020b */
[----:B------:R-:W-:Y:S01]  /*6c90*/  STL [R1+0x784], R15 ;  /* 0x0007840f01007387 */ /* 0x000fe20000100800 */
[----:B------:R-:W-:-:S03]  /*6ca0*/  VIADD R11, R28, 0x187 ;  /* 0x000001871c0b7836 */ /* 0x000fc60000000000 */
[----:B------:R-:W-:Y:S01]  /*6cb0*/  ISETP.GT.U32.AND P6, PT, R5, R2, PT ;  /* 0x000000020500720c */ /* 0x000fe20003fc4070 */
[----:B------:R-:W-:Y:S01]  /*6cc0*/  @!P1 IMAD.IADD R12, R12, 0x1, -R5 ;  /* 0x000000010c0c9824 */ /* 0x000fe200078e0a05 */
[----:B------:R-:W-:Y:S01]  /*6cd0*/  ISETP.GE.AND P1, PT, R4, RZ, PT ;  /* 0x000000ff0400720c */ /* 0x000fe20003f26270 */
[----:B0-----:R-:W-:Y:S01]  /*6ce0*/  IMAD.MOV.U32 R10, RZ, RZ, R14 ;  /* 0x000000ffff0a7224 */ /* 0x001fe200078e000e */
[----:B------:R-:W-:Y:S01]  /*6cf0*/  IABS R18, R11 ;  /* 0x0000000b00127213 */ /* 0x000fe20000000000 */
[----:B------:R-:W-:-:S04]  /*6d00*/  IMAD.HI.U32 R14, R8, R20, RZ ;  /* 0x00000014080e7227 */ /* 0x000fc800078e00ff */
[----:B------:R-:W-:Y:S01]  /*6d10*/  @!P2 IMAD.MOV R10, RZ, RZ, -R10 ;  /* 0x000000ffff0aa224 */ /* 0x000fe200078e0a0a */
[----:B------:R-:W-:Y:S01]  /*6d20*/  ISETP.GE.AND P2, PT, R3, RZ, PT ;  /* 0x000000ff0300720c */ /* 0x000fe20003f46270 */
[----:B------:R-:W-:Y:S02]  /*6d30*/  VIADD R3, R28, 0x189 ;  /* 0x000001891c037836 */ /* 0x000fe40000000000 */
[----:B------:R-:W-:Y:S01]  /*6d40*/  IMAD.MOV R14, RZ, RZ, -R14 ;  /* 0x000000ffff0e7224 */ /* 0x000fe200078e0a0e */
[----:B------:R0:W-:Y:S01]  /*6d50*/  STL [R1+0x77c], R10 ;  /* 0x00077c0a01007387 */ /* 0x0001e20000100800 */
[--C-:B------:R-:W-:Y:S01]  /*6d60*/  @!P3 IMAD.IADD R9, R9, 0x1, -R5.reuse ;  /* 0x000000010909b824 */ /* 0x100fe200078e0a05 */
[----:B------:R-:W-:Y:S01]  /*6d70*/  IABS R19, R3 ;  /* 0x0000000300137213 */ /* 0x000fe20000000000 */
[----:B------:R-:W-:Y:S01]  /*6d80*/  IMAD R20, R5, R14, R20 ;  /* 0x0000000e05147224 */ /* 0x000fe200078e0214 */
[----:B------:R-:W-:Y:S01]  /*6d90*/  ISETP.GE.AND P3, PT, R3, RZ, PT ;  /* 0x000000ff0300720c */ /* 0x000fe20003f66270 */
[----:B------:R-:W-:Y:S01]  /*6da0*/  @!P6 IMAD.IADD R2, R2, 0x1, -R5 ;  /* 0x000000010202e824 */ /* 0x000fe200078e0a05 */
[----:B------:R-:W-:Y:S01]  /*6db0*/  ISETP.GT.U32.AND P6, PT, R5, R9, PT ;  /* 0x000000090500720c */ /* 0x000fe20003fc4070 */
[----:B------:R-:W-:-:S02]  /*6dc0*/  VIADD R4, R28, 0x188 ;  /* 0x000001881c047836 */ /* 0x000fc40000000000 */
[----:B------:R-:W-:Y:S02]  /*6dd0*/  VIADD R3, R28, 0x186 ;  /* 0x000001861c037836 */ /* 0x000fe40000000000 */
[----:B0-----:R-:W-:Y:S01]  /*6de0*/  IMAD.MOV.U32 R10, RZ, RZ, R6 ;  /* 0x000000ffff0a7224 */ /* 0x001fe200078e0006 */
[----:B------:R-:W-:Y:S01]  /*6df0*/  IABS R15, R4 ;  /* 0x00000004000f7213 */ /* 0x000fe20000000000 */
[----:B------:R-:W-:Y:S01]  /*6e00*/  IMAD.HI.U32 R6, R8, R19, RZ ;  /* 0x0000001308067227 */ /* 0x000fe200078e00ff */
[----:B------:R-:W-:-:S03]  /*6e10*/  IABS R17, R3 ;  /* 0x0000000300117213 */ /* 0x000fc60000000000 */
[----:B------:R-:W-:Y:S01]  /*6e20*/  @!P0 IMAD.MOV R10, RZ, RZ, -R10 ;  /* 0x000000ffff0a8224 */ /* 0x000fe200078e0a0a */
[----:B------:R-:W-:Y:S01]  /*6e30*/  ISETP.GT.U32.AND P0, PT, R5, R2, PT ;  /* 0x000000020500720c */ /* 0x000fe20003f04070 */
[----:B------:R-:W-:Y:S02]  /*6e40*/  IMAD.MOV R6, RZ, RZ, -R6 ;  /* 0x000000ffff067224 */ /* 0x000fe400078e0a06 */
[----:B------:R-:W-:Y:S01]  /*6e50*/  @!P6 IMAD.IADD R9, R9, 0x1, -R5 ;  /* 0x000000010909e824 */ /* 0x000fe200078e0a05 */
[----:B------:R0:W-:Y:S01]  /*6e60*/  STL [R1+0x774], R10 ;  /* 0x0007740a01007387 */ /* 0x0001e20000100800 */
[----:B------:R-:W-:Y:S02]  /*6e70*/  IMAD R19, R5, R6, R19 ;  /* 0x0000000605137224 */ /* 0x000fe400078e0213 */
[----:B------:R-:W-:-:S03]  /*6e80*/  IMAD.HI.U32 R6, R8, R18, RZ ;  /* 0x0000001208067227 */ /* 0x000fc600078e00ff */
[----:B------:R-:W-:Y:S01]  /*6e90*/  ISETP.GT.U32.AND P6, PT, R5, R19, PT ;  /* 0x000000130500720c */ /* 0x000fe20003fc4070 */
[----:B------:R-:W-:Y:S02]  /*6ea0*/  IMAD.MOV R6, RZ, RZ, -R6 ;  /* 0x000000ffff067224 */ /* 0x000fe400078e0a06 */
[----:B------:R-:W-:Y:S01]  /*6eb0*/  @!P0 IMAD.IADD R2, R2, 0x1, -R5 ;  /* 0x0000000102028824 */ /* 0x000fe200078e0a05 */
[----:B------:R-:W-:Y:S01]  /*6ec0*/  ISETP.GE.AND P0, PT, R4, RZ, PT ;  /* 0x000000ff0400720c */ /* 0x000fe20003f06270 */
[----:B0-----:R-:W-:Y:S02]  /*6ed0*/  IMAD.MOV.U32 R10, RZ, RZ, R12 ;  /* 0x000000ffff0a7224 */ /* 0x001fe400078e000c */
[----:B------:R-:W-:-:S04]  /*6ee0*/  IMAD.HI.U32 R12, R8, R15, RZ ;  /* 0x0000000f080c7227 */ /* 0x000fc800078e00ff */
[----:B------:R-:W-:Y:S01]  /*6ef0*/  @!P4 IMAD.MOV R10, RZ, RZ, -R10 ;  /* 0x000000ffff0ac224 */ /* 0x000fe200078e0a0a */
[C---:B------:R-:W-:Y:S01]  /*6f00*/  ISETP.GT.U32.AND P4, PT, R5.reuse, R20, PT ;  /* 0x000000140500720c */ /* 0x040fe20003f84070 */
[----:B------:R-:W-:Y:S02]  /*6f10*/  IMAD.MOV R12, RZ, RZ, -R12 ;  /* 0x000000ffff0c7224 */ /* 0x000fe400078e0a0c */
[C---:B------:R-:W-:Y:S01]  /*6f20*/  IMAD R18, R5.reuse, R6, R18 ;  /* 0x0000000605127224 */ /* 0x040fe200078e0212 */
[----:B------:R0:W-:Y:S01]  /*6f30*/  STL [R1+0x770], R10 ;  /* 0x0007700a01007387 */ /* 0x0001e20000100800 */
[----:B------:R-:W-:Y:S02]  /*6f40*/  IMAD R15, R5, R12, R15 ;  /* 0x0000000c050f7224 */ /* 0x000fe400078e020f */
[----:B------:R-:W-:Y:S02]  /*6f50*/  IMAD.MOV.U32 R6, RZ, RZ, R2 ;  /* 0x000000ffff067224 */ /* 0x000fe400078e0002 */
[----:B------:R-:W-:-:S02]  /*6f60*/  @!P6 IMAD.IADD R19, R19, 0x1, -R5 ;  /* 0x000000011313e824 */ /* 0x000fc400078e0a05 */
[----:B------:R-:W-:Y:S01]  /*6f70*/  @!P2 IMAD.MOV R6, RZ, RZ, -R6 ;  /* 0x000000ffff06a224 */ /* 0x000fe200078e0a06 */
[C---:B------:R-:W-:Y:S01]  /*6f80*/  ISETP.GT.U32.AND P2, PT, R5.reuse, R15, PT ;  /* 0x0000000f0500720c */ /* 0x040fe20003f44070 */
[----:B------:R-:W-:Y:S01]  /*6f90*/  @!P4 IMAD.IADD R20, R20, 0x1, -R5 ;  /* 0x000000011414c824 */ /* 0x000fe200078e0a05 */
[----:B------:R-:W-:Y:S01]  /*6fa0*/  ISETP.GT.U32.AND P6, PT, R5, R19, PT ;  /* 0x000000130500720c */ /* 0x000fe20003fc4070 */
[----:B0-----:R-:W-:Y:S01]  /*6fb0*/  IMAD.MOV.U32 R10, RZ, RZ, R9 ;  /* 0x000000ffff0a7224 */ /* 0x001fe200078e0009 */
[----:B------:R-:W-:Y:S01]  /*6fc0*/  ISETP.GE.AND P4, PT, R11, RZ, PT ;  /* 0x000000ff0b00720c */ /* 0x000fe20003f86270 */
[----:B------:R-:W-:-:S04]  /*6fd0*/  IMAD.HI.U32 R4, R8, R17, RZ ;  /* 0x0000001108047227 */ /* 0x000fc800078e00ff */
[----:B------:R-:W-:Y:S01]  /*6fe0*/  @!P5 IMAD.MOV R10, RZ, RZ, -R10 ;  /* 0x000000ffff0ad224 */ /* 0x000fe200078e0a0a */
[C---:B------:R-:W-:Y:S01]  /*6ff0*/  ISETP.GT.U32.AND P5, PT, R5.reuse, R20, PT ;  /* 0x000000140500720c */ /* 0x040fe20003fa4070 */
[----:B------:R-:W-:Y:S02]  /*7000*/  IMAD.MOV R4, RZ, RZ, -R4 ;  /* 0x000000ffff047224 */ /* 0x000fe400078e0a04 */
[C---:B------:R-:W-:Y:S01]  /*7010*/  VIADD R11, R28.reuse, 0x185 ;  /* 0x000001851c0b7836 */ /* 0x040fe20000000000 */
[----:B------:R0:W-:Y:S01]  /*7020*/  STL [R1+0x76c], R10 ;  /* 0x00076c0a01007387 */ /* 0x0001e20000100800 */
[----:B------:R-:W-:Y:S02]  /*7030*/  IMAD R17, R5, R4, R17 ;  /* 0x0000000405117224 */ /* 0x000fe400078e0211 */
[--C-:B------:R-:W-:Y:S01]  /*7040*/  @!P2 IMAD.IADD R15, R15, 0x1, -R5.reuse ;  /* 0x000000010f0fa824 */ /* 0x100fe200078e0a05 */
[----:B------:R-:W-:Y:S01]  /*7050*/  IABS R13, R11 ;  /* 0x0000000b000d7213 */ /* 0x000fe20000000000 */
[--C-:B------:R-:W-:Y:S01]  /*7060*/  @!P6 IMAD.IADD R19, R19, 0x1, -R5.reuse ;  /* 0x000000011313e824 */ /* 0x100fe200078e0a05 */
[----:B------:R-:W-:Y:S01]  /*7070*/  ISETP.GT.U32.AND P6, PT, R5, R17, PT ;  /* 0x000000110500720c */ /* 0x000fe20003fc4070 */
[----:B------:R-:W-:Y:S01]  /*7080*/  VIADD R2, R28, 0x184 ;  /* 0x000001841c027836 */ /* 0x000fe20000000000 */
[----:B------:R-:W-:Y:S01]  /*7090*/  ISETP.GE.AND P2, PT, R3, RZ, PT ;  /* 0x000000ff0300720c */ /* 0x000fe20003f46270 */
[----:B------:R-:W-:Y:S01]  /*70a0*/  @!P5 IMAD.IADD R20, R20, 0x1, -R5 ;  /* 0x000000011414d824 */ /* 0x000fe200078e0a05 */
[----:B------:R-:W-:Y:S01]  /*70b0*/  ISETP.GT.U32.AND P5, PT, R5, R18, PT ;  /* 0x000000120500720c */ /* 0x000fe20003fa4070 */
[----:B------:R-:W-:Y:S01]  /*70c0*/  IMAD.HI.U32 R16, R8, R13, RZ ;  /* 0x0000000d08107227 */ /* 0x000fe200078e00ff */
[----:B------:R-:W-:Y:S01]  /*70d0*/  IABS R9, R2 ;  /* 0x0000000200097213 */ /* 0x000fe20000000000 */
[----:B------:R3:W-:Y:S02]  /*70e0*/  STL [R1+0x768], R6 ;  /* 0x0007680601007387 */ /* 0x0007e40000100800 */
[----:B------:R-:W-:-:S02]  /*70f0*/  IMAD.MOV R16, RZ, RZ, -R16 ;  /* 0x000000ffff107224 */ /* 0x000fc400078e0a10 */
[----:B------:R-:W-:Y:S02]  /*7100*/  VIADD R14, R28, 0x182 ;  /* 0x000001821c0e7836 */ /* 0x000fe40000000000 */
[----:B------:R-:W-:Y:S02]  /*7110*/  IMAD R13, R5, R16, R13 ;  /* 0x00000010050d7224 */ /* 0x000fe400078e020d */
[--C-:B------:R-:W-:Y:S01]  /*7120*/  @!P6 IMAD.IADD R17, R17, 0x1, -R5.reuse ;  /* 0x000000011111e824 */ /* 0x100fe200078e0a05 */
[----:B------:R-:W-:Y:S01]  /*7130*/  IABS R4, R14 ;  /* 0x0000000e00047213 */ /* 0x000fe20000000000 */
[----:B------:R-:W-:Y:S01]  /*7140*/  @!P5 IMAD.IADD R18, R18, 0x1, -R5 ;  /* 0x000000011212d824 */ /* 0x000fe200078e0a05 */
[----:B------:R-:W-:Y:S01]  /*7150*/  ISETP.GT.U32.AND P5, PT, R5, R15, PT ;  /* 0x0000000f0500720c */ /* 0x000fe20003fa4070 */
[----:B------:R-:W-:-:S03]  /*7160*/  IMAD.HI.U32 R3, R8, R9, RZ ;  /* 0x0000000908037227 */ /* 0x000fc600078e00ff */
[C---:B------:R-:W-:Y:S01]  /*7170*/  ISETP.GT.U32.AND P6, PT, R5.reuse, R18, PT ;  /* 0x000000120500720c */ /* 0x040fe20003fc4070 */
[----:B------:R-:W-:Y:S02]  /*7180*/  IMAD.MOV.U32 R21, RZ, RZ, R20 ;  /* 0x000000ffff157224 */ /* 0x000fe400078e0014 */
[----:B------:R-:W-:Y:S02]  /*7190*/  IMAD.MOV R3, RZ, RZ, -R3 ;  /* 0x000000ffff037224 */ /* 0x000fe400078e0a03 */
[----:B0-----:R-:W-:Y:S02]  /*71a0*/  IMAD.MOV.U32 R10, RZ, RZ, R19 ;  /* 0x000000ffff0a7224 */ /* 0x001fe400078e0013 */
[----:B------:R-:W-:Y:S01]  /*71b0*/  @!P1 IMAD.MOV R21, RZ, RZ, -R21 ;  /* 0x000000ffff159224 */ /* 0x000fe200078e0a15 */
[----:B------:R-:W-:Y:S01]  /*71c0*/  ISETP.GT.U32.AND P1, PT, R5, R17, PT ;  /* 0x000000110500720c */ /* 0x000fe20003f24070 */
[----:B------:R-:W-:Y:S01]  /*71d0*/  @!P5 IMAD.IADD R15, R15, 0x1, -R5 ;  /* 0x000000010f0fd824 */ /* 0x000fe200078e0a05 */
[----:B------:R-:W-:Y:S01]  /*71e0*/  ISETP.GT.U32.AND P5, PT, R5, R13, PT ;  /* 0x0000000d0500720c */ /* 0x000fe20003fa4070 */
[----:B------:R-:W-:Y:S01]  /*71f0*/  @!P3 IMAD.MOV R10, RZ, RZ, -R10 ;  /* 0x000000ffff0ab224 */ /* 0x000fe200078e0a0a */
[----:B------:R-:W-:Y:S01]  /*7200*/  ISETP.GE.AND P3, PT, R11, RZ, PT ;  /* 0x000000ff0b00720c */ /* 0x000fe20003f66270 */
[----:B------:R-:W-:Y:S01]  /*7210*/  IMAD R9, R5, R3, R9 ;  /* 0x0000000305097224 */ /* 0x000fe200078e0209 */
[----:B------:R-:W-:Y:S01]  /*7220*/  STL [R1+0x764], R21 ;  /* 0x0007641501007387 */ /* 0x000fe20000100800 */
[----:B------:R-:W-:-:S03]  /*7230*/  IMAD.HI.U32 R11, R8, R4, RZ ;  /* 0x00000004080b7227 */ /* 0x000fc600078e00ff */
[----:B------:R0:W-:Y:S01]  /*7240*/  STL [R1+0x760], R10 ;  /* 0x0007600a01007387 */ /* 0x0001e20000100800 */
[----:B------:R-:W-:Y:S01]  /*7250*/  @!P6 IMAD.IADD R18, R18, 0x1, -R5 ;  /* 0x000000011212e824 */ /* 0x000fe200078e0a05 */
[----:B------:R-:W-:Y:S01]  /*7260*/  ISETP.GT.U32.AND P6, PT, R5, R9, PT ;  /* 0x000000090500720c */ /* 0x000fe20003fc4070 */
[----:B------:R-:W-:Y:S02]  /*7270*/  VIADD R12, R28, 0x183 ;  /* 0x000001831c0c7836 */ /* 0x000fe40000000000 */
[----:B------:R-:W-:Y:S02]  /*7280*/  IMAD.MOV R11, RZ, RZ, -R11 ;  /* 0x000000ffff0b7224 */ /* 0x000fe400078e0a0b */
[----:B------:R-:W-:Y:S01]  /*7290*/  @!P5 IMAD.IADD R13, R13, 0x1, -R5 ;  /* 0x000000010d0dd824 */ /* 0x000fe200078e0a05 */
[----:B---3--:R-:W-:Y:S01]  /*72a0*/  IABS R6, R12 ;  /* 0x0000000c00067213 */ /* 0x008fe20000000000 */
[----:B------:R-:W-:Y:S02]  /*72b0*/  IMAD R4, R5, R11, R4 ;  /* 0x0000000b05047224 */ /* 0x000fe400078e0204 */
[----:B0-----:R-:W-:-:S02]  /*72c0*/  IMAD.MOV.U32 R10, RZ, RZ, R15 ;  /* 0x000000ffff0a7224 */ /* 0x001fc400078e000f */
        /* <DEDUP_REMOVED lines=22> */
[----:B------:R-:W-:Y:S01]  /*7430*/  @!P0 IMAD.IADD R13, R13, 0x1, -R5 ;  /* 0x000000010d0d8824 */ /* 0x000fe200078e0a05 */
[----:B------:R-:W-:Y:S01]  /*7440*/  ISETP.GE.AND P0, PT, R14, RZ, PT ;  /* 0x000000ff0e00720c */ /* 0x000fe20003f06270 */
[----:B------:R-:W-:Y:S01]  /*7450*/  IMAD.MOV R15, RZ, RZ, -R15 ;  /* 0x000000ffff0f7224 */ /* 0x000fe200078e0a0f */
[----:B------:R0:W-:Y:S01]  /*7460*/  STL [R1+0x754], R10 ;  /* 0x0007540a01007387 */ /* 0x0001e20000100800 */
[----:B------:R-:W-:Y:S01]  /*7470*/  @!P4 IMAD.IADD R4, R4, 0x1, -R5 ;  /* 0x000000010404c824 */ /* 0x000fe200078e0a05 */
[----:B------:R-:W-:Y:S01]  /*7480*/  ISETP.GE.AND P4, PT, R3, RZ, PT ;  /* 0x000000ff0300720c */ /* 0x000fe20003f86270 */
[----:B------:R-:W-:Y:S02]  /*7490*/  IMAD.MOV.U32 R12, RZ, RZ, R16 ;  /* 0x000000ffff0c7224 */ /* 0x000fe400078e0010 */
[----:B------:R-:W-:-:S02]  /*74a0*/  IMAD R2, R5, R15, R2 ;  /* 0x0000000f05027224 */ /* 0x000fc400078e0202 */
[----:B------:R-:W-:-:S04]  /*74b0*/  IMAD.HI.U32 R14, R8, R12, RZ ;  /* 0x0000000c080e7227 */ /* 0x000fc800078e00ff */
[----:B0-----:R-:W-:Y:S02]  /*74c0*/  IMAD.MOV.U32 R10, RZ, RZ, R13 ;  /* 0x000000ffff0a7224 */ /* 0x001fe400078e000d */
[--C-:B------:R-:W-:Y:S01]  /*74d0*/  @!P6 IMAD.IADD R9, R9, 0x1, -R5.reuse ;  /* 0x000000010909e824 */ /* 0x100fe200078e0a05 */
[C---:B------:R-:W-:Y:S01]  /*74e0*/  ISETP.GT.U32.AND P6, PT, R5.reuse, R2, PT ;  /* 0x000000020500720c */ /* 0x040fe20003fc4070 */
[----:B------:R-:W-:Y:S01]  /*74f0*/  @!P3 IMAD.MOV R10, RZ, RZ, -R10 ;  /* 0x000000ffff0ab224 */ /* 0x000fe200078e0a0a */
[C---:B------:R-:W-:Y:S01]  /*7500*/  ISETP.GT.U32.AND P3, PT, R5.reuse, R4, PT ;  /* 0x000000040500720c */ /* 0x040fe20003f64070 */
[----:B------:R-:W-:Y:S02]  /*7510*/  IMAD.MOV R14, RZ, RZ, -R14 ;  /* 0x000000ffff0e7224 */ /* 0x000fe400078e0a0e */
[----:B------:R-:W-:Y:S01]  /*7520*/  @!P5 IMAD.IADD R6, R6, 0x1, -R5 ;  /* 0x000000010606d824 */ /* 0x000fe200078e0a05 */
[----:B------:R0:W-:Y:S01]  /*7530*/  STL [R1+0x74c], R10 ;  /* 0x00074c0a01007387 */ /* 0x0001e20000100800 */
[----:B------:R-:W-:-:S02]  /*7540*/  IMAD R3, R5, R14, R12 ;  /* 0x0000000e05037224 */ /* 0x000fc400078e020c */
[C---:B------:R-:W-:Y:S01]  /*7550*/  VIADD R20, R28.reuse, 0x17f ;  /* 0x0000017f1c147836 */ /* 0x040fe20000000000 */
[C---:B------:R-:W-:Y:S01]  /*7560*/  ISETP.GT.U32.AND P5, PT, R5.reuse, R6, PT ;  /* 0x000000060500720c */ /* 0x040fe20003fa4070 */
[----:B------:R-:W-:Y:S02]  /*7570*/  VIADD R13, R28, 0x17e ;  /* 0x0000017e1c0d7836 */ /* 0x000fe40000000000 */
[--C-:B------:R-:W-:Y:S02]  /*7580*/  @!P6 IMAD.IADD R2, R2, 0x1, -R5.reuse ;  /* 0x000000010202e824 */ /* 0x100fe400078e0a05 */
[----:B------:R-:W-:Y:S01]  /*7590*/  @!P3 IMAD.IADD R4, R4, 0x1, -R5 ;  /* 0x000000010404b824 */ /* 0x000fe200078e0a05 */
[C---:B------:R-:W-:Y:S01]  /*75a0*/  ISETP.GT.U32.AND P3, PT, R5.reuse, R3, PT ;  /* 0x000000030500720c */ /* 0x040fe20003f64070 */
[----:B0-----:R-:W-:Y:S01]  /*75b0*/  IMAD.MOV.U32 R10, RZ, RZ, R9 ;  /* 0x000000ffff0a7224 */ /* 0x001fe200078e0009 */
[----:B------:R-:W-:Y:S01]  /*75c0*/  ISETP.GT.U32.AND P6, PT, R5, R2, PT ;  /* 0x000000020500720c */ /* 0x000fe20003fc4070 */
[----:B------:R-:W-:-:S02]  /*75d0*/  VIADD R9, R28, 0x17c ;  /* 0x0000017c1c097836 */ /* 0x000fc40000000000 */
[----:B------:R-:W-:Y:S01]  /*75e0*/  @!P1 IMAD.MOV R10, RZ, RZ, -R10 ;  /* 0x000000ffff0a9224 */ /* 0x000fe200078e0a0a */
[----:B------:R-:W-:Y:S01]  /*75f0*/  ISETP.GE.AND P1, PT, R20, RZ, PT ;  /* 0x000000ff1400720c */ /* 0x000fe20003f26270 */
[--C-:B------:R-:W-:Y:S01]  /*7600*/  @!P5 IMAD.IADD R6, R6, 0x1, -R5.reuse ;  /* 0x000000010606d824 */ /* 0x100fe200078e0a05 */
[----:B------:R-:W-:Y:S01]  /*7610*/  ISETP.GE.AND P5, PT, R11, RZ, PT ;  /* 0x000000ff0b00720c */ /* 0x000fe20003fa6270 */
[----:B------:R-:W-:Y:S01]  /*7620*/  VIADD R11, R28, 0x17d ;  /* 0x0000017d1c0b7836 */ /* 0x000fe20000000000 */
[----:B------:R0:W-:Y:S01]  /*7630*/  STL [R1+0x744], R10 ;  /* 0x0007440a01007387 */ /* 0x0001e20000100800 */
[----:B------:R-:W-:Y:S01]  /*7640*/  IABS R20, R20 ;  /* 0x0000001400147213 */ /* 0x000fe20000000000 */
[----:B------:R-:W-:Y:S01]  /*7650*/  @!P2 IMAD.MOV R6, RZ, RZ, -R6 ;  /* 0x000000ffff06a224 */ /* 0x000fe200078e0a06 */
[----:B------:R-:W-:Y:S01]  /*7660*/  ISETP.GE.AND P2, PT, R13, RZ, PT ;  /* 0x000000ff0d00720c */ /* 0x000fe20003f46270 */
[--C-:B------:R-:W-:Y:S01]  /*7670*/  @!P3 IMAD.IADD R3, R3, 0x1, -R5.reuse ;  /* 0x000000010303b824 */ /* 0x100fe200078e0a05 */
[----:B------:R-:W-:Y:S01]  /*7680*/  IABS R13, R13 ;  /* 0x0000000d000d7213 */ /* 0x000fe20000000000 */
[----:B------:R-:W-:Y:S01]  /*7690*/  @!P6 IMAD.IADD R2, R2, 0x1, -R5 ;  /* 0x000000010202e824 */ /* 0x000fe200078e0a05 */
[----:B------:R3:W-:Y:S01]  /*76a0*/  STL [R1+0x740], R6 ;  /* 0x0007400601007387 */ /* 0x0007e20000100800 */
[----:B------:R-:W-:Y:S01]  /*76b0*/  IMAD.HI.U32 R12, R8, R20, RZ ;  /* 0x00000014080c7227 */ /* 0x000fe200078e00ff */
[----:B------:R-:W-:-:S02]  /*76c0*/  ISETP.GT.U32.AND P3, PT, R5, R3, PT ;  /* 0x000000030500720c */ /* 0x000fc40003f64070 */
[----:B------:R-:W-:Y:S01]  /*76d0*/  ISETP.GE.AND P6, PT, R9, RZ, PT ;  /* 0x000000ff0900720c */ /* 0x000fe20003fc6270 */
[----:B0-----:R-:W-:Y:S01]  /*76e0*/  IMAD.MOV.U32 R10, RZ, RZ, R4 ;  /* 0x000000ffff0a7224 */ /* 0x001fe200078e0004 */
[----:B------:R-:W-:Y:S01]  /*76f0*/  IABS R9, R9 ;  /* 0x0000000900097213 */ /* 0x000fe20000000000 */
[----:B------:R-:W-:Y:S02]  /*7700*/  IMAD.MOV R12, RZ, RZ, -R12 ;  /* 0x000000ffff0c7224 */ /* 0x000fe400078e0a0c */
[----:B------:R-:W-:Y:S01]  /*7710*/  @!P0 IMAD.MOV R10, RZ, RZ, -R10 ;  /* 0x000000ffff0a8224 */ /* 0x000fe200078e0a0a */
[----:B------:R-:W-:Y:S01]  /*7720*/  ISETP.GE.AND P0, PT, R11, RZ, PT ;  /* 0x000000ff0b00720c */ /* 0x000fe20003f06270 */
[----:B---3--:R-:W-:Y:S01]  /*7730*/  IMAD.HI.U32 R6, R8, R13, RZ ;  /* 0x0000000d08067227 */ /* 0x008fe200078e00ff */
[----:B------:R-:W-:Y:S02]  /*7740*/  IABS R11, R11 ;  /* 0x0000000b000b7213 */ /* 0x000fe40000000000 */
[----:B------:R0:W-:Y:S01]  /*7750*/  STL [R1+0x73c], R10 ;  /* 0x00073c0a01007387 */ /* 0x0001e20000100800 */
[----:B------:R-:W-:-:S02]  /*7760*/  IMAD R20, R5, R12, R20 ;  /* 0x0000000c05147224 */ /* 0x000fc400078e0214 */
[----:B------:R-:W-:-:S04]  /*7770*/  IMAD.HI.U32 R4, R8, R11, RZ ;  /* 0x0000000b08047227 */ /* 0x000fc800078e00ff */
[----:B------:R-:W-:Y:S02]  /*7780*/  IMAD.MOV R6, RZ, RZ, -R6 ;  /* 0x000000ffff067224 */ /* 0x000fe400078e0a06 */
[----:B------:R-:W-:Y:S02]  /*7790*/  IMAD.MOV R4, RZ, RZ, -R4 ;  /* 0x000000ffff047224 */ /* 0x000fe400078e0a04 */
[----:B0-----:R-:W-:Y:S02]  /*77a0*/  IMAD.MOV.U32 R10, RZ, RZ, R2 ;  /* 0x000000ffff0a7224 */ /* 0x001fe400078e0002 */
[----:B------:R-:W-:Y:S02]  /*77b0*/  @!P3 IMAD.IADD R3, R3, 0x1, -R5 ;  /* 0x000000010303b824 */ /* 0x000fe400078e0a05 */
[----:B------:R-:W-:Y:S01]  /*77c0*/  @!P4 IMAD.MOV R10, RZ, RZ, -R10 ;  /* 0x000000ffff0ac224 */ /* 0x000fe200078e0a0a */
[C---:B------:R-:W-:Y:S01]  /*77d0*/  ISETP.GT.U32.AND P4, PT, R5.reuse, R20, PT ;  /* 0x000000140500720c */ /* 0x040fe20003f84070 */
[----:B------:R-:W-:-:S02]  /*77e0*/  IMAD R13, R5, R6, R13 ;  /* 0x00000006050d7224 */ /* 0x000fc400078e020d */
[C---:B------:R-:W-:Y:S01]  /*77f0*/  IMAD R11, R5.reuse, R4, R11 ;  /* 0x00000004050b7224 */ /* 0x040fe200078e020b */
[----:B------:R0:W-:Y:S01]  /*7800*/  STL [R1+0x738], R10 ;  /* 0x0007380a01007387 */ /* 0x0001e20000100800 */
[C---:B------:R-:W-:Y:S01]  /*7810*/  VIADD R19, R28.reuse, 0x17b ;  /* 0x0000017b1c137836 */ /* 0x040fe20000000000 */
[----:B------:R-:W-:Y:S01]  /*7820*/  ISETP.GT.U32.AND P3, PT, R5, R13, PT ;  /* 0x0000000d0500720c */ /* 0x000fe20003f64070 */
[----:B------:R-:W-:Y:S02]  /*7830*/  VIADD R16, R28, 0x17a ;  /* 0x0000017a1c107836 */ /* 0x000fe40000000000 */
[----:B------:R-:W-:Y:S01]  /*7840*/  IMAD.HI.U32 R2, R8, R9, RZ ;  /* 0x0000000908027227 */ /* 0x000fe200078e00ff */
[----:B------:R-:W-:Y:S02]  /*7850*/  IABS R4, R19 ;  /* 0x0000001300047213 */ /* 0x000fe40000000000 */
[----:B------:R-:W-:Y:S01]  /*7860*/  IABS R18, R16 ;  /* 0x0000001000127213 */ /* 0x000fe20000000000 */
[----:B------:R-:W-:-:S02]  /*7870*/  @!P4 IMAD.IADD R20, R20, 0x1, -R5 ;  /* 0x000000011414c824 */ /* 0x000fc400078e0a05 */
[----:B0-----:R-:W-:Y:S02]  /*7880*/  IMAD.MOV.U32 R10, RZ, RZ, R3 ;  /* 0x000000ffff0a7224 */ /* 0x001fe400078e0003 */
[----:B------:R-:W-:Y:S01]  /*7890*/  IMAD.MOV R2, RZ, RZ, -R2 ;  /* 0x000000ffff027224 */ /* 0x000fe200078e0a02 */
[C---:B------:R-:W-:Y:S01]  /*78a0*/  ISETP.GT.U32.AND P4, PT, R5.reuse, R20, PT ;  /* 0x000000140500720c */ /* 0x040fe20003f84070 */
[----:B------:R-:W-:Y:S01]  /*78b0*/  @!P5 IMAD.MOV R10, RZ, RZ, -R10 ;  /* 0x000000ffff0ad224 */ /* 0x000fe200078e0a0a */
[----:B------:R-:W-:Y:S01]  /*78c0*/  ISETP.GT.U32.AND P5, PT, R5, R11, PT ;  /* 0x0000000b0500720c */ /* 0x000fe20003fa4070 */
[----:B------:R-:W-:Y:S02]  /*78d0*/  @!P3 IMAD.IADD R13, R13, 0x1, -R5 ;  /* 0x000000010d0db824 */ /* 0x000fe400078e0a05 */
[C---:B------:R-:W-:Y:S01]  /*78e0*/  IMAD R9, R5.reuse, R2, R9 ;  /* 0x0000000205097224 */ /* 0x040fe200078e0209 */
[----:B------:R0:W-:Y:S01]  /*78f0*/  STL [R1+0x730], R10 ;  /* 0x0007300a01007387 */ /* 0x0001e20000100800 */
[----:B------:R-:W-:Y:S01]  /*7900*/  IMAD.HI.U32 R12, R8, R4, RZ ;  /* 0x00000004080c7227 */ /* 0x000fe200078e00ff */
[----:B------:R-:W-:-:S03]  /*7910*/  ISETP.GT.U32.AND P3, PT, R5, R13, PT ;  /* 0x0000000d0500720c */ /* 0x000fc60003f64070 */
[----:B------:R-:W-:-:S04]  /*7920*/  IMAD.HI.U32 R2, R8, R18, RZ ;  /* 0x0000001208027227 */ /* 0x000fc800078e00ff */
[--C-:B------:R-:W-:Y:S02]  /*7930*/  @!P5 IMAD.IADD R11, R11, 0x1, -R5.reuse ;  /* 0x000000010b0bd824 */ /* 0x100fe400078e0a05 */
[----:B------:R-:W-:Y:S02]  /*7940*/  IMAD.MOV R12, RZ, RZ, -R12 ;  /* 0x000000ffff0c7224 */ /* 0x000fe400078e0a0c */
[----:B------:R-:W-:Y:S01]  /*7950*/  IMAD.MOV R2, RZ, RZ, -R2 ;  /* 0x000000ffff027224 */ /* 0x000fe200078e0a02 */
[C---:B------:R-:W-:Y:S01]  /*7960*/  ISETP.GT.U32.AND P5, PT, R5.reuse, R11, PT ;  /* 0x0000000b0500720c */ /* 0x040fe20003fa4070 */
[----:B------:R-:W-:Y:S01]  /*7970*/  @!P4 IMAD.IADD R20, R20, 0x1, -R5 ;  /* 0x000000011414c824 */ /* 0x000fe200078e0a05 */
[C---:B------:R-:W-:Y:S01]  /*7980*/  ISETP.GT.U32.AND P4, PT, R5.reuse, R9, PT ;  /* 0x000000090500720c */ /* 0x040fe20003f84070 */
[C---:B------:R-:W-:Y:S02]  /*7990*/  IMAD R4, R5.reuse, R12, R4 ;  /* 0x0000000c05047224 */ /* 0x040fe400078e0204 */
[----:B------:R-:W-:-:S02]  /*79a0*/  IMAD R18, R5, R2, R18 ;  /* 0x0000000205127224 */ /* 0x000fc400078e0212 */
[--C-:B------:R-:W-:Y:S01]  /*79b0*/  @!P3 IMAD.IADD R13, R13, 0x1, -R5.reuse ;  /* 0x000000010d0db824 */ /* 0x100fe200078e0a05 */
[----:B------:R-:W-:Y:S01]  /*79c0*/  ISETP.GT.U32.AND P3, PT, R5, R4, PT ;  /* 0x000000040500720c */ /* 0x000fe20003f64070 */
[C---:B------:R-:W-:Y:S02]  /*79d0*/  VIADD R3, R28.reuse, 0x178 ;  /* 0x000001781c037836 */ /* 0x040fe40000000000 */
[C---:B------:R-:W-:Y:S02]  /*79e0*/  VIADD R2, R28.reuse, 0x177 ;  /* 0x000001771c027836 */ /* 0x040fe40000000000 */
[----:B------:R-:W-:Y:S01]  /*79f0*/  @!P5 IMAD.IADD R11, R11, 0x1, -R5 ;  /* 0x000000010b0bd824 */ /* 0x000fe200078e0a05 */
[----:B------:R-:W-:Y:S01]  /*7a00*/  ISETP.GT.U32.AND P5, PT, R5, R18, PT ;  /* 0x000000120500720c */ /* 0x000fe20003fa4070 */
[----:B------:R-:W-:Y:S01]  /*7a10*/  VIADD R6, R28, 0x179 ;  /* 0x000001791c067836 */ /* 0x000fe20000000000 */
[----:B------:R-:W-:Y:S01]  /*7a20*/  IABS R17, R3 ;  /* 0x0000000300117213 */ /* 0x000fe20000000000 */
[----:B0-----:R-:W-:-:S02]  /*7a30*/  IMAD.MOV.U32 R10, RZ, RZ, R20 ;  /* 0x000000ffff0a7224 */ /* 0x001fc400078e0014 */
[--C-:B------:R-:W-:Y:S01]  /*7a40*/  @!P4 IMAD.IADD R9, R9, 0x1, -R5.reuse ;  /* 0x000000010909c824 */ /* 0x100fe200078e0a05 */
[----:B------:R-:W-:Y:S01]  /*7a50*/  ISETP.GE.AND P4, PT, R19, RZ, PT ;  /* 0x000000ff1300720c */ /* 0x000fe20003f86270 */
[----:B------:R-:W-:Y:S01]  /*7a60*/  IMAD.HI.U32 R12, R8, R17, RZ ;  /* 0x00000011080c7227 */ /* 0x000fe200078e00ff */
[----:B------:R-:W-:Y:S02]  /*7a70*/  IABS R19, R2 ;  /* 0x0000000200137213 */ /* 0x000fe40000000000 */
[----:B------:R-:W-:Y:S01]  /*7a80*/  IABS R15, R6 ;  /* 0x00000006000f7213 */ /* 0x000fe20000000000 */
[----:B------:R-:W-:Y:S01]  /*7a90*/  @!P1 IMAD.MOV R10, RZ, RZ, -R10 ;  /* 0x000000ffff0a9224 */ /* 0x000fe200078e0a0a */
[----:B------:R-:W-:Y:S01]  /*7aa0*/  ISETP.GT.U32.AND P1, PT, R5, R9, PT ;  /* 0x000000090500720c */ /* 0x000fe20003f24070 */
[--C-:B------:R-:W-:Y:S01]  /*7ab0*/  @!P3 IMAD.IADD R4, R4, 0x1, -R5.reuse ;  /* 0x000000010404b824 */ /* 0x100fe200078e0a05 */
[----:B------:R-:W-:Y:S01]  /*7ac0*/  ISETP.GE.AND P3, PT, R16, RZ, PT ;  /* 0x000000ff1000720c */ /* 0x000fe20003f66270 */
[----:B------:R-:W-:Y:S01]  /*7ad0*/  @!P5 IMAD.IADD R18, R18, 0x1, -R5 ;  /* 0x000000011212d824 */ /* 0x000fe200078e0a05 */
[----:B------:R0:W-:Y:S01]  /*7ae0*/  STL [R1+0x72c], R10 ;  /* 0x00072c0a01007387 */ /* 0x0001e20000100800 */
[----:B------:R-:W-:-:S02]  /*7af0*/  IMAD.MOV R12, RZ, RZ, -R12 ;  /* 0x000000ffff0c7224 */ /* 0x000fc400078e0a0c */
[----:B------:R-:W-:Y:S01]  /*7b00*/  IMAD.MOV.U32 R16, RZ, RZ, R19 ;  /* 0x000000ffff107224 */ /* 0x000fe200078e0013 */
[----:B------:R-:W-:Y:S01]  /*7b10*/  ISETP.GT.U32.AND P5, PT, R5, R18, PT ;  /* 0x000000120500720c */ /* 0x000fe20003fa4070 */
[----:B------:R-:W-:-:S04]  /*7b20*/  IMAD.HI.U32 R14, R8, R15, RZ ;  /* 0x0000000f080e7227 */ /* 0x000fc800078e00ff */
[----:B------:R-:W-:Y:S02]  /*7b30*/  IMAD R17, R5, R12, R17 ;  /* 0x0000000c05117224 */ /* 0x000fe400078e0211 */
[----:B0-----:R-:W-:Y:S02]  /*7b40*/  IMAD.MOV.U32 R10, RZ, RZ, R13 ;  /* 0x000000ffff0a7224 */ /* 0x001fe400078e000d */
[----:B------:R-:W-:-:S04]  /*7b50*/  IMAD.HI.U32 R12, R8, R16, RZ ;  /* 0x00000010080c7227 */ /* 0x000fc800078e00ff */
[----:B------:R-:W-:Y:S02]  /*7b60*/  IMAD.MOV R14, RZ, RZ, -R14 ;  /* 0x000000ffff0e7224 */ /* 0x000fe400078e0a0e */
[----:B------:R-:W-:Y:S01]  /*7b70*/  @!P2 IMAD.MOV R10, RZ, RZ, -R10 ;  /* 0x000000ffff0aa224 */ /* 0x000fe200078e0a0a */
[C---:B------:R-:W-:Y:S01]  /*7b80*/  ISETP.GT.U32.AND P2, PT, R5.reuse, R4, PT ;  /* 0x000000040500720c */ /* 0x040fe20003f44070 */
[----:B------:R-:W-:Y:S02]  /*7b90*/  IMAD.MOV R12, RZ, RZ, -R12 ;  /* 0x000000ffff0c7224 */ /* 0x000fe400078e0a0c */
[----:B------:R-:W-:Y:S01]  /*7ba0*/  IMAD R15, R5, R14, R15 ;  /* 0x0000000e050f7224 */ /* 0x000fe200078e020f */
[----:B------:R0:W-:Y:S01]  /*7bb0*/  STL [R1+0x724], R10 ;  /* 0x0007240a01007387 */ /* 0x0001e20000100800 */
[--C-:B------:R-:W-:Y:S02]  /*7bc0*/  @!P1 IMAD.IADD R9, R9, 0x1, -R5.reuse ;  /* 0x0000000109099824 */ /* 0x100fe400078e0a05 */
[C---:B------:R-:W-:Y:S01]  /*7bd0*/  IMAD R16, R5.reuse, R12, R16 ;  /* 0x0000000c05107224 */ /* 0x040fe200078e0210 */
[----:B------:R-:W-:Y:S01]  /*7be0*/  ISETP.GT.U32.AND P1, PT, R5, R15, PT ;  /* 0x0000000f0500720c */ /* 0x000fe20003f24070 */
[----:B------:R-:W-:-:S02]  /*7bf0*/  @!P5 IMAD.IADD R18, R18, 0x1, -R5 ;  /* 0x000000011212d824 */ /* 0x000fc400078e0a05 */
[----:B------:R-:W-:Y:S01]  /*7c00*/  @!P0 IMAD.MOV R11, RZ, RZ, -R11 ;  /* 0x000000ffff0b8224 */ /* 0x000fe200078e0a0b */
[C---:B------:R-:W-:Y:S01]  /*7c10*/  ISETP.GT.U32.AND P5, PT, R5.reuse, R16, PT ;  /* 0x000000100500720c */ /* 0x040fe20003fa4070 */
[----:B------:R-:W-:Y:S01]  /*7c20*/  VIADD R12, R28, 0x176 ;  /* 0x000001761c0c7836 */ /* 0x000fe20000000000 */
[----:B------:R-:W-:Y:S01]  /*7c30*/  ISETP.GE.AND P0, PT, R6, RZ, PT ;  /* 0x000000ff0600720c */ /* 0x000fe20003f06270 */
[----:B0-----:R-:W-:Y:S01]  /*7c40*/  IMAD.MOV.U32 R10, RZ, RZ, R9 ;  /* 0x000000ffff0a7224 */ /* 0x001fe200078e0009 */
[----:B------:R0:W-:Y:S01]  /*7c50*/  STL [R1+0x720], R11 ;  /* 0x0007200b01007387 */ /* 0x0001e20000100800 */
[--C-:B------:R-:W-:Y:S01]  /*7c60*/  @!P2 IMAD.IADD R4, R4, 0x1, -R5.reuse ;  /* 0x000000010404a824 */ /* 0x100fe200078e0a05 */
[----:B------:R-:W-:Y:S01]  /*7c70*/  IABS R9, R12 ;  /* 0x0000000c00097213 */ /* 0x000fe20000000000 */
[----:B------:R-:W-:Y:S01]  /*7c80*/  @!P6 IMAD.MOV R10, RZ, RZ, -R10 ;  /* 0x000000ffff0ae224 */ /* 0x000fe200078e0a0a */
[----:B------:R-:W-:Y:S01]  /*7c90*/  ISETP.GT.U32.AND P6, PT, R5, R17, PT ;  /* 0x000000110500720c */ /* 0x000fe20003fc4070 */
[----:B------:R-:W-:Y:S01]  /*7ca0*/  VIADD R6, R28, 0x175 ;  /* 0x000001751c067836 */ /* 0x000fe20000000000 */
[----:B------:R-:W-:Y:S01]  /*7cb0*/  ISETP.GE.AND P2, PT, R3, RZ, PT ;  /* 0x000000ff0300720c */ /* 0x000fe20003f46270 */
[--C-:B------:R-:W-:Y:S01]  /*7cc0*/  @!P1 IMAD.IADD R15, R15, 0x1, -R5.reuse ;  /* 0x000000010f0f9824 */ /* 0x100fe200078e0a05 */
[----:B------:R3:W-:Y:S01]  /*7cd0*/  STL [R1+0x71c], R10 ;  /* 0x00071c0a01007387 */ /* 0x0007e20000100800 */
[----:B------:R-:W-:Y:S01]  /*7ce0*/  @!P5 IMAD.IADD R16, R16, 0x1, -R5 ;  /* 0x000000011010d824 */ /* 0x000fe200078e0a05 */
[----:B------:R-:W-:Y:S01]  /*7cf0*/  IABS R3, R6 ;  /* 0x0000000600037213 */ /* 0x000fe20000000000 */
[----:B0-----:R-:W-:Y:S01]  /*7d00*/  IMAD.HI.U32 R11, R8, R9, RZ ;  /* 0x00000009080b7227 */ /* 0x001fe200078e00ff */
[----:B------:R-:W-:-:S03]  /*7d10*/  ISETP.GE.AND P1, PT, R2, RZ, PT ;  /* 0x000000ff0200720c */ /* 0x000fc60003f26270 */
[----:B------:R-:W-:-:S04]  /*7d20*/  IMAD.HI.U32 R13, R8, R3, RZ ;  /* 0x00000003080d7227 */ /* 0x000fc800078e00ff */
[----:B---3--:R-:W-:Y:S02]  /*7d30*/  IMAD.MOV.U32 R10, RZ, RZ, R4 ;  /* 0x000000ffff0a7224 */ /* 0x008fe400078e0004 */
[----:B------:R-:W-:Y:S01]  /*7d40*/  @!P6 IMAD.IADD R17, R17, 0x1, -R5 ;  /* 0x000000011111e824 */ /* 0x000fe200078e0a05 */
[C---:B------:R-:W-:Y:S01]  /*7d50*/  ISETP.GT.U32.AND P6, PT, R5.reuse, R15, PT ;  /* 0x0000000f0500720c */ /* 0x040fe20003fc4070 */
[----:B------:R-:W-:Y:S01]  /*7d60*/  @!P4 IMAD.MOV R10, RZ, RZ, -R10 ;  /* 0x000000ffff0ac224 */ /* 0x000fe200078e0a0a */
[C---:B------:R-:W-:Y:S01]  /*7d70*/  ISETP.GT.U32.AND P4, PT, R5.reuse, R16, PT ;  /* 0x000000100500720c */ /* 0x040fe20003f84070 */
[----:B------:R-:W-:Y:S01]  /*7d80*/  IMAD.MOV R11, RZ, RZ, -R11 ;  /* 0x000000ffff0b7224 */ /* 0x000fe200078e0a0b */
[C---:B------:R-:W-:Y:S01]  /*7d90*/  ISETP.GT.U32.AND P5, PT, R5.reuse, R17, PT ;  /* 0x000000110500720c */ /* 0x040fe20003fa4070 */
[----:B------:R-:W-:Y:S01]  /*7da0*/  IMAD.MOV R13, RZ, RZ, -R13 ;  /* 0x000000ffff0d7224 */ /* 0x000fe200078e0a0d */
[----:B------:R0:W-:Y:S01]  /*7db0*/  STL [R1+0x718], R10 ;  /* 0x0007180a01007387 */ /* 0x0001e20000100800 */
[----:B------:R-:W-:-:S02]  /*7dc0*/  IMAD R9, R5, R11, R9 ;  /* 0x0000000b05097224 */ /* 0x000fc400078e0209 */
[----:B------:R-:W-:Y:S02]  /*7dd0*/  IMAD R3, R5, R13, R3 ;  /* 0x0000000d05037224 */ /* 0x000fe400078e0203 */
[----:B------:R-:W-:Y:S02]  /*7de0*/  VIADD R2, R28, 0x174 ;  /* 0x000001741c027836 */ /* 0x000fe40000000000 */
[--C-:B------:R-:W-:Y:S01]  /*7df0*/  @!P6 IMAD.IADD R15, R15, 0x1, -R5.reuse ;  /* 0x000000010f0fe824 */ /* 0x100fe200078e0a05 */
[C---:B------:R-:W-:Y:S01]  /*7e00*/  ISETP.GT.U32.AND P6, PT, R5.reuse, R9, PT ;  /* 0x000000090500720c */ /* 0x040fe20003fc4070 */
[--C-:B------:R-:W-:Y:S01]  /*7e10*/  @!P4 IMAD.IADD R16, R16, 0x1, -R5.reuse ;  /* 0x000000011010c824 */ /* 0x100fe200078e0a05 */
[----:B------:R-:W-:Y:S01]  /*7e20*/  ISETP.GT.U32.AND P4, PT, R5, R3, PT ;  /* 0x000000030500720c */ /* 0x000fe20003f84070 */
[----:B------:R-:W-:Y:S01]  /*7e30*/  VIADD R4, R28, 0x173 ;  /* 0x000001731c047836 */ /* 0x000fe20000000000 */
[----:B------:R-:W-:Y:S01]  /*7e40*/  IABS R11, R2 ;  /* 0x00000002000b7213 */ /* 0x000fe20000000000 */
[----:B------:R-:W-:Y:S01]  /*7e50*/  @!P5 IMAD.IADD R17, R17, 0x1, -R5 ;  /* 0x000000011111d824 */ /* 0x000fe200078e0a05 */
[----:B------:R-:W-:Y:S01]  /*7e60*/  ISETP.GE.AND P5, PT, R12, RZ, PT ;  /* 0x000000ff0c00720c */ /* 0x000fe20003fa6270 */
[----:B------:R-:W-:Y:S01]  /*7e70*/  VIADD R12, R28, 0x172 ;  /* 0x000001721c0c7836 */ /* 0x000fe20000000000 */
[----:B------:R-:W-:Y:S01]  /*7e80*/  IABS R21, R4 ;  /* 0x0000000400157213 */ /* 0x000fe20000000000 */
[----:B------:R-:W-:-:S04]  /*7e90*/  IMAD.HI.U32 R14, R8, R11, RZ ;  /* 0x0000000b080e7227 */ /* 0x000fc800078e00ff */
[--C-:B------:R-:W-:Y:S01]  /*7ea0*/  @!P6 IMAD.IADD R9, R9, 0x1, -R5.reuse ;  /* 0x000000010909e824 */ /* 0x100fe200078e0a05 */
[----:B------:R-:W-:Y:S01]  /*7eb0*/  ISETP.GE.AND P6, PT, R6, RZ, PT ;  /* 0x000000ff0600720c */ /* 0x000fe20003fc6270 */
[----:B------:R-:W-:Y:S02]  /*7ec0*/  @!P4 IMAD.IADD R3, R3, 0x1, -R5 ;  /* 0x000000010303c824 */ /* 0x000fe400078e0a05 */
[----:B------:R-:W-:-:S03]  /*7ed0*/  IMAD.HI.U32 R13, R8, R21, RZ ;  /* 0x00000015080d7227 */ /* 0x000fc600078e00ff */
[C---:B------:R-:W-:Y:S01]  /*7ee0*/  ISETP.GT.U32.AND P4, PT, R5.reuse, R3, PT ;  /* 0x000000030500720c */ /* 0x040fe20003f84070 */
[----:B------:R-:W-:Y:S02]  /*7ef0*/  IMAD.MOV R14, RZ, RZ, -R14 ;  /* 0x000000ffff0e7224 */ /* 0x000fe400078e0a0e */
[----:B------:R-:W-:Y:S01]  /*7f00*/  @!P3 IMAD.MOV R18, RZ, RZ, -R18 ;  /* 0x000000ffff12b224 */ /* 0x000fe200078e0a12 */
[C---:B------:R-:W-:Y:S01]  /*7f10*/  ISETP.GT.U32.AND P3, PT, R5.reuse, R9, PT ;  /* 0x000000090500720c */ /* 0x040fe20003f64070 */
[----:B0-----:R-:W-:Y:S02]  /*7f20*/  IMAD.MOV.U32 R10, RZ, RZ, R15 ;  /* 0x000000ffff0a7224 */ /* 0x001fe400078e000f */
[----:B------:R-:W-:Y:S01]  /*7f30*/  IMAD.MOV R13, RZ, RZ, -R13 ;  /* 0x000000ffff0d7224 */ /* 0x000fe200078e0a0d */
[----:B------:R-:W-:Y:S01]  /*7f40*/  STL [R1+0x714], R18 ;  /* 0x0007141201007387 */ /* 0x000fe20000100800 */
[----:B------:R-:W-:Y:S02]  /*7f50*/  VIADD R6, R28, 0x171 ;  /* 0x000001711c067836 */ /* 0x000fe40000000000 */
[----:B------:R-:W-:Y:S01]  /*7f60*/  IMAD R11, R5, R14, R11 ;  /* 0x0000000e050b7224 */ /* 0x000fe200078e020b */
[----:B------:R-:W-:Y:S01]  /*7f70*/  IABS R14, R12 ;  /* 0x0000000c000e7213 */ /* 0x000fe20000000000 */
[----:B------:R-:W-:-:S02]  /*7f80*/  @!P0 IMAD.MOV R10, RZ, RZ, -R10 ;  /* 0x000000ffff0a8224 */ /* 0x000fc400078e0a0a */
[C---:B------:R-:W-:Y:S01]  /*7f90*/  IMAD R21, R5.reuse, R13, R21 ;  /* 0x0000000d05157224 */ /* 0x040fe200078e0215 */
[----:B------:R-:W-:Y:S01]  /*7fa0*/  IABS R13, R6 ;  /* 0x00000006000d7213 */ /* 0x000fe20000000000 */
[----:B------:R-:W-:Y:S01]  /*7fb0*/  IMAD.HI.U32 R15, R8, R14, RZ ;  /* 0x0000000e080f7227 */ /* 0x000fe200078e00ff */
[----:B------:R0:W-:Y:S01]  /*7fc0*/  STL [R1+0x710], R10 ;  /* 0x0007100a01007387 */ /* 0x0001e20000100800 */
[C---:B------:R-:W-:Y:S02]  /*7fd0*/  ISETP.GT.U32.AND P0, PT, R5.reuse, R11, PT ;  /* 0x0000000b0500720c */ /* 0x040fe40003f04070 */
[----:B------:R-:W-:Y:S01]  /*7fe0*/  @!P2 IMAD.MOV R17, RZ, RZ, -R17 ;  /* 0x000000ffff11a224 */ /* 0x000fe200078e0a11 */
[----:B------:R-:W-:Y:S01]  /*7ff0*/  ISETP.GT.U32.AND P2, PT, R5, R21, PT ;  /* 0x000000150500720c */ /* 0x000fe20003f44070 */
[----:B------:R-:W-:Y:S01]  /*8000*/  @!P3 IMAD.IADD R9, R9, 0x1, -R5 ;  /* 0x000000010909b824 */ /* 0x000fe200078e0a05 */
[----:B------:R-:W-:Y:S01]  /*8010*/  ISETP.GE.AND P3, PT, R4, RZ, PT ;  /* 0x000000ff0400720c */ /* 0x000fe20003f66270 */
[----:B------:R-:W-:Y:S01]  /*8020*/  IMAD.MOV R15, RZ, RZ, -R15 ;  /* 0x000000ffff0f7224 */ /* 0x000fe200078e0a0f */
[----:B------:R3:W-:Y:S01]  /*8030*/  STL [R1+0x70c], R17 ;  /* 0x00070c1101007387 */ /* 0x0007e20000100800 */
[----:B------:R-:W-:Y:S01]  /*8040*/  @!P4 IMAD.IADD R3, R3, 0x1, -R5 ;  /* 0x000000010303c824 */ /* 0x000fe200078e0a05 */
[----:B------:R-:W-:Y:S01]  /*8050*/  ISETP.GE.AND P4, PT, R12, RZ, PT ;  /* 0x000000ff0c00720c */ /* 0x000fe20003f86270 */
[----:B0-----:R-:W-:-:S02]  /*8060*/  IMAD.MOV.U32 R10, RZ, RZ, R16 ;  /* 0x000000ffff0a7224 */ /* 0x001fc400078e0010 */
[----:B------:R-:W-:-:S04]  /*8070*/  IMAD.HI.U32 R16, R8, R13, RZ ;  /* 0x0000000d08107227 */ /* 0x000fc800078e00ff */
[----:B------:R-:W-:Y:S01]  /*8080*/  @!P1 IMAD.MOV R10, RZ, RZ, -R10 ;  /* 0x000000ffff0a9224 */ /* 0x000fe200078e0a0a */
[----:B------:R-:W-:Y:S01]  /*8090*/  ISETP.GE.AND P1, PT, R2, RZ, PT ;  /* 0x000000ff0200720c */ /* 0x000fe20003f26270 */
[----:B------:R-:W-:Y:S02]  /*80a0*/  IMAD.MOV R16, RZ, RZ, -R16 ;  /* 0x000000ffff107224 */ /* 0x000fe400078e0a10 */
[C---:B------:R-:W-:Y:S01]  /*80b0*/  IMAD R12, R5.reuse, R15, R14 ;  /* 0x0000000f050c7224 */ /* 0x040fe200078e020e */
[----:B------:R0:W-:Y:S01]  /*80c0*/  STL [R1+0x704], R10 ;  /* 0x0007040a01007387 */ /* 0x0001e20000100800 */
[----:B---3--:R-:W-:Y:S02]  /*80d0*/  IMAD.MOV.U32 R17, RZ, RZ, R9 ;  /* 0x000000ffff117224 */ /* 0x008fe400078e0009 */
[C---:B------:R-:W-:Y:S02]  /*80e0*/  IMAD R13, R5.reuse, R16, R13 ;  /* 0x00000010050d7224 */ /* 0x040fe400078e020d */
[----:B------:R-:W-:Y:S01]  /*80f0*/  @!P5 IMAD.MOV R17, RZ, RZ, -R17 ;  /* 0x000000ffff11d224 */ /* 0x000fe200078e0a11 */
[----:B------:R-:W-:Y:S01]  /*8100*/  ISETP.GT.U32.AND P5, PT, R5, R12, PT ;  /* 0x0000000c0500720c */ /* 0x000fe20003fa4070 */
[----:B------:R-:W-:-:S02]  /*8110*/  @!P2 IMAD.IADD R21, R21, 0x1, -R5 ;  /* 0x000000011515a824 */ /* 0x000fc400078e0a05 */
[C---:B------:R-:W-:Y:S01]  /*8120*/  VIADD R2, R28.reuse, 0x170 ;  /* 0x000001701c027836 */ /* 0x040fe20000000000 */
[----:B------:R-:W-:Y:S01]  /*8130*/  STL [R1+0x700], R17 ;  /* 0x0007001101007387 */ /* 0x000fe20000100800 */
[----:B0-----:R-:W-:Y:S01]  /*8140*/  IMAD.MOV.U32 R10, RZ, RZ, R3 ;  /* 0x000000ffff0a7224 */ /* 0x001fe200078e0003 */
[C---:B------:R-:W-:Y:S01]  /*8150*/  ISETP.GT.U32.AND P2, PT, R5.reuse, R21, PT ;  /* 0x000000150500720c */ /* 0x040fe20003f44070 */
[----:B------:R-:W-:Y:S01]  /*8160*/  VIADD R4, R28, 0x16f ;  /* 0x0000016f1c047836 */ /* 0x000fe20000000000 */
[----:B------:R-:W-:Y:S01]  /*8170*/  IABS R14, R2 ;  /* 0x00000002000e7213 */ /* 0x000fe20000000000 */
[----:B------:R-:W-:Y:S01]  /*8180*/  @!P6 IMAD.MOV R10, RZ, RZ, -R10 ;  /* 0x000000ffff0ae224 */ /* 0x000fe200078e0a0a */
[----:B------:R-:W-:Y:S01]  /*8190*/  ISETP.GT.U32.AND P6, PT, R5, R13, PT ;  /* 0x0000000d0500720c */ /* 0x000fe20003fc4070 */
[--C-:B------:R-:W-:Y:S01]  /*81a0*/  @!P0 IMAD.IADD R11, R11, 0x1, -R5.reuse ;  /* 0x000000010b0b8824 */ /* 0x100fe200078e0a05 */
[----:B------:R-:W-:Y:S01]  /*81b0*/  IABS R3, R4 ;  /* 0x0000000400037213 */ /* 0x000fe20000000000 */
[----:B------:R-:W-:Y:S01]  /*81c0*/  @!P5 IMAD.IADD R12, R12, 0x1, -R5 ;  /* 0x000000010c0cd824 */ /* 0x000fe200078e0a05 */
[----:B------:R0:W-:Y:S01]  /*81d0*/  STL [R1+0x6fc], R10 ;  /* 0x0006fc0a01007387 */ /* 0x0001e20000100800 */
[----:B------:R-:W-:Y:S01]  /*81e0*/  IMAD.HI.U32 R9, R8, R14, RZ ;  /* 0x0000000e08097227 */ /* 0x000fe200078e00ff */
[----:B------:R-:W-:-:S02]  /*81f0*/  ISETP.GT.U32.AND P0, PT, R5, R11, PT ;  /* 0x0000000b0500720c */ /* 0x000fc40003f04070 */
[----:B------:R-:W-:Y:S01]  /*8200*/  ISETP.GT.U32.AND P5, PT, R5, R12, PT ;  /* 0x0000000c0500720c */ /* 0x000fe20003fa4070 */
[----:B------:R-:W-:Y:S01]  /*8210*/  @!P2 IMAD.IADD R21, R21, 0x1, -R5 ;  /* 0x000000011515a824 */ /* 0x000fe200078e0a05 */
[----:B------:R-:W-:Y:S01]  /*8220*/  ISETP.GE.AND P2, PT, R2, RZ, PT ;  /* 0x000000ff0200720c */ /* 0x000fe20003f46270 */
[----:B------:R-:W-:-:S04]  /*8230*/  IMAD.HI.U32 R2, R8, R3, RZ ;  /* 0x0000000308027227 */ /* 0x000fc800078e00ff */
[----:B------:R-:W-:Y:S02]  /*8240*/  @!P6 IMAD.IADD R13, R13, 0x1, -R5 ;  /* 0x000000010d0de824 */ /* 0x000fe400078e0a05 */
[----:B------:R-:W-:Y:S02]  /*8250*/  IMAD.MOV R9, RZ, RZ, -R9 ;  /* 0x000000ffff097224 */ /* 0x000fe400078e0a09 */
[----:B------:R-:W-:Y:S01]  /*8260*/  IMAD.MOV R2, RZ, RZ, -R2 ;  /* 0x000000ffff027224 */ /* 0x000fe200078e0a02 */
[C---:B------:R-:W-:Y:S01]  /*8270*/  ISETP.GT.U32.AND P6, PT, R5.reuse, R13, PT ;  /* 0x0000000d0500720c */ /* 0x040fe20003fc4070 */
[C---:B------:R-:W-:Y:S02]  /*8280*/  IMAD R14, R5.reuse, R9, R14 ;  /* 0x00000009050e7224 */ /* 0x040fe400078e020e */
[C---:B------:R-:W-:Y:S02]  /*8290*/  IMAD R3, R5.reuse, R2, R3 ;  /* 0x0000000205037224 */ /* 0x040fe400078e0203 */
[--C-:B------:R-:W-:Y:S01]  /*82a0*/  @!P5 IMAD.IADD R12, R12, 0x1, -R5.reuse ;  /* 0x000000010c0cd824 */ /* 0x100fe200078e0a05 */
[----:B------:R-:W-:Y:S01]  /*82b0*/  ISETP.GT.U32.AND P5, PT, R5, R14, PT ;  /* 0x0000000e0500720c */ /* 0x000fe20003fa4070 */
[----:B------:R-:W-:Y:S01]  /*82c0*/  @!P0 IMAD.IADD R11, R11, 0x1, -R5 ;  /* 0x000000010b0b8824 */ /* 0x000fe200078e0a05 */
[----:B------:R-:W-:Y:S01]  /*82d0*/  ISETP.GE.AND P0, PT, R6, RZ, PT ;  /* 0x000000ff0600720c */ /* 0x000fe20003f06270 */
[----:B------:R-:W-:-:S02]  /*82e0*/  VIADD R9, R28, 0x16d ;  /* 0x0000016d1c097836 */ /* 0x000fc40000000000 */
[----:B0-----:R-:W-:Y:S02]  /*82f0*/  IMAD.MOV.U32 R10, RZ, RZ, R11 ;  /* 0x000000ffff0a7224 */ /* 0x001fe400078e000b */
[--C-:B------:R-:W-:Y:S01]  /*8300*/  @!P6 IMAD.IADD R13, R13, 0x1, -R5.reuse ;  /* 0x000000010d0de824 */ /* 0x100fe200078e0a05 */
[----:B------:R-:W-:Y:S01]  /*8310*/  ISETP.GT.U32.AND P6, PT, R5, R3, PT ;  /* 0x000000030500720c */ /* 0x000fe20003fc4070 */
[----:B------:R-:W-:Y:S01]  /*8320*/  VIADD R6, R28, 0x16e ;  /* 0x0000016e1c067836 */ /* 0x000fe20000000000 */
[----:B------:R-:W-:Y:S01]  /*8330*/  IABS R18, R9 ;  /* 0x0000000900127213 */ /* 0x000fe20000000000 */
[----:B------:R-:W-:Y:S01]  /*8340*/  @!P1 IMAD.MOV R10, RZ, RZ, -R10 ;  /* 0x000000ffff0a9224 */ /* 0x000fe200078e0a0a */
[----:B------:R-:W-:Y:S01]  /*8350*/  ISETP.GE.AND P1, PT, R4, RZ, PT ;  /* 0x000000ff0400720c */ /* 0x000fe20003f26270 */
[----:B------:R-:W-:Y:S01]  /*8360*/  @!P5 IMAD.IADD R14, R14, 0x1, -R5 ;  /* 0x000000010e0ed824 */ /* 0x000fe200078e0a05 */
[----:B------:R-:W-:Y:S01]  /*8370*/  IABS R15, R6 ;  /* 0x00000006000f7213 */ /* 0x000fe20000000000 */
[----:B------:R-:W-:Y:S01]  /*8380*/  IMAD.HI.U32 R20, R8, R18, RZ ;  /* 0x0000001208147227 */ /* 0x000fe200078e00ff */
[----:B------:R0:W-:Y:S03]  /*8390*/  STL [R1+0x6f8], R10 ;  /* 0x0006f80a01007387 */ /* 0x0001e60000100800 */
[----:B------:R-:W-:-:S02]  /*83a0*/  VIADD R4, R28, 0x16b ;  /* 0x0000016b1c047836 */ /* 0x000fc40000000000 */
[----:B------:R-:W-:Y:S01]  /*83b0*/  @!P6 IMAD.IADD R3, R3, 0x1, -R5 ;  /* 0x000000010303e824 */ /* 0x000fe200078e0a05 */
[----:B------:R-:W-:Y:S01]  /*83c0*/  ISETP.GT.U32.AND P6, PT, R5, R14, PT ;  /* 0x0000000e0500720c */ /* 0x000fe20003fc4070 */
[----:B------:R-:W-:Y:S01]  /*83d0*/  IMAD.HI.U32 R2, R8, R15, RZ ;  /* 0x0000000f08027227 */ /* 0x000fe200078e00ff */
[----:B------:R-:W-:-:S03]  /*83e0*/  IABS R16, R4 ;  /* 0x0000000400107213 */ /* 0x000fc60000000000 */
[----:B0-----:R-:W-:Y:S02]  /*83f0*/  IMAD.MOV.U32 R10, RZ, RZ, R21 ;  /* 0x000000ffff0a7224 */ /* 0x001fe400078e0015 */
[----:B------:R-:W-:Y:S02]  /*8400*/  IMAD.MOV R20, RZ, RZ, -R20 ;  /* 0x000000ffff147224 */ /* 0x000fe400078e0a14 */
[----:B------:R-:W-:Y:S02]  /*8410*/  VIADD R11, R28, 0x16c ;  /* 0x0000016c1c0b7836 */ /* 0x000fe40000000000 */
[----:B------:R-:W-:Y:S01]  /*8420*/  @!P3 IMAD.MOV R10, RZ, RZ, -R10 ;  /* 0x000000ffff0ab224 */ /* 0x000fe200078e0a0a */
[----:B------:R-:W-:Y:S01]  /*8430*/  ISETP.GE.AND P3, PT, R6, RZ, PT ;  /* 0x000000ff0600720c */ /* 0x000fe20003f66270 */
[----:B------:R-:W-:Y:S01]  /*8440*/  IMAD.MOV R2, RZ, RZ, -R2 ;  /* 0x000000ffff027224 */ /* 0x000fe200078e0a02 */
[----:B------:R-:W-:Y:S01]  /*8450*/  IABS R19, R11 ;  /* 0x0000000b00137213 */ /* 0x000fe20000000000 */
[C---:B------:R-:W-:Y:S01]  /*8460*/  IMAD R18, R5.reuse, R20, R18 ;  /* 0x0000001405127224 */ /* 0x040fe200078e0212 */
[----:B------:R0:W-:Y:S01]  /*8470*/  STL [R1+0x6f4], R10 ;  /* 0x0006f40a01007387 */ /* 0x0001e20000100800 */
[----:B------:R-:W-:-:S02]  /*8480*/  IMAD R15, R5, R2, R15 ;  /* 0x00000002050f7224 */ /* 0x000fc400078e020f */
[----:B------:R-:W-:Y:S01]  /*8490*/  @!P6 IMAD.IADD R14, R14, 0x1, -R5 ;  /* 0x000000010e0ee824 */ /* 0x000fe200078e0a05 */
[C---:B------:R-:W-:Y:S01]  /*84a0*/  ISETP.GT.U32.AND P6, PT, R5.reuse, R18, PT ;  /* 0x000000120500720c */ /* 0x040fe20003fc4070 */
[----:B------:R-:W-:Y:S01]  /*84b0*/  IMAD.HI.U32 R17, R8, R19, RZ ;  /* 0x0000001308117227 */ /* 0x000fe200078e00ff */
[----:B------:R-:W-:-:S03]  /*84c0*/  ISETP.GT.U32.AND P5, PT, R5, R15, PT ;  /* 0x0000000f0500720c */ /* 0x000fc60003fa4070 */
[----:B------:R-:W-:Y:S02]  /*84d0*/  IMAD.MOV R17, RZ, RZ, -R17 ;  /* 0x000000ffff117224 */ /* 0x000fe400078e0a11 */
[----:B0-----:R-:W-:Y:S02]  /*84e0*/  IMAD.MOV.U32 R10, RZ, RZ, R12 ;  /* 0x000000ffff0a7224 */ /* 0x001fe400078e000c */
[----:B------:R-:W-:-:S04]  /*84f0*/  IMAD.HI.U32 R12, R8, R16, RZ ;  /* 0x00000010080c7227 */ /* 0x000fc800078e00ff */
[----:B------:R-:W-:Y:S01]  /*8500*/  @!P4 IMAD.MOV R10, RZ, RZ, -R10 ;  /* 0x000000ffff0ac224 */ /* 0x000fe200078e0a0a */
[C---:B------:R-:W-:Y:S01]  /*8510*/  ISETP.GT.U32.AND P4, PT, R5.reuse, R3, PT ;  /* 0x000000030500720c */ /* 0x040fe20003f84070 */
[----:B------:R-:W-:Y:S02]  /*8520*/  IMAD.MOV R12, RZ, RZ, -R12 ;  /* 0x000000ffff0c7224 */ /* 0x000fe400078e0a0c */
[C---:B------:R-:W-:Y:S01]  /*8530*/  IMAD R19, R5.reuse, R17, R19 ;  /* 0x0000001105137224 */ /* 0x040fe200078e0213 */
[----:B------:R0:W-:Y:S01]  /*8540*/  STL [R1+0x6ec], R10 ;  /* 0x0006ec0a01007387 */ /* 0x0001e20000100800 */
[C---:B------:R-:W-:Y:S02]  /*8550*/  IMAD R16, R5.reuse, R12, R16 ;  /* 0x0000000c05107224 */ /* 0x040fe400078e0210 */
[----:B------:R-:W-:Y:S02]  /*8560*/  IMAD.MOV.U32 R17, RZ, RZ, R13 ;  /* 0x000000ffff117224 */ /* 0x000fe400078e000d */
[--C-:B------:R-:W-:Y:S01]  /*8570*/  @!P6 IMAD.IADD R18, R18, 0x1, -R5.reuse ;  /* 0x000000011212e824 */ /* 0x100fe200078e0a05 */
[----:B------:R-:W-:Y:S01]  /*8580*/  ISETP.GT.U32.AND P6, PT, R5, R16, PT ;  /* 0x000000100500720c */ /* 0x000fe20003fc4070 */
[----:B------:R-:W-:-:S02]  /*8590*/  @!P5 IMAD.IADD R15, R15, 0x1, -R5 ;  /* 0x000000010f0fd824 */ /* 0x000fc400078e0a05 */
[----:B------:R-:W-:Y:S01]  /*85a0*/  @!P0 IMAD.MOV R17, RZ, RZ, -R17 ;  /* 0x000000ffff118224 */ /* 0x000fe200078e0a11 */
[----:B------:R-:W-:Y:S01]  /*85b0*/  ISETP.GE.AND P0, PT, R9, RZ, PT ;  /* 0x000000ff0900720c */ /* 0x000fe20003f06270 */
[----:B------:R-:W-:Y:S01]  /*85c0*/  VIADD R2, R28, 0x16a ;  /* 0x0000016a1c027836 */ /* 0x000fe20000000000 */
[----:B------:R-:W-:Y:S01]  /*85d0*/  ISETP.GT.U32.AND P5, PT, R5, R15, PT ;  /* 0x0000000f0500720c */ /* 0x000fe20003fa4070 */
[----:B------:R-:W-:Y:S01]  /*85e0*/  @!P4 IMAD.IADD R3, R3, 0x1, -R5 ;  /* 0x000000010303c824 */ /* 0x000fe200078e0a05 */
[----:B------:R3:W-:Y:S01]  /*85f0*/  STL [R1+0x6e4], R17 ;  /* 0x0006e41101007387 */ /* 0x0007e20000100800 */
[----:B0-----:R-:W-:Y:S01]  /*8600*/  IMAD.MOV.U32 R10, RZ, RZ, R14 ;  /* 0x000000ffff0a7224 */ /* 0x001fe200078e000e */
[----:B------:R-:W-:Y:S01]  /*8610*/  IABS R6, R2 ;  /* 0x0000000200067213 */ /* 0x000fe20000000000 */
[----:B------:R-:W-:Y:S01]  /*8620*/  IMAD.MOV.U32 R9, RZ, RZ, R3 ;  /* 0x000000ffff097224 */ /* 0x000fe200078e0003 */
[----:B------:R-:W-:Y:S01]  /*8630*/  ISETP.GE.AND P4, PT, R11, RZ, PT ;  /* 0x000000ff0b00720c */ /* 0x000fe20003f86270 */
[----:B------:R-:W-:Y:S01]  /*8640*/  @!P2 IMAD.MOV R10, RZ, RZ, -R10 ;  /* 0x000000ffff0aa224 */ /* 0x000fe200078e0a0a */
[C---:B------:R-:W-:Y:S01]  /*8650*/  ISETP.GT.U32.AND P2, PT, R5.reuse, R19, PT ;  /* 0x000000130500720c */ /* 0x040fe20003f44070 */
[----:B------:R-:W-:Y:S01]  /*8660*/  @!P1 IMAD.MOV R9, RZ, RZ, -R9 ;  /* 0x000000ffff099224 */ /* 0x000fe200078e0a09 */
[----:B------:R-:W-:Y:S01]  /*8670*/  ISETP.GT.U32.AND P1, PT, R5, R18, PT ;  /* 0x000000120500720c */ /* 0x000fe20003f24070 */
[----:B------:R-:W-:Y:S01]  /*8680*/  @!P6 IMAD.IADD R16, R16, 0x1, -R5 ;  /* 0x000000011010e824 */ /* 0x000fe200078e0a05 */
[----:B------:R-:W-:Y:S01]  /*8690*/  STL [R1+0x6dc], R10 ;  /* 0x0006dc0a01007387 */ /* 0x000fe20000100800 */
[----:B---3--:R-:W-:-:S02]  /*86a0*/  VIADD R17, R28, 0x169 ;  /* 0x000001691c117836 */ /* 0x008fc40000000000 */
[----:B------:R-:W-:Y:S01]  /*86b0*/  IMAD.HI.U32 R13, R8, R6, RZ ;  /* 0x00000006080d7227 */ /* 0x000fe200078e00ff */
[----:B------:R0:W-:Y:S01]  /*86c0*/  STL [R1+0x6d8], R9 ;  /* 0x0006d80901007387 */ /* 0x0001e20000100800 */
[----:B------:R-:W-:Y:S02]  /*86d0*/  ISETP.GT.U32.AND P6, PT, R5, R16, PT ;  /* 0x000000100500720c */ /* 0x000fe40003fc4070 */
[----:B------:R-:W-:Y:S01]  /*86e0*/  IABS R3, R17 ;  /* 0x0000001100037213 */ /* 0x000fe20000000000 */
[----:B------:R-:W-:Y:S02]  /*86f0*/  IMAD.MOV R13, RZ, RZ, -R13 ;  /* 0x000000ffff0d7224 */ /* 0x000fe400078e0a0d */
[----:B------:R-:W-:Y:S01]  /*8700*/  @!P5 IMAD.IADD R15, R15, 0x1, -R5 ;  /* 0x000000010f0fd824 */ /* 0x000fe200078e0a05 */
[----:B------:R-:W-:Y:S01]  /*8710*/  ISETP.GE.AND P5, PT, R4, RZ, PT ;  /* 0x000000ff0400720c */ /* 0x000fe20003fa6270 */
[----:B------:R-:W-:Y:S02]  /*8720*/  IMAD R4, R5, R13, R6 ;  /* 0x0000000d05047224 */ /* 0x000fe400078e0206 */
[----:B0-----:R-:W-:-:S04]  /*8730*/  IMAD.HI.U32 R9, R8, R3, RZ ;  /* 0x0000000308097227 */ /* 0x001fc800078e00ff */
[----:B------:R-:W-:Y:S02]  /*8740*/  IMAD.MOV R9, RZ, RZ, -R9 ;  /* 0x000000ffff097224 */ /* 0x000fe400078e0a09 */
[--C-:B------:R-:W-:Y:S02]  /*8750*/  @!P2 IMAD.IADD R19, R19, 0x1, -R5.reuse ;  /* 0x000000011313a824 */ /* 0x100fe400078e0a05 */
[----:B------:R-:W-:Y:S01]  /*8760*/  @!P1 IMAD.IADD R18, R18, 0x1, -R5 ;  /* 0x0000000112129824 */ /* 0x000fe200078e0a05 */
[C---:B------:R-:W-:Y:S01]  /*8770*/  ISETP.GT.U32.AND P1, PT, R5.reuse, R4, PT ;  /* 0x000000040500720c */ /* 0x040fe20003f24070 */
[C---:B------:R-:W-:Y:S01]  /*8780*/  IMAD R3, R5.reuse, R9, R3 ;  /* 0x0000000905037224 */ /* 0x040fe200078e0203 */
[C---:B------:R-:W-:Y:S01]  /*8790*/  ISETP.GT.U32.AND P2, PT, R5.reuse, R19, PT ;  /* 0x000000130500720c */ /* 0x040fe20003f44070 */
[----:B------:R-:W-:Y:S02]  /*87a0*/  @!P6 IMAD.IADD R16, R16, 0x1, -R5 ;  /* 0x000000011010e824 */ /* 0x000fe400078e0a05 */
[C---:B------:R-:W-:Y:S01]  /*87b0*/  VIADD R6, R28.reuse, 0x168 ;  /* 0x000001681c067836 */ /* 0x040fe20000000000 */
[----:B------:R-:W-:Y:S01]  /*87c0*/  ISETP.GT.U32.AND P6, PT, R5, R3, PT ;  /* 0x000000030500720c */ /* 0x000fe20003fc4070 */
[----:B------:R-:W-:-:S02]  /*87d0*/  VIADD R12, R28, 0x167 ;  /* 0x000001671c0c7836 */ /* 0x000fc40000000000 */
[----:B------:R-:W-:Y:S01]  /*87e0*/  VIADD R13, R28, 0x166 ;  /* 0x000001661c0d7836 */ /* 0x000fe20000000000 */
[----:B------:R-:W-:Y:S01]  /*87f0*/  IABS R20, R6 ;  /* 0x0000000600147213 */ /* 0x000fe20000000000 */
[----:B------:R-:W-:Y:S01]  /*8800*/  IMAD.MOV.U32 R22, RZ, RZ, R15 ;  /* 0x000000ffff167224 */ /* 0x000fe200078e000f */
[----:B------:R-:W-:Y:S01]  /*8810*/  IABS R14, R12 ;  /* 0x0000000c000e7213 */ /* 0x000fe20000000000 */
[----:B------:R-:W-:Y:S01]  /*8820*/  @!P1 IMAD.IADD R4, R4, 0x1, -R5 ;  /* 0x0000000104049824 */ /* 0x000fe200078e0a05 */
[----:B------:R-:W-:Y:S01]  /*8830*/  IABS R11, R13 ;  /* 0x0000000d000b7213 */ /* 0x000fe20000000000 */
[----:B------:R-:W-:Y:S01]  /*8840*/  IMAD.HI.U32 R21, R8, R20, RZ ;  /* 0x0000001408157227 */ /* 0x000fe200078e00ff */
[----:B------:R-:W-:-:S03]  /*8850*/  ISETP.GE.AND P1, PT, R17, RZ, PT ;  /* 0x000000ff1100720c */ /* 0x000fc60003f26270 */
[----:B------:R-:W-:Y:S02]  /*8860*/  IMAD.MOV.U32 R10, RZ, RZ, R18 ;  /* 0x000000ffff0a7224 */ /* 0x000fe400078e0012 */
[--C-:B------:R-:W-:Y:S01]  /*8870*/  @!P2 IMAD.IADD R19, R19, 0x1, -R5.reuse ;  /* 0x000000011313a824 */ /* 0x100fe200078e0a05 */
[----:B------:R-:W-:Y:S01]  /*8880*/  ISETP.GE.AND P2, PT, R2, RZ, PT ;  /* 0x000000ff0200720c */ /* 0x000fe20003f46270 */
[----:B------:R-:W-:Y:S01]  /*8890*/  @!P6 IMAD.IADD R3, R3, 0x1, -R5 ;  /* 0x000000010303e824 */ /* 0x000fe200078e0a05 */
[----:B------:R-:W-:Y:S01]  /*88a0*/  ISETP.GT.U32.AND P6, PT, R5, R4, PT ;  /* 0x000000040500720c */ /* 0x000fe20003fc4070 */
[----:B------:R-:W-:-:S04]  /*88b0*/  IMAD.HI.U32 R2, R8, R14, RZ ;  /* 0x0000000e08027227 */ /* 0x000fc800078e00ff */
[----:B------:R-:W-:Y:S02]  /*88c0*/  @!P3 IMAD.MOV R22, RZ, RZ, -R22 ;  /* 0x000000ffff16b224 */ /* 0x000fe400078e0a16 */
[----:B------:R-:W-:Y:S02]  /*88d0*/  IMAD.MOV R21, RZ, RZ, -R21 ;  /* 0x000000ffff157224 */ /* 0x000fe400078e0a15 */
[----:B------:R-:W-:Y:S01]  /*88e0*/  @!P0 IMAD.MOV R10, RZ, RZ, -R10 ;  /* 0x000000ffff0a8224 */ /* 0x000fe200078e0a0a */
[----:B------:R-:W-:Y:S01]  /*88f0*/  STL [R1+0x6d4], R22 ;  /* 0x0006d41601007387 */ /* 0x000fe20000100800 */
[----:B------:R-:W-:Y:S01]  /*8900*/  IMAD.HI.U32 R9, R8, R11, RZ ;  /* 0x0000000b08097227 */ /* 0x000fe200078e00ff */
[----:B------:R-:W-:Y:S02]  /*8910*/  ISETP.GT.U32.AND P0, PT, R5, R3, PT ;  /* 0x000000030500720c */ /* 0x000fe40003f04070 */
[----:B------:R0:W-:Y:S01]  /*8920*/  STL [R1+0x6d0], R10 ;  /* 0x0006d00a01007387 */ /* 0x0001e20000100800 */
[----:B------:R-:W-:-:S02]  /*8930*/  IMAD.MOV R2, RZ, RZ, -R2 ;  /* 0x000000ffff027224 */ /* 0x000fc400078e0a02 */
[C---:B------:R-:W-:Y:S02]  /*8940*/  IMAD R17, R5.reuse, R21, R20 ;  /* 0x0000001505117224 */ /* 0x040fe400078e0214 */
[----:B------:R-:W-:Y:S02]  /*8950*/  IMAD.MOV R9, RZ, RZ, -R9 ;  /* 0x000000ffff097224 */ /* 0x000fe400078e0a09 */
[C---:B------:R-:W-:Y:S01]  /*8960*/  IMAD R14, R5.reuse, R2, R14 ;  /* 0x00000002050e7224 */ /* 0x040fe200078e020e */
[C---:B------:R-:W-:Y:S01]  /*8970*/  ISETP.GT.U32.AND P3, PT, R5.reuse, R17, PT ;  /* 0x000000110500720c */ /* 0x040fe20003f64070 */
[----:B------:R-:W-:Y:S02]  /*8980*/  VIADD R2, R28, 0x165 ;  /* 0x000001651c027836 */ /* 0x000fe40000000000 */
[----:B0-----:R-:W-:Y:S02]  /*8990*/  IMAD.MOV.U32 R10, RZ, RZ, R16 ;  /* 0x000000ffff0a7224 */ /* 0x001fe400078e0010 */
[----:B------:R-:W-:Y:S01]  /*89a0*/  @!P4 IMAD.MOV R19, RZ, RZ, -R19 ;  /* 0x000000ffff13c224 */ /* 0x000fe200078e0a13 */
[----:B------:R-:W-:Y:S01]  /*89b0*/  IABS R15, R2 ;  /* 0x00000002000f7213 */ /* 0x000fe20000000000 */
[C---:B------:R-:W-:Y:S01]  /*89c0*/  IMAD R11, R5.reuse, R9, R11 ;  /* 0x00000009050b7224 */ /* 0x040fe200078e020b */
[C---:B------:R-:W-:Y:S01]  /*89d0*/  ISETP.GT.U32.AND P4, PT, R5.reuse, R14, PT ;  /* 0x0000000e0500720c */ /* 0x040fe20003f84070 */
[----:B------:R-:W-:Y:S01]  /*89e0*/  @!P5 IMAD.MOV R10, RZ, RZ, -R10 ;  /* 0x000000ffff0ad224 */ /* 0x000fe200078e0a0a */
[----:B------:R-:W-:Y:S01]  /*89f0*/  STL [R1+0x6cc], R19 ;  /* 0x0006cc1301007387 */ /* 0x000fe20000100800 */
[----:B------:R-:W-:Y:S01]  /*8a00*/  @!P6 IMAD.IADD R4, R4, 0x1, -R5 ;  /* 0x000000010404e824 */ /* 0x000fe200078e0a05 */
[----:B------:R-:W-:Y:S01]  /*8a10*/  ISETP.GT.U32.AND P6, PT, R5, R11, PT ;  /* 0x0000000b0500720c */ /* 0x000fe20003fc4070 */
[----:B------:R-:W-:Y:S01]  /*8a20*/  IMAD.HI.U32 R16, R8, R15, RZ ;  /* 0x0000000f08107227 */ /* 0x000fe200078e00ff */
[----:B------:R0:W-:Y:S01]  /*8a30*/  STL [R1+0x6c8], R10 ;  /* 0x0006c80a01007387 */ /* 0x0001e20000100800 */
[----:B------:R-:W-:-:S02]  /*8a40*/  ISETP.GE.AND P5, PT, R6, RZ, PT ;  /* 0x000000ff0600720c */ /* 0x000fc40003fa6270 */
[----:B------:R-:W-:Y:S02]  /*8a50*/  IMAD.MOV R16, RZ, RZ, -R16 ;  /* 0x000000ffff107224 */ /* 0x000fe400078e0a10 */
[--C-:B------:R-:W-:Y:S01]  /*8a60*/  @!P0 IMAD.IADD R3, R3, 0x1, -R5.reuse ;  /* 0x0000000103038824 */ /* 0x100fe200078e0a05 */
[----:B------:R-:W-:Y:S01]  /*8a70*/  ISETP.GE.AND P0, PT, R12, RZ, PT ;  /* 0x000000ff0c00720c */ /* 0x000fe20003f06270 */
[----:B------:R-:W-:Y:S01]  /*8a80*/  @!P3 IMAD.IADD R17, R17, 0x1, -R5 ;  /* 0x000000011111b824 */ /* 0x000fe200078e0a05 */
[----:B------:R-:W-:Y:S01]  /*8a90*/  ISETP.GE.AND P3, PT, R13, RZ, PT ;  /* 0x000000ff0d00720c */ /* 0x000fe20003f66270 */
[----:B------:R-:W-:Y:S02]  /*8aa0*/  VIADD R9, R28, 0x164 ;  /* 0x000001641c097836 */ /* 0x000fe40000000000 */
[----:B0-----:R-:W-:Y:S02]  /*8ab0*/  IMAD.MOV.U32 R10, RZ, RZ, R4 ;  /* 0x000000ffff0a7224 */ /* 0x001fe400078e0004 */
[----:B------:R-:W-:Y:S01]  /*8ac0*/  IMAD R12, R5, R16, R15 ;  /* 0x00000010050c7224 */ /* 0x000fe200078e020f */
[----:B------:R-:W-:Y:S01]  /*8ad0*/  IABS R18, R9 ;  /* 0x0000000900127213 */ /* 0x000fe20000000000 */
[----:B------:R-:W-:-:S02]  /*8ae0*/  @!P2 IMAD.MOV R10, RZ, RZ, -R10 ;  /* 0x000000ffff0aa224 */ /* 0x000fc400078e0a0a */
[--C-:B------:R-:W-:Y:S01]  /*8af0*/  @!P4 IMAD.IADD R14, R14, 0x1, -R5.reuse ;  /* 0x000000010e0ec824 */ /* 0x100fe200078e0a05 */
[----:B------:R-:W-:Y:S01]  /*8b00*/  ISETP.GT.U32.AND P4, PT, R5, R17, PT ;  /* 0x000000110500720c */ /* 0x000fe20003f84070 */
[----:B------:R-:W-:Y:S01]  /*8b10*/  @!P6 IMAD.IADD R11, R11, 0x1, -R5 ;  /* 0x000000010b0be824 */ /* 0x000fe200078e0a05 */
[----:B------:R0:W-:Y:S01]  /*8b20*/  STL [R1+0x6c4], R10 ;  /* 0x0006c40a01007387 */ /* 0x0001e20000100800 */
[----:B------:R-:W-:Y:S01]  /*8b30*/  IMAD.MOV.U32 R6, RZ, RZ, R18 ;  /* 0x000000ffff067224 */ /* 0x000fe200078e0012 */
[C---:B------:R-:W-:Y:S01]  /*8b40*/  ISETP.GT.U32.AND P6, PT, R5.reuse, R14, PT ;  /* 0x0000000e0500720c */ /* 0x040fe20003fc4070 */
[----:B------:R-:W-:Y:S01]  /*8b50*/  VIADD R4, R28, 0x162 ;  /* 0x000001621c047836 */ /* 0x000fe20000000000 */
[----:B------:R-:W-:Y:S01]  /*8b60*/  ISETP.GT.U32.AND P2, PT, R5, R11, PT ;  /* 0x0000000b0500720c */ /* 0x000fe20003f44070 */
[----:B------:R-:W-:-:S04]  /*8b70*/  IMAD.HI.U32 R13, R8, R6, RZ ;  /* 0x00000006080d7227 */ /* 0x000fc800078e00ff */
[----:B------:R-:W-:Y:S02]  /*8b80*/  IMAD.MOV R13, RZ, RZ, -R13 ;  /* 0x000000ffff0d7224 */ /* 0x000fe400078e0a0d */
[----:B0-----:R-:W-:Y:S02]  /*8b90*/  IMAD.MOV.U32 R10, RZ, RZ, R3 ;  /* 0x000000ffff0a7224 */ /* 0x001fe400078e0003 */
[--C-:B------:R-:W-:Y:S01]  /*8ba0*/  @!P4 IMAD.IADD R17, R17, 0x1, -R5.reuse ;  /* 0x000000011111c824 */ /* 0x100fe200078e0a05 */
[----:B------:R-:W-:Y:S01]  /*8bb0*/  ISETP.GE.AND P4, PT, R2, RZ, PT ;  /* 0x000000ff0200720c */ /* 0x000fe20003f86270 */
[----:B------:R-:W-:Y:S01]  /*8bc0*/  @!P1 IMAD.MOV R10, RZ, RZ, -R10 ;  /* 0x000000ffff0a9224 */ /* 0x000fe200078e0a0a */
[----:B------:R-:W-:Y:S01]  /*8bd0*/  ISETP.GT.U32.AND P1, PT, R5, R12, PT ;  /* 0x0000000c0500720c */ /* 0x000fe20003f24070 */
[----:B------:R-:W-:Y:S01]  /*8be0*/  @!P2 IMAD.IADD R11, R11, 0x1, -R5 ;  /* 0x000000010b0ba824 */ /* 0x000fe200078e0a05 */
[----:B------:R-:W-:Y:S01]  /*8bf0*/  IABS R2, R4 ;  /* 0x0000000400027213 */ /* 0x000fe20000000000 */
[----:B------:R-:W-:Y:S01]  /*8c00*/  VIADD R15, R28, 0x163 ;  /* 0x000001631c0f7836 */ /* 0x000fe20000000000 */
[----:B------:R0:W-:Y:S01]  /*8c10*/  STL [R1+0x6c0], R10 ;  /* 0x0006c00a01007387 */ /* 0x0001e20000100800 */
[----:B------:R-:W-:Y:S01]  /*8c20*/  ISETP.GE.AND P2, PT, R9, RZ, PT ;  /* 0x000000ff0900720c */ /* 0x000fe20003f46270 */
[----:B------:R-:W-:-:S02]  /*8c30*/  IMAD R6, R5, R13, R6 ;  /* 0x0000000d05067224 */ /* 0x000fc400078e0206 */
[----:B------:R-:W-:Y:S01]  /*8c40*/  VIADD R9, R28, 0x161 ;  /* 0x000001611c097836 */ /* 0x000fe20000000000 */
[----:B------:R-:W-:Y:S01]  /*8c50*/  IABS R3, R15 ;  /* 0x0000000f00037213 */ /* 0x000fe20000000000 */
[----:B------:R-:W-:-:S04]  /*8c60*/  IMAD.HI.U32 R13, R8, R2, RZ ;  /* 0x00000002080d7227 */ /* 0x000fc800078e00ff */
[----:B------:R-:W-:Y:S01]  /*8c70*/  @!P1 IMAD.IADD R12, R12, 0x1, -R5 ;  /* 0x000000010c0c9824 */ /* 0x000fe200078e0a05 */
[----:B------:R-:W-:Y:S01]  /*8c80*/  ISETP.GE.AND P1, PT, R15, RZ, PT ;  /* 0x000000ff0f00720c */ /* 0x000fe20003f26270 */
[----:B0-----:R-:W-:Y:S01]  /*8c90*/  IMAD.MOV.U32 R10, RZ, RZ, R17 ;  /* 0x000000ffff0a7224 */ /* 0x001fe200078e0011 */
[----:B------:R-:W-:Y:S01]  /*8ca0*/  IABS R15, R9 ;  /* 0x00000009000f7213 */ /* 0x000fe20000000000 */
[----:B------:R-:W-:Y:S01]  /*8cb0*/  @!P6 IMAD.IADD R14, R14, 0x1, -R5 ;  /* 0x000000010e0ee824 */ /* 0x000fe200078e0a05 */
[C---:B------:R-:W-:Y:S01]  /*8cc0*/  ISETP.GT.U32.AND P6, PT, R5.reuse, R6, PT ;  /* 0x000000060500720c */ /* 0x040fe20003fc4070 */
[----:B------:R-:W-:Y:S01]  /*8cd0*/  @!P5 IMAD.MOV R10, RZ, RZ, -R10 ;  /* 0x000000ffff0ad224 */ /* 0x000fe200078e0a0a */
[C---:B------:R-:W-:Y:S01]  /*8ce0*/  ISETP.GT.U32.AND P5, PT, R5.reuse, R12, PT ;  /* 0x0000000c0500720c */ /* 0x040fe20003fa4070 */
[----:B------:R-:W-:Y:S02]  /*8cf0*/  IMAD.MOV R13, RZ, RZ, -R13 ;  /* 0x000000ffff0d7224 */ /* 0x000fe400078e0a0d */
[----:B------:R-:W-:Y:S01]  /*8d00*/  IMAD.HI.U32 R16, R8, R3, RZ ;  /* 0x0000000308107227 */ /* 0x000fe200078e00ff */
[----:B------:R0:W-:Y:S03]  /*8d10*/  STL [R1+0x6bc], R10 ;  /* 0x0006bc0a01007387 */ /* 0x0001e60000100800 */
[----:B------:R-:W-:-:S02]  /*8d20*/  IMAD R2, R5, R13, R2 ;  /* 0x0000000d05027224 */ /* 0x000fc400078e0202 */
[----:B------:R-:W-:-:S04]  /*8d30*/  IMAD.HI.U32 R13, R8, R15, RZ ;  /* 0x0000000f080d7227 */ /* 0x000fc800078e00ff */
[----:B------:R-:W-:Y:S02]  /*8d40*/  @!P0 IMAD.MOV R14, RZ, RZ, -R14 ;  /* 0x000000ffff0e8224 */ /* 0x000fe400078e0a0e */
[----:B------:R-:W-:Y:S02]  /*8d50*/  IMAD.MOV R16, RZ, RZ, -R16 ;  /* 0x000000ffff107224 */ /* 0x000fe400078e0a10 */
[----:B------:R-:W-:Y:S01]  /*8d60*/  IMAD.MOV R13, RZ, RZ, -R13 ;  /* 0x000000ffff0d7224 */ /* 0x000fe200078e0a0d */
[----:B------:R3:W-:Y:S01]  /*8d70*/  STL [R1+0x6b8], R14 ;  /* 0x0006b80e01007387 */ /* 0x0007e20000100800 */
[----:B------:R-:W-:Y:S01]  /*8d80*/  @!P5 IMAD.IADD R12, R12, 0x1, -R5 ;  /* 0x000000010c0cd824 */ /* 0x000fe200078e0a05 */
[C---:B------:R-:W-:Y:S01]  /*8d90*/  ISETP.GT.U32.AND P5, PT, R5.reuse, R2, PT ;  /* 0x000000020500720c */ /* 0x040fe20003fa4070 */
[C---:B------:R-:W-:Y:S02]  /*8da0*/  IMAD R3, R5.reuse, R16, R3 ;  /* 0x0000001005037224 */ /* 0x040fe400078e0203 */
[----:B------:R-:W-:-:S02]  /*8db0*/  IMAD R15, R5, R13, R15 ;  /* 0x0000000d050f7224 */ /* 0x000fc400078e020f */
[----:B------:R-:W-:Y:S01]  /*8dc0*/  @!P6 IMAD.IADD R6, R6, 0x1, -R5 ;  /* 0x000000010606e824 */ /* 0x000fe200078e0a05 */
[C---:B------:R-:W-:Y:S01]  /*8dd0*/  ISETP.GT.U32.AND P0, PT, R5.reuse, R3, PT ;  /* 0x000000030500720c */ /* 0x040fe20003f04070 */
[----:B0-----:R-:W-:Y:S02]  /*8de0*/  IMAD.MOV.U32 R10, RZ, RZ, R11 ;  /* 0x000000ffff0a7224 */ /* 0x001fe400078e000b */
[----:B---3--:R-:W-:Y:S01]  /*8df0*/  IMAD.MOV.U32 R14, RZ, RZ, R12 ;  /* 0x000000ffff0e7224 */ /* 0x008fe200078e000c */
        /* <DEDUP_REMOVED lines=8> */
[--C-:B------:R-:W-:Y:S01]  /*8e80*/  @!P0 IMAD.IADD R3, R3, 0x1, -R5.reuse ;  /* 0x0000000103038824 */ /* 0x100fe200078e0a05 */
[----:B------:R0:W-:Y:S01]  /*8e90*/  STL [R1+0x6b0], R10 ;  /* 0x0006b00a01007387 */ /* 0x0001e20000100800 */
[----:B------:R-:W-:Y:S01]  /*8ea0*/  VIADD R4, R28, 0x160 ;  /* 0x000001601c047836 */ /* 0x000fe20000000000 */
[C---:B------:R-:W-:Y:S01]  /*8eb0*/  ISETP.GT.U32.AND P5, PT, R5.reuse, R2, PT ;  /* 0x000000020500720c */ /* 0x040fe20003fa4070 */
[--C-:B------:R-:W-:Y:S01]  /*8ec0*/  @!P6 IMAD.IADD R6, R6, 0x1, -R5.reuse ;  /* 0x000000010606e824 */ /* 0x100fe200078e0a05 */
[----:B------:R-:W-:Y:S01]  /*8ed0*/  ISETP.GT.U32.AND P0, PT, R5, R3, PT ;  /* 0x000000030500720c */ /* 0x000fe20003f04070 */
[----:B------:R-:W-:Y:S01]  /*8ee0*/  STL [R1+0x6ac], R14 ;  /* 0x0006ac0e01007387 */ /* 0x000fe20000100800 */
[----:B------:R-:W-:Y:S01]  /*8ef0*/  ISETP.GE.AND P6, PT, R9, RZ, PT ;  /* 0x000000ff0900720c */ /* 0x000fe20003fc6270 */
[----:B------:R-:W-:Y:S01]  /*8f00*/  @!P4 IMAD.IADD R15, R15, 0x1, -R5 ;  /* 0x000000010f0fc824 */ /* 0x000fe200078e0a05 */
[----:B------:R-:W-:Y:S01]  /*8f10*/  IABS R21, R4 ;  /* 0x0000000400157213 */ /* 0x000fe20000000000 */
[----:B------:R-:W-:-:S02]  /*8f20*/  VIADD R9, R28, 0x15e ;  /* 0x0000015e1c097836 */ /* 0x000fc40000000000 */
[----:B0-----:R-:W-:Y:S01]  /*8f30*/  IMAD.MOV.U32 R10, RZ, RZ, R6 ;  /* 0x000000ffff0a7224 */ /* 0x001fe200078e0006 */
[----:B------:R-:W-:Y:S01]  /*8f40*/  ISETP.GT.U32.AND P4, PT, R5, R15, PT ;  /* 0x0000000f0500720c */ /* 0x000fe20003f84070 */
[----:B------:R-:W-:Y:S01]  /*8f50*/  IMAD.HI.U32 R6, R8, R22, RZ ;  /* 0x0000001608067227 */ /* 0x000fe200078e00ff */
[----:B------:R-:W-:-:S03]  /*8f60*/  IABS R20, R9 ;  /* 0x0000000900147213 */ /* 0x000fc60000000000 */
[----:B------:R-:W-:Y:S02]  /*8f70*/  IMAD.MOV R6, RZ, RZ, -R6 ;  /* 0x000000ffff067224 */ /* 0x000fe400078e0a06 */
[----:B------:R-:W-:Y:S01]  /*8f80*/  @!P2 IMAD.MOV R10, RZ, RZ, -R10 ;  /* 0x000000ffff0aa224 */ /* 0x000fe200078e0a0a */
[----:B------:R-:W-:Y:S01]  /*8f90*/  ISETP.GE.AND P2, PT, R4, RZ, PT ;  /* 0x000000ff0400720c */ /* 0x000fe20003f46270 */
[----:B------:R-:W-:Y:S02]  /*8fa0*/  IMAD R22, R5, R6, R22 ;  /* 0x0000000605167224 */ /* 0x000fe400078e0216 */
[----:B------:R-:W-:Y:S01]  /*8fb0*/  @!P0 IMAD.IADD R3, R3, 0x1, -R5 ;  /* 0x0000000103038824 */ /* 0x000fe200078e0a05 */
[----:B------:R0:W-:Y:S01]  /*8fc0*/  STL [R1+0x6a8], R10 ;  /* 0x0006a80a01007387 */ /* 0x0001e20000100800 */
[----:B------:R-:W-:Y:S01]  /*8fd0*/  IMAD.HI.U32 R12, R8, R21, RZ ;  /* 0x00000015080c7227 */ /* 0x000fe200078e00ff */
[----:B------:R-:W-:-:S03]  /*8fe0*/  ISETP.GE.AND P0, PT, R11, RZ, PT ;  /* 0x000000ff0b00720c */ /* 0x000fc60003f06270 */
[--C-:B------:R-:W-:Y:S01]  /*8ff0*/  @!P5 IMAD.IADD R2, R2, 0x1, -R5.reuse ;  /* 0x000000010202d824 */ /* 0x100fe200078e0a05 */
[----:B------:R-:W-:Y:S01]  /*9000*/  ISETP.GE.AND P5, PT, R9, RZ, PT ;  /* 0x000000ff0900720c */ /* 0x000fe20003fa6270 */
[----:B------:R-:W-:Y:S01]  /*9010*/  @!P4 IMAD.IADD R15, R15, 0x1, -R5 ;  /* 0x000000010f0fc824 */ /* 0x000fe200078e0a05 */
[----:B------:R-:W-:Y:S01]  /*9020*/  ISETP.GT.U32.AND P4, PT, R5, R22, PT ;  /* 0x000000160500720c */ /* 0x000fe20003f84070 */
[----:B------:R-:W-:Y:S02]  /*9030*/  IMAD.MOV.U32 R13, RZ, RZ, R3 ;  /* 0x000000ffff0d7224 */ /* 0x000fe400078e0003 */
[----:B------:R-:W-:Y:S02]  /*9040*/  IMAD.MOV R11, RZ, RZ, -R12 ;  /* 0x000000ffff0b7224 */ /* 0x000fe400078e0a0c */
[----:B0-----:R-:W-:Y:S02]  /*9050*/  IMAD.MOV.U32 R10, RZ, RZ, R2 ;  /* 0x000000ffff0a7224 */ /* 0x001fe400078e0002 */
[----:B------:R-:W-:-:S04]  /*9060*/  IMAD.HI.U32 R4, R8, R20, RZ ;  /* 0x0000001408047227 */ /* 0x000fc800078e00ff */
[----:B------:R-:W-:Y:S02]  /*9070*/  @!P1 IMAD.MOV R13, RZ, RZ, -R13 ;  /* 0x000000ffff0d9224 */ /* 0x000fe400078e0a0d */
[C---:B------:R-:W-:Y:S02]  /*9080*/  IMAD R21, R5.reuse, R11, R21 ;  /* 0x0000000b05157224 */ /* 0x040fe400078e0215 */
[----:B------:R-:W-:Y:S01]  /*9090*/  @!P3 IMAD.MOV R10, RZ, RZ, -R10 ;  /* 0x000000ffff0ab224 */ /* 0x000fe200078e0a0a */
[----:B------:R0:W-:Y:S01]  /*90a0*/  STL [R1+0x6a4], R13 ;  /* 0x0006a40d01007387 */ /* 0x0001e20000100800 */
[C---:B------:R-:W-:Y:S01]  /*90b0*/  VIADD R19, R28.reuse, 0x15d ;  /* 0x0000015d1c137836 */ /* 0x040fe20000000000 */
[----:B------:R-:W-:Y:S01]  /*90c0*/  ISETP.GT.U32.AND P1, PT, R5, R21, PT ;  /* 0x000000150500720c */ /* 0x000fe20003f24070 */
[----:B------:R-:W-:Y:S01]  /*90d0*/  IMAD.MOV R4, RZ, RZ, -R4 ;  /* 0x000000ffff047224 */ /* 0x000fe200078e0a04 */
[----:B------:R3:W-:Y:S01]  /*90e0*/  STL [R1+0x6a0], R10 ;  /* 0x0006a00a01007387 */ /* 0x0007e20000100800 */
[----:B------:R-:W-:Y:S01]  /*90f0*/  VIADD R11, R28, 0x15c ;  /* 0x0000015c1c0b7836 */ /* 0x000fe20000000000 */
[----:B------:R-:W-:Y:S01]  /*9100*/  ISETP.GE.AND P3, PT, R19, RZ, PT ;  /* 0x000000ff1300720c */ /* 0x000fe20003f66270 */
[----:B------:R-:W-:Y:S01]  /*9110*/  IMAD R20, R5, R4, R20 ;  /* 0x0000000405147224 */ /* 0x000fe200078e0214 */
[----:B------:R-:W-:Y:S01]  /*9120*/  IABS R19, R19 ;  /* 0x0000001300137213 */ /* 0x000fe20000000000 */
[----:B------:R-:W-:Y:S01]  /*9130*/  @!P4 IMAD.IADD R22, R22, 0x1, -R5 ;  /* 0x000000011616c824 */ /* 0x000fe200078e0a05 */
[----:B------:R-:W-:Y:S01]  /*9140*/  IABS R18, R11 ;  /* 0x0000000b00127213 */ /* 0x000fe20000000000 */
[----:B------:R-:W-:-:S02]  /*9150*/  VIADD R4, R28, 0x15a ;  /* 0x0000015a1c047836 */ /* 0x000fc40000000000 */
[C---:B------:R-:W-:Y:S01]  /*9160*/  IMAD.HI.U32 R12, R8.reuse, R19, RZ ;  /* 0x00000013080c7227 */ /* 0x040fe200078e00ff */
[----:B------:R-:W-:Y:S02]  /*9170*/  ISETP.GT.U32.AND P4, PT, R5, R22, PT ;  /* 0x000000160500720c */ /* 0x000fe40003f84070 */
[----:B0-----:R-:W-:Y:S01]  /*9180*/  IABS R13, R4 ;  /* 0x00000004000d7213 */ /* 0x001fe20000000000 */
[----:B---3--:R-:W-:Y:S02]  /*9190*/  IMAD.MOV.U32 R10, RZ, RZ, R15 ;  /* 0x000000ffff0a7224 */ /* 0x008fe400078e000f */
[----:B------:R-:W-:-:S04]  /*91a0*/  IMAD.HI.U32 R9, R8, R18, RZ ;  /* 0x0000001208097227 */ /* 0x000fc800078e00ff */
[----:B------:R-:W-:Y:S01]  /*91b0*/  @!P6 IMAD.MOV R10, RZ, RZ, -R10 ;  /* 0x000000ffff0ae224 */ /* 0x000fe200078e0a0a */
[----:B------:R-:W-:Y:S01]  /*91c0*/  ISETP.GT.U32.AND P6, PT, R5, R20, PT ;  /* 0x000000140500720c */ /* 0x000fe20003fc4070 */
[----:B------:R-:W-:Y:S02]  /*91d0*/  IMAD.MOV R12, RZ, RZ, -R12 ;  /* 0x000000ffff0c7224 */ /* 0x000fe400078e0a0c */
[----:B------:R-:W-:Y:S01]  /*91e0*/  IMAD.MOV R9, RZ, RZ, -R9 ;  /* 0x000000ffff097224 */ /* 0x000fe200078e0a09 */
[----:B------:R0:W-:Y:S01]  /*91f0*/  STL [R1+0x698], R10 ;  /* 0x0006980a01007387 */ /* 0x0001e20000100800 */
[----:B------:R-:W-:Y:S02]  /*9200*/  @!P1 IMAD.IADD R21, R21, 0x1, -R5 ;  /* 0x0000000115159824 */ /* 0x000fe400078e0a05 */
        /* <DEDUP_REMOVED lines=8> */
[----:B------:R-:W-:Y:S02]  /*9290*/  IMAD.MOV R2, RZ, RZ, -R2 ;  /* 0x000000ffff027224 */ /* 0x000fe400078e0a02 */
[C---:B------:R-:W-:Y:S02]  /*92a0*/  VIADD R15, R28.reuse, 0x158 ;  /* 0x000001581c0f7836 */ /* 0x040fe40000000000 */
[C---:B------:R-:W-:Y:S02]  /*92b0*/  VIADD R6, R28.reuse, 0x15b ;  /* 0x0000015b1c067836 */ /* 0x040fe40000000000 */
[----:B------:R-:W-:Y:S02]  /*92c0*/  IMAD R13, R5, R2, R13 ;  /* 0x00000002050d7224 */ /* 0x000fe400078e020d */
[--C-:B------:R-:W-:Y:S01]  /*92d0*/  @!P1 IMAD.IADD R21, R21, 0x1, -R5.reuse ;  /* 0x0000000115159824 */ /* 0x100fe200078e0a05 */
[----:B------:R-:W-:Y:S01]  /*92e0*/  ISETP.GE.AND P1, PT, R11, RZ, PT ;  /* 0x000000ff0b00720c */ /* 0x000fe20003f26270 */
[----:B------:R-:W-:Y:S01]  /*92f0*/  VIADD R2, R28, 0x159 ;  /* 0x000001591c027836 */ /* 0x000fe20000000000 */
[----:B------:R-:W-:Y:S01]  /*9300*/  IABS R11, R15 ;  /* 0x0000000f000b7213 */ /* 0x000fe20000000000 */
[--C-:B------:R-:W-:Y:S01]  /*9310*/  @!P4 IMAD.IADD R19, R19, 0x1, -R5.reuse ;  /* 0x000000011313c824 */ /* 0x100fe200078e0a05 */
[C---:B------:R-:W-:Y:S01]  /*9320*/  ISETP.GT.U32.AND P4, PT, R5.reuse, R20, PT ;  /* 0x000000140500720c */ /* 0x040fe20003f84070 */
[----:B------:R-:W-:Y:S01]  /*9330*/  @!P6 IMAD.IADD R18, R18, 0x1, -R5 ;  /* 0x000000011212e824 */ /* 0x000fe200078e0a05 */
[----:B------:R-:W-:Y:S01]  /*9340*/  IABS R14, R6 ;  /* 0x00000006000e7213 */ /* 0x000fe20000000000 */
[----:B0-----:R-:W-:Y:S01]  /*9350*/  IMAD.MOV.U32 R10, RZ, RZ, R21 ;  /* 0x000000ffff0a7224 */ /* 0x001fe200078e0015 */
[----:B------:R-:W-:Y:S01]  /*9360*/  IABS R12, R2 ;  /* 0x00000002000c7213 */ /* 0x000fe20000000000 */
[----:B------:R-:W-:Y:S01]  /*9370*/  IMAD.HI.U32 R23, R8, R11, RZ ;  /* 0x0000000b08177227 */ /* 0x000fe200078e00ff */
[----:B------:R-:W-:-:S03]  /*9380*/  ISETP.GT.U32.AND P6, PT, R5, R18, PT ;  /* 0x000000120500720c */ /* 0x000fc60003fc4070 */
[----:B------:R-:W-:Y:S01]  /*9390*/  @!P2 IMAD.MOV R10, RZ, RZ, -R10 ;  /* 0x000000ffff0aa224 */ /* 0x000fe200078e0a0a */
[----:B------:R-:W-:Y:S01]  /*93a0*/  ISETP.GT.U32.AND P2, PT, R5, R19, PT ;  /* 0x000000130500720c */ /* 0x000fe20003f44070 */
[----:B------:R-:W-:-:S03]  /*93b0*/  IMAD.HI.U32 R3, R8, R14, RZ ;  /* 0x0000000e08037227 */ /* 0x000fc600078e00ff */
[----:B------:R0:W-:Y:S01]  /*93c0*/  STL [R1+0x68c], R10 ;  /* 0x00068c0a01007387 */ /* 0x0001e20000100800 */
[----:B------:R-:W-:-:S04]  /*93d0*/  IMAD.HI.U32 R21, R8, R12, RZ ;  /* 0x0000000c08157227 */ /* 0x000fc800078e00ff */
[----:B------:R-:W-:Y:S02]  /*93e0*/  IMAD.MOV R23, RZ, RZ, -R23 ;  /* 0x000000ffff177224 */ /* 0x000fe400078e0a17 */
[----:B------:R-:W-:Y:S02]  /*93f0*/  IMAD.MOV R3, RZ, RZ, -R3 ;  /* 0x000000ffff037224 */ /* 0x000fe400078e0a03 */
[----:B------:R-:W-:Y:S02]  /*9400*/  IMAD.MOV R21, RZ, RZ, -R21 ;  /* 0x000000ffff157224 */ /* 0x000fe400078e0a15 */
[----:B------:R-:W-:Y:S01]  /*9410*/  @!P4 IMAD.IADD R20, R20, 0x1, -R5 ;  /* 0x000000011414c824 */ /* 0x000fe200078e0a05 */
[C---:B------:R-:W-:Y:S01]  /*9420*/  ISETP.GT.U32.AND P4, PT, R5.reuse, R13, PT ;  /* 0x0000000d0500720c */ /* 0x040fe20003f84070 */
[C---:B------:R-:W-:Y:S02]  /*9430*/  IMAD R11, R5.reuse, R23, R11 ;  /* 0x00000017050b7224 */ /* 0x040fe400078e020b */
[----:B------:R-:W-:-:S02]  /*9440*/  IMAD R14, R5, R3, R14 ;  /* 0x00000003050e7224 */ /* 0x000fc400078e020e */
[----:B0-----:R-:W-:Y:S02]  /*9450*/  IMAD.MOV.U32 R10, RZ, RZ, R22 ;  /* 0x000000ffff0a7224 */ /* 0x001fe400078e0016 */
        /* <DEDUP_REMOVED lines=15> */
[----:B------:R-:W-:Y:S01]  /*9550*/  ISETP.GT.U32.AND P6, PT, R5, R13, PT ;  /* 0x0000000d0500720c */ /* 0x000fe20003fc4070 */
[----:B------:R-:W-:Y:S01]  /*9560*/  IMAD.HI.U32 R21, R8, R9, RZ ;  /* 0x0000000908157227 */ /* 0x000fe200078e00ff */
[----:B------:R-:W-:-:S03]  /*9570*/  ISETP.GE.AND P4, PT, R4, RZ, PT ;  /* 0x000000ff0400720c */ /* 0x000fc60003f86270 */
[----:B0-----:R-:W-:Y:S02]  /*9580*/  IMAD.MOV.U32 R10, RZ, RZ, R19 ;  /* 0x000000ffff0a7224 */ /* 0x001fe400078e0013 */
[----:B------:R-:W-:Y:S02]  /*9590*/  @!P5 IMAD.MOV R24, RZ, RZ, -R24 ;  /* 0x000000ffff18d224 */ /* 0x000fe400078e0a18 */
[--C-:B------:R-:W-:Y:S01]  /*95a0*/  @!P0 IMAD.IADD R14, R14, 0x1, -R5.reuse ;  /* 0x000000010e0e8824 */ /* 0x100fe200078e0a05 */
[----:B------:R-:W-:Y:S01]  /*95b0*/  ISETP.GE.AND P0, PT, R6, RZ, PT ;  /* 0x000000ff0600720c */ /* 0x000fe20003f06270 */
[----:B------:R-:W-:Y:S01]  /*95c0*/  @!P3 IMAD.MOV R10, RZ, RZ, -R10 ;  /* 0x000000ffff0ab224 */ /* 0x000fe200078e0a0a */
[----:B------:R-:W-:Y:S01]  /*95d0*/  STL [R1+0x680], R24 ;  /* 0x0006801801007387 */ /* 0x000fe20000100800 */
[----:B------:R-:W-:Y:S01]  /*95e0*/  IMAD.HI.U32 R22, R8, R3, RZ ;  /* 0x0000000308167227 */ /* 0x000fe200078e00ff */
[C---:B------:R-:W-:Y:S02]  /*95f0*/  ISETP.GT.U32.AND P3, PT, R5.reuse, R11, PT ;  /* 0x0000000b0500720c */ /* 0x040fe40003f64070 */
[----:B------:R0:W-:Y:S01]  /*9600*/  STL [R1+0x67c], R10 ;  /* 0x00067c0a01007387 */ /* 0x0001e20000100800 */
[----:B------:R-:W-:Y:S01]  /*9610*/  @!P2 IMAD.IADD R12, R12, 0x1, -R5 ;  /* 0x000000010c0ca824 */ /* 0x000fe200078e0a05 */
[----:B------:R-:W-:Y:S01]  /*9620*/  ISETP.GT.U32.AND P2, PT, R5, R14, PT ;  /* 0x0000000e0500720c */ /* 0x000fe20003f44070 */
[----:B------:R-:W-:-:S02]  /*9630*/  IMAD.MOV R21, RZ, RZ, -R21 ;  /* 0x000000ffff157224 */ /* 0x000fc400078e0a15 */
[----:B------:R-:W-:Y:S01]  /*9640*/  IMAD.MOV R22, RZ, RZ, -R22 ;  /* 0x000000ffff167224 */ /* 0x000fe200078e0a16 */
[C---:B------:R-:W-:Y:S01]  /*9650*/  ISETP.GT.U32.AND P5, PT, R5.reuse, R12, PT ;  /* 0x0000000c0500720c */ /* 0x040fe20003fa4070 */
[C---:B------:R-:W-:Y:S02]  /*9660*/  IMAD R4, R5.reuse, R21, R9 ;  /* 0x0000001505047224 */ /* 0x040fe400078e0209 */
[C---:B------:R-:W-:Y:S02]  /*9670*/  IMAD R3, R5.reuse, R22, R3 ;  /* 0x0000001605037224 */ /* 0x040fe400078e0203 */
[----:B0-----:R-:W-:Y:S02]  /*9680*/  IMAD.MOV.U32 R10, RZ, RZ, R18 ;  /* 0x000000ffff0a7224 */ /* 0x001fe400078e0012 */
[C---:B------:R-:W-:Y:S02]  /*9690*/  VIADD R9, R28.reuse, 0x155 ;  /* 0x000001551c097836 */ /* 0x040fe40000000000 */
[----:B------:R-:W-:Y:S01]  /*96a0*/  @!P1 IMAD.MOV R10, RZ, RZ, -R10 ;  /* 0x000000ffff0a9224 */ /* 0x000fe200078e0a0a */
[----:B------:R-:W-:Y:S01]  /*96b0*/  ISETP.GT.U32.AND P1, PT, R5, R4, PT ;  /* 0x000000040500720c */ /* 0x000fe20003f24070 */
[----:B------:R-:W-:Y:S01]  /*96c0*/  VIADD R6, R28, 0x154 ;  /* 0x000001541c067836 */ /* 0x000fe20000000000 */
[----:B------:R-:W-:Y:S01]  /*96d0*/  IABS R18, R9 ;  /* 0x0000000900127213 */ /* 0x000fe20000000000 */
[--C-:B------:R-:W-:Y:S01]  /*96e0*/  @!P6 IMAD.IADD R13, R13, 0x1, -R5.reuse ;  /* 0x000000010d0de824 */ /* 0x100fe200078e0a05 */
[----:B------:R-:W-:Y:S01]  /*96f0*/  ISETP.GT.U32.AND P6, PT, R5, R3, PT ;  /* 0x000000030500720c */ /* 0x000fe20003fc4070 */
[--C-:B------:R-:W-:Y:S01]  /*9700*/  @!P2 IMAD.IADD R14, R14, 0x1, -R5.reuse ;  /* 0x000000010e0ea824 */ /* 0x100fe200078e0a05 */
[----:B------:R-:W-:Y:S01]  /*9710*/  IABS R19, R6 ;  /* 0x0000000600137213 */ /* 0x000fe20000000000 */
[----:B------:R-:W-:Y:S01]  /*9720*/  @!P5 IMAD.IADD R12, R12, 0x1, -R5 ;  /* 0x000000010c0cd824 */ /* 0x000fe200078e0a05 */
[----:B------:R-:W-:Y:S01]  /*9730*/  ISETP.GE.AND P2, PT, R2, RZ, PT ;  /* 0x000000ff0200720c */ /* 0x000fe20003f46270 */
[----:B------:R0:W-:Y:S01]  /*9740*/  STL [R1+0x678], R10 ;  /* 0x0006780a01007387 */ /* 0x0001e20000100800 */
[----:B------:R-:W-:Y:S01]  /*9750*/  ISETP.GE.AND P5, PT, R15, RZ, PT ;  /* 0x000000ff0f00720c */ /* 0x000fe20003fa6270 */
[----:B------:R-:W-:-:S02]  /*9760*/  IMAD.MOV.U32 R2, RZ, RZ, R19 ;  /* 0x000000ffff027224 */ /* 0x000fc400078e0013 */
[----:B------:R-:W-:-:S04]  /*9770*/  IMAD.HI.U32 R15, R8, R18, RZ ;  /* 0x00000012080f7227 */ /* 0x000fc800078e00ff */
[----:B------:R-:W-:Y:S02]  /*9780*/  IMAD.MOV.U32 R20, RZ, RZ, R14 ;  /* 0x000000ffff147224 */ /* 0x000fe400078e000e */
[----:B------:R-:W-:Y:S01]  /*9790*/  @!P3 IMAD.IADD R11, R11, 0x1, -R5 ;  /* 0x000000010b0bb824 */ /* 0x000fe200078e0a05 */
[----:B------:R-:W-:Y:S01]  /*97a0*/  ISETP.GE.AND P3, PT, R16, RZ, PT ;  /* 0x000000ff1000720c */ /* 0x000fe20003f66270 */
[----:B0-----:R-:W-:Y:S02]  /*97b0*/  IMAD.MOV.U32 R10, RZ, RZ, R13 ;  /* 0x000000ffff0a7224 */ /* 0x001fe400078e000d */
[----:B------:R-:W-:Y:S01]  /*97c0*/  @!P1 IMAD.IADD R4, R4, 0x1, -R5 ;  /* 0x0000000104049824 */ /* 0x000fe200078e0a05 */
[----:B------:R-:W-:Y:S01]  /*97d0*/  ISETP.GE.AND P1, PT, R17, RZ, PT ;  /* 0x000000ff1100720c */ /* 0x000fe20003f26270 */
[----:B------:R-:W-:-:S04]  /*97e0*/  IMAD.HI.U32 R16, R8, R2, RZ ;  /* 0x0000000208107227 */ /* 0x000fc800078e00ff */
[----:B------:R-:W-:Y:S02]  /*97f0*/  IMAD.MOV R15, RZ, RZ, -R15 ;  /* 0x000000ffff0f7224 */ /* 0x000fe400078e0a0f */
[----:B------:R-:W-:Y:S01]  /*9800*/  @!P0 IMAD.MOV R20, RZ, RZ, -R20 ;  /* 0x000000ffff148224 */ /* 0x000fe200078e0a14 */
[----:B------:R-:W-:Y:S01]  /*9810*/  ISETP.GT.U32.AND P0, PT, R5, R4, PT ;  /* 0x000000040500720c */ /* 0x000fe20003f04070 */
[----:B------:R-:W-:Y:S01]  /*9820*/  @!P6 IMAD.IADD R3, R3, 0x1, -R5 ;  /* 0x000000010303e824 */ /* 0x000fe200078e0a05 */
[----:B------:R-:W-:Y:S01]  /*9830*/  ISETP.GE.AND P6, PT, R9, RZ, PT ;  /* 0x000000ff0900720c */ /* 0x000fe20003fc6270 */
[----:B------:R-:W-:Y:S01]  /*9840*/  @!P4 IMAD.MOV R10, RZ, RZ, -R10 ;  /* 0x000000ffff0ac224 */ /* 0x000fe200078e0a0a */
[----:B------:R-:W-:Y:S01]  /*9850*/  STL [R1+0x674], R20 ;  /* 0x0006741401007387 */ /* 0x000fe20000100800 */
[----:B------:R-:W-:Y:S01]  /*9860*/  IMAD.MOV R14, RZ, RZ, -R16 ;  /* 0x000000ffff0e7224 */ /* 0x000fe200078e0a10 */
[C---:B------:R-:W-:Y:S01]  /*9870*/  ISETP.GT.U32.AND P4, PT, R5.reuse, R3, PT ;  /* 0x000000030500720c */ /* 0x040fe20003f84070 */
[C---:B------:R-:W-:Y:S01]  /*9880*/  IMAD R9, R5.reuse, R15, R18 ;  /* 0x0000000f05097224 */ /* 0x040fe200078e0212 */
[----:B------:R0:W-:Y:S01]  /*9890*/  STL [R1+0x670], R10 ;  /* 0x0006700a01007387 */ /* 0x0001e20000100800 */
[----:B------:R-:W-:-:S02]  /*98a0*/  IMAD R2, R5, R14, R2 ;  /* 0x0000000e05027224 */ /* 0x000fc400078e0202 */
[----:B------:R-:W-:Y:S01]  /*98b0*/  @!P2 IMAD.MOV R12, RZ, RZ, -R12 ;  /* 0x000000ffff0ca224 */ /* 0x000fe200078e0a0c */
[----:B------:R-:W-:Y:S01]  /*98c0*/  ISETP.GT.U32.AND P2, PT, R5, R9, PT ;  /* 0x000000090500720c */ /* 0x000fe20003f44070 */
[----:B------:R-:W-:Y:S01]  /*98d0*/  @!P0 IMAD.IADD R4, R4, 0x1, -R5 ;  /* 0x0000000104048824 */ /* 0x000fe200078e0a05 */
[----:B------:R-:W-:Y:S01]  /*98e0*/  ISETP.GE.AND P0, PT, R6, RZ, PT ;  /* 0x000000ff0600720c */ /* 0x000fe20003f06270 */
[C---:B------:R-:W-:Y:S01]  /*98f0*/  VIADD R14, R28.reuse, 0x151 ;  /* 0x000001511c0e7836 */ /* 0x040fe20000000000 */
[----:B------:R3:W-:Y:S01]  /*9900*/  STL [R1+0x668], R12 ;  /* 0x0006680c01007387 */ /* 0x0007e20000100800 */
[C---:B------:R-:W-:Y:S02]  /*9910*/  VIADD R13, R28.reuse, 0x14f ;  /* 0x0000014f1c0d7836 */ /* 0x040fe40000000000 */
[----:B0-----:R-:W-:Y:S02]  /*9920*/  IMAD.MOV.U32 R10, RZ, RZ, R11 ;  /* 0x000000ffff0a7224 */ /* 0x001fe400078e000b */
[----:B------:R-:W-:-:S02]  /*9930*/  VIADD R11, R28, 0x152 ;  /* 0x000001521c0b7836 */ /* 0x000fc40000000000 */
[----:B------:R-:W-:Y:S01]  /*9940*/  @!P5 IMAD.MOV R10, RZ, RZ, -R10 ;  /* 0x000000ffff0ad224 */ /* 0x000fe200078e0a0a */
[----:B------:R-:W-:Y:S01]  /*9950*/  ISETP.GT.U32.AND P5, PT, R5, R2, PT ;  /* 0x000000020500720c */ /* 0x000fe20003fa4070 */
[--C-:B------:R-:W-:Y:S01]  /*9960*/  @!P2 IMAD.IADD R9, R9, 0x1, -R5.reuse ;  /* 0x000000010909a824 */ /* 0x100fe200078e0a05 */
[----:B------:R-:W-:Y:S01]  /*9970*/  IABS R6, R11 ;  /* 0x0000000b00067213 */ /* 0x000fe20000000000 */
[C---:B---3--:R-:W-:Y:S01]  /*9980*/  VIADD R12, R28.reuse, 0x153 ;  /* 0x000001531c0c7836 */ /* 0x048fe20000000000 */
[----:B------:R0:W-:Y:S01]  /*9990*/  STL [R1+0x664], R10 ;  /* 0x0006640a01007387 */ /* 0x0001e20000100800 */
[----:B------:R-:W-:Y:S01]  /*99a0*/  @!P4 IMAD.IADD R3, R3, 0x1, -R5 ;  /* 0x000000010303c824 */ /* 0x000fe200078e0a05 */
[----:B------:R-:W-:Y:S01]  /*99b0*/  ISETP.GE.AND P2, PT, R11, RZ, PT ;  /* 0x000000ff0b00720c */ /* 0x000fe20003f46270 */
[C---:B------:R-:W-:Y:S01]  /*99c0*/  VIADD R20, R28.reuse, 0x14d ;  /* 0x0000014d1c147836 */ /* 0x040fe20000000000 */
[----:B------:R-:W-:Y:S01]  /*99d0*/  IABS R15, R12 ;  /* 0x0000000c000f7213 */ /* 0x000fe20000000000 */
[----:B------:R-:W-:Y:S01]  /*99e0*/  VIADD R16, R28, 0x14c ;  /* 0x0000014c1c107836 */ /* 0x000fe20000000000 */
[----:B------:R-:W-:-:S03]  /*99f0*/  ISETP.GE.AND P4, PT, R12, RZ, PT ;  /* 0x000000ff0c00720c */ /* 0x000fc60003f86270 */
[----:B------:R-:W-:Y:S01]  /*9a00*/  @!P5 IMAD.IADD R2, R2, 0x1, -R5 ;  /* 0x000000010202d824 */ /* 0x000fe200078e0a05 */
[----:B------:R-:W-:Y:S01]  /*9a10*/  ISETP.GT.U32.AND P5, PT, R5, R9, PT ;  /* 0x000000090500720c */ /* 0x000fe20003fa4070 */
[----:B0-----:R-:W-:Y:S02]  /*9a20*/  IMAD.MOV.U32 R10, RZ, RZ, R4 ;  /* 0x000000ffff0a7224 */ /* 0x001fe400078e0004 */
[----:B------:R-:W-:-:S04]  /*9a30*/  IMAD.HI.U32 R11, R8, R15, RZ ;  /* 0x0000000f080b7227 */ /* 0x000fc800078e00ff */
[----:B------:R-:W-:Y:S01]  /*9a40*/  @!P3 IMAD.MOV R10, RZ, RZ, -R10 ;  /* 0x000000ffff0ab224 */ /* 0x000fe200078e0a0a */
[----:B------:R-:W-:Y:S01]  /*9a50*/  ISETP.GT.U32.AND P3, PT, R5, R2, PT ;  /* 0x000000020500720c */ /* 0x000fe20003f64070 */
[----:B------:R-:W-:-:S03]  /*9a60*/  IMAD.HI.U32 R4, R8, R6, RZ ;  /* 0x0000000608047227 */ /* 0x000fc600078e00ff */
[----:B------:R0:W-:Y:S01]  /*9a70*/  STL [R1+0x660], R10 ;  /* 0x0006600a01007387 */ /* 0x0001e20000100800 */
[----:B------:R-:W-:Y:S02]  /*9a80*/  @!P5 IMAD.IADD R9, R9, 0x1, -R5 ;  /* 0x000000010909d824 */ /* 0x000fe400078e0a05 */
[----:B------:R-:W-:Y:S02]  /*9a90*/  IMAD.MOV R4, RZ, RZ, -R4 ;  /* 0x000000ffff047224 */ /* 0x000fe400078e0a04 */
[----:B------:R-:W-:Y:S02]  /*9aa0*/  IMAD.MOV.U32 R12, RZ, RZ, R9 ;  /* 0x000000ffff0c7224 */ /* 0x000fe400078e0009 */
[C---:B------:R-:W-:Y:S02]  /*9ab0*/  IMAD R4, R5.reuse, R4, R6 ;  /* 0x0000000405047224 */ /* 0x040fe400078e0206 */
[----:B------:R-:W-:Y:S02]  /*9ac0*/  @!P6 IMAD.MOV R12, RZ, RZ, -R12 ;  /* 0x000000ffff0ce224 */ /* 0x000fe400078e0a0c */
[----:B0-----:R-:W-:Y:S01]  /*9ad0*/  IMAD.MOV.U32 R10, RZ, RZ, R3 ;  /* 0x000000ffff0a7224 */ /* 0x001fe200078e0003 */
[----:B------:R-:W-:Y:S01]  /*9ae0*/  ISETP.GT.U32.AND P6, PT, R5, R4, PT ;  /* 0x000000040500720c */ /* 0x000fe20003fc4070 */
[----:B------:R-:W-:-:S02]  /*9af0*/  IMAD.MOV R3, RZ, RZ, -R11 ;  /* 0x000000ffff037224 */ /* 0x000fc400078e0a0b */
[----:B------:R-:W-:Y:S01]  /*9b00*/  @!P1 IMAD.MOV R10, RZ, RZ, -R10 ;  /* 0x000000ffff0a9224 */ /* 0x000fe200078e0a0a */
[----:B------:R-:W-:Y:S01]  /*9b10*/  ISETP.GE.AND P1, PT, R14, RZ, PT ;  /* 0x000000ff0e00720c */ /* 0x000fe20003f26270 */
[C---:B------:R-:W-:Y:S01]  /*9b20*/  IMAD R15, R5.reuse, R3, R15 ;  /* 0x00000003050f7224 */ /* 0x040fe200078e020f */
[----:B------:R-:W-:Y:S01]  /*9b30*/  IABS R14, R14 ;  /* 0x0000000e000e7213 */ /* 0x000fe20000000000 */
[----:B------:R-:W-:Y:S01]  /*9b40*/  @!P3 IMAD.IADD R2, R2, 0x1, -R5 ;  /* 0x000000010202b824 */ /* 0x000fe200078e0a05 */
[----:B------:R0:W-:Y:S01]  /*9b50*/  STL [R1+0x65c], R10 ;  /* 0x00065c0a01007387 */ /* 0x0001e20000100800 */
[----:B------:R-:W-:Y:S01]  /*9b60*/  VIADD R11, R28, 0x150 ;  /* 0x000001501c0b7836 */ /* 0x000fe20000000000 */
[----:B------:R-:W-:Y:S01]  /*9b70*/  ISETP.GT.U32.AND P5, PT, R5, R15, PT ;  /* 0x0000000f0500720c */ /* 0x000fe20003fa4070 */
[----:B------:R-:W-:Y:S01]  /*9b80*/  IMAD.HI.U32 R6, R8, R14, RZ ;  /* 0x0000000e08067227 */ /* 0x000fe200078e00ff */
[----:B------:R3:W-:Y:S02]  /*9b90*/  STL [R1+0x658], R12 ;  /* 0x0006580c01007387 */ /* 0x0007e40000100800 */
[----:B------:R-:W-:Y:S01]  /*9ba0*/  ISETP.GE.AND P3, PT, R11, RZ, PT ;  /* 0x000000ff0b00720c */ /* 0x000fe20003f66270 */
[----:B------:R-:W-:Y:S01]  /*9bb0*/  VIADD R3, R28, 0x14e ;  /* 0x0000014e1c037836 */ /* 0x000fe20000000000 */
[----:B------:R-:W-:Y:S01]  /*9bc0*/  IABS R11, R11 ;  /* 0x0000000b000b7213 */ /* 0x000fe20000000000 */
[----:B------:R-:W-:-:S02]  /*9bd0*/  IMAD.MOV R6, RZ, RZ, -R6 ;  /* 0x000000ffff067224 */ /* 0x000fc400078e0a06 */
[----:B0-----:R-:W-:Y:S02]  /*9be0*/  IMAD.MOV.U32 R10, RZ, RZ, R2 ;  /* 0x000000ffff0a7224 */ /* 0x001fe400078e0002 */
[--C-:B------:R-:W-:Y:S01]  /*9bf0*/  @!P6 IMAD.IADD R4, R4, 0x1, -R5.reuse ;  /* 0x000000010404e824 */ /* 0x100fe200078e0a05 */
[----:B---3--:R-:W-:Y:S01]  /*9c00*/  IABS R12, R3 ;  /* 0x00000003000c7213 */ /* 0x008fe20000000000 */
[----:B------:R-:W-:Y:S02]  /*9c10*/  @!P5 IMAD.IADD R15, R15, 0x1, -R5 ;  /* 0x000000010f0fd824 */ /* 0x000fe400078e0a05 */
[----:B------:R-:W-:Y:S01]  /*9c20*/  @!P0 IMAD.MOV R10, RZ, RZ, -R10 ;  /* 0x000000ffff0a8224 */ /* 0x000fe200078e0a0a */
[----:B------:R-:W-:Y:S01]  /*9c30*/  ISETP.GE.AND P0, PT, R13, RZ, PT ;  /* 0x000000ff0d00720c */ /* 0x000fe20003f06270 */
[C---:B------:R-:W-:Y:S01]  /*9c40*/  IMAD R14, R5.reuse, R6, R14 ;  /* 0x00000006050e7224 */ /* 0x040fe200078e020e */
[C---:B------:R-:W-:Y:S01]  /*9c50*/  ISETP.GT.U32.AND P5, PT, R5.reuse, R15, PT ;  /* 0x0000000f0500720c */ /* 0x040fe20003fa4070 */
[C---:B------:R-:W-:Y:S01]  /*9c60*/  IMAD.HI.U32 R2, R8.reuse, R11, RZ ;  /* 0x0000000b08027227 */ /* 0x040fe200078e00ff */
[----:B------:R-:W-:Y:S01]  /*9c70*/  IABS R13, R13 ;  /* 0x0000000d000d7213 */ /* 0x000fe20000000000 */
[----:B------:R0:W-:Y:S01]  /*9c80*/  STL [R1+0x64c], R10 ;  /* 0x00064c0a01007387 */ /* 0x0001e20000100800 */
[----:B------:R-:W-:Y:S01]  /*9c90*/  ISETP.GT.U32.AND P6, PT, R5, R4, PT ;  /* 0x000000040500720c */ /* 0x000fe20003fc4070 */
[----:B------:R-:W-:-:S04]  /*9ca0*/  IMAD.HI.U32 R9, R8, R12, RZ ;  /* 0x0000000c08097227 */ /* 0x000fc800078e00ff */
[----:B------:R-:W-:-:S04]  /*9cb0*/  IMAD.HI.U32 R6, R8, R13, RZ ;  /* 0x0000000d08067227 */ /* 0x000fc800078e00ff */
[----:B------:R-:W-:Y:S01]  /*9cc0*/  @!P5 IMAD.IADD R15, R15, 0x1, -R5 ;  /* 0x000000010f0fd824 */ /* 0x000fe200078e0a05 */
[C---:B------:R-:W-:Y:S01]  /*9cd0*/  ISETP.GT.U32.AND P5, PT, R5.reuse, R14, PT ;  /* 0x0000000e0500720c */ /* 0x040fe20003fa4070 */
[----:B------:R-:W-:Y:S02]  /*9ce0*/  IMAD.MOV R6, RZ, RZ, -R6 ;  /* 0x000000ffff067224 */ /* 0x000fe400078e0a06 */
[----:B------:R-:W-:Y:S02]  /*9cf0*/  IMAD.MOV R2, RZ, RZ, -R2 ;  /* 0x000000ffff027224 */ /* 0x000fe400078e0a02 */
[----:B------:R-:W-:Y:S02]  /*9d00*/  IMAD.MOV R9, RZ, RZ, -R9 ;  /* 0x000000ffff097224 */ /* 0x000fe400078e0a09 */
[C---:B------:R-:W-:Y:S02]  /*9d10*/  IMAD R13, R5.reuse, R6, R13 ;  /* 0x00000006050d7224 */ /* 0x040fe400078e020d */
[C---:B------:R-:W-:Y:S01]  /*9d20*/  IMAD R11, R5.reuse, R2, R11 ;  /* 0x00000002050b7224 */ /* 0x040fe200078e020b */
[----:B------:R-:W-:Y:S01]  /*9d30*/  IABS R2, R20 ;  /* 0x0000001400027213 */ /* 0x000fe20000000000 */
[----:B0-----:R-:W-:Y:S01]  /*9d40*/  IMAD.MOV.U32 R10, RZ, RZ, R15 ;  /* 0x000000ffff0a7224 */ /* 0x001fe200078e000f */
[----:B------:R-:W-:Y:S01]  /*9d50*/  IABS R15, R16 ;  /* 0x00000010000f7213 */ /* 0x000fe20000000000 */
[----:B------:R-:W-:-:S02]  /*9d60*/  IMAD R12, R5, R9, R12 ;  /* 0x00000009050c7224 */ /* 0x000fc400078e020c */
[--C-:B------:R-:W-:Y:S01]  /*9d70*/  @!P6 IMAD.IADD R4, R4, 0x1, -R5.reuse ;  /* 0x000000010404e824 */ /* 0x100fe200078e0a05 */
[C---:B------:R-:W-:Y:S01]  /*9d80*/  ISETP.GT.U32.AND P6, PT, R5.reuse, R13, PT ;  /* 0x0000000d0500720c */ /* 0x040fe20003fc4070 */
[----:B------:R-:W-:Y:S01]  /*9d90*/  @!P4 IMAD.MOV R10, RZ, RZ, -R10 ;  /* 0x000000ffff0ac224 */ /* 0x000fe200078e0a0a */
[C---:B------:R-:W-:Y:S01]  /*9da0*/  ISETP.GT.U32.AND P4, PT, R5.reuse, R11, PT ;  /* 0x0000000b0500720c */ /* 0x040fe20003f84070 */
[----:B------:R-:W-:Y:S01]  /*9db0*/  @!P5 IMAD.IADD R14, R14, 0x1, -R5 ;  /* 0x000000010e0ed824 */ /* 0x000fe200078e0a05 */
[----:B------:R-:W-:Y:S01]  /*9dc0*/  ISETP.GT.U32.AND P5, PT, R5, R12, PT ;  /* 0x0000000c0500720c */ /* 0x000fe20003fa4070 */
[----:B------:R-:W-:Y:S01]  /*9dd0*/  IMAD.HI.U32 R6, R8, R2, RZ ;  /* 0x0000000208067227 */ /* 0x000fe200078e00ff */
[----:B------:R0:W-:Y:S03]  /*9de0*/  STL [R1+0x648], R10 ;  /* 0x0006480a01007387 */ /* 0x0001e60000100800 */
[----:B------:R-:W-:-:S02]  /*9df0*/  IMAD.MOV R6, RZ, RZ, -R6 ;  /* 0x000000ffff067224 */ /* 0x000fc400078e0a06 */
[----:B------:R-:W-:Y:S02]  /*9e00*/  VIADD R9, R28, 0x14b ;  /* 0x0000014b1c097836 */ /* 0x000fe40000000000 */
[--C-:B------:R-:W-:Y:S02]  /*9e10*/  @!P6 IMAD.IADD R13, R13, 0x1, -R5.reuse ;  /* 0x000000010d0de824 */ /* 0x100fe400078e0a05 */
[--C-:B------:R-:W-:Y:S01]  /*9e20*/  @!P4 IMAD.IADD R11, R11, 0x1, -R5.reuse ;  /* 0x000000010b0bc824 */ /* 0x100fe200078e0a05 */
[C---:B------:R-:W-:Y:S01]  /*9e30*/  ISETP.GT.U32.AND P4, PT, R5.reuse, R14, PT ;  /* 0x0000000e0500720c */ /* 0x040fe20003f84070 */
[----:B------:R-:W-:Y:S01]  /*9e40*/  @!P5 IMAD.IADD R12, R12, 0x1, -R5 ;  /* 0x000000010c0cd824 */ /* 0x000fe200078e0a05 */
[C---:B------:R-:W-:Y:S01]  /*9e50*/  ISETP.GT.U32.AND P5, PT, R5.reuse, R13, PT ;  /* 0x0000000d0500720c */ /* 0x040fe20003fa4070 */
[----:B0-----:R-:W-:Y:S01]  /*9e60*/  IMAD.MOV.U32 R10, RZ, RZ, R4 ;  /* 0x000000ffff0a7224 */ /* 0x001fe200078e0004 */
[----:B------:R-:W-:Y:S01]  /*9e70*/  ISETP.GT.U32.AND P6, PT, R5, R11, PT ;  /* 0x0000000b0500720c */ /* 0x000fe20003fc4070 */
[----:B------:R-:W-:Y:S01]  /*9e80*/  IMAD.HI.U32 R4, R8, R15, RZ ;  /* 0x0000000f08047227 */ /* 0x000fe200078e00ff */
[----:B------:R-:W-:-:S03]  /*9e90*/  IABS R19, R9 ;  /* 0x0000000900137213 */ /* 0x000fc60000000000 */
[----:B------:R-:W-:Y:S02]  /*9ea0*/  IMAD.MOV R4, RZ, RZ, -R4 ;  /* 0x000000ffff047224 */ /* 0x000fe400078e0a04 */
[----:B------:R-:W-:Y:S01]  /*9eb0*/  @!P2 IMAD.MOV R10, RZ, RZ, -R10 ;  /* 0x000000ffff0aa224 */ /* 0x000fe200078e0a0a */
[C---:B------:R-:W-:Y:S01]  /*9ec0*/  ISETP.GT.U32.AND P2, PT, R5.reuse, R12, PT ;  /* 0x0000000c0500720c */ /* 0x040fe20003f44070 */
[C---:B------:R-:W-:Y:S02]  /*9ed0*/  IMAD R2, R5.reuse, R6, R2 ;  /* 0x0000000605027224 */ /* 0x040fe400078e0202 */
[C---:B------:R-:W-:Y:S01]  /*9ee0*/  IMAD R15, R5.reuse, R4, R15 ;  /* 0x00000004050f7224 */ /* 0x040fe200078e020f */
        /* <DEDUP_REMOVED lines=26> */
[C---:B------:R-:W-:Y:S01]  /*a090*/  IMAD.HI.U32 R14, R8.reuse, R16, RZ ;  /* 0x00000010080e7227 */ /* 0x040fe200078e00ff */
[----:B------:R0:W-:Y:S03]  /*a0a0*/  STL [R1+0x638], R10 ;  /* 0x0006380a01007387 */ /* 0x0001e60000100800 */
[----:B------:R-:W-:Y:S02]  /*a0b0*/  IMAD R18, R5, R4, R18 ;  /* 0x0000000405127224 */ /* 0x000fe400078e0212 */
[----:B------:R-:W-:Y:S02]  /*a0c0*/  IMAD.MOV R11, RZ, RZ, -R14 ;  /* 0x000000ffff0b7224 */ /* 0x000fe400078e0a0e */
[----:B------:R-:W-:-:S04]  /*a0d0*/  IMAD.HI.U32 R17, R8, R19, RZ ;  /* 0x0000001308117227 */ /* 0x000fc800078e00ff */
[----:B0-----:R-:W-:Y:S02]  /*a0e0*/  IMAD.MOV.U32 R10, RZ, RZ, R12 ;  /* 0x000000ffff0a7224 */ /* 0x001fe400078e000c */
[C---:B------:R-:W-:Y:S02]  /*a0f0*/  IMAD R16, R5.reuse, R11, R16 ;  /* 0x0000000b05107224 */ /* 0x040fe400078e0210 */
[----:B------:R-:W-:Y:S01]  /*a100*/  @!P6 IMAD.MOV R10, RZ, RZ, -R10 ;  /* 0x000000ffff0ae224 */ /* 0x000fe200078e0a0a */
[----:B------:R-:W-:Y:S01]  /*a110*/  ISETP.GT.U32.AND P6, PT, R5, R18, PT ;  /* 0x000000120500720c */ /* 0x000fe20003fc4070 */
[----:B------:R-:W-:Y:S02]  /*a120*/  IMAD.MOV R17, RZ, RZ, -R17 ;  /* 0x000000ffff117224 */ /* 0x000fe400078e0a11 */
[----:B------:R-:W-:Y:S01]  /*a130*/  @!P5 IMAD.IADD R15, R15, 0x1, -R5 ;  /* 0x000000010f0fd824 */ /* 0x000fe200078e0a05 */
[C---:B------:R-:W-:Y:S01]  /*a140*/  ISETP.GT.U32.AND P5, PT, R5.reuse, R16, PT ;  /* 0x000000100500720c */ /* 0x040fe20003fa4070 */
[----:B------:R-:W-:-:S02]  /*a150*/  IMAD R19, R5, R17, R19 ;  /* 0x0000001105137224 */ /* 0x000fc400078e0213 */
[----:B------:R-:W-:Y:S01]  /*a160*/  @!P0 IMAD.MOV R13, RZ, RZ, -R13 ;  /* 0x000000ffff0d8224 */ /* 0x000fe200078e0a0d */
[----:B------:R-:W-:Y:S01]  /*a170*/  ISETP.GE.AND P0, PT, R9, RZ, PT ;  /* 0x000000ff0900720c */ /* 0x000fe20003f06270 */
[--C-:B------:R-:W-:Y:S01]  /*a180*/  @!P1 IMAD.IADD R2, R2, 0x1, -R5.reuse ;  /* 0x0000000102029824 */ /* 0x100fe200078e0a05 */
[C---:B------:R-:W-:Y:S01]  /*a190*/  ISETP.GT.U32.AND P3, PT, R5.reuse, R19, PT ;  /* 0x000000130500720c */ /* 0x040fe20003f64070 */
[----:B------:R-:W-:Y:S01]  /*a1a0*/  VIADD R4, R28, 0x148 ;  /* 0x000001481c047836 */ /* 0x000fe20000000000 */
[----:B------:R-:W-:Y:S01]  /*a1b0*/  STL [R1+0x634], R13 ;  /* 0x0006340d01007387 */ /* 0x000fe20000100800 */
[--C-:B------:R-:W-:Y:S01]  /*a1c0*/  @!P6 IMAD.IADD R18, R18, 0x1, -R5.reuse ;  /* 0x000000011212e824 */ /* 0x100fe200078e0a05 */
[----:B------:R-:W-:Y:S01]  /*a1d0*/  ISETP.GE.AND P1, PT, R6, RZ, PT ;  /* 0x000000ff0600720c */ /* 0x000fe20003f26270 */
[----:B------:R-:W-:Y:S01]  /*a1e0*/  VIADD R6, R28, 0x147 ;  /* 0x000001471c067836 */ /* 0x000fe20000000000 */
[----:B------:R0:W-:Y:S01]  /*a1f0*/  STL [R1+0x62c], R10 ;  /* 0x00062c0a01007387 */ /* 0x0001e20000100800 */
[----:B------:R-:W-:Y:S01]  /*a200*/  @!P5 IMAD.IADD R16, R16, 0x1, -R5 ;  /* 0x000000011010d824 */ /* 0x000fe200078e0a05 */
[----:B------:R-:W-:Y:S01]  /*a210*/  IABS R14, R4 ;  /* 0x00000004000e7213 */ /* 0x000fe20000000000 */
[----:B------:R-:W-:Y:S01]  /*a220*/  VIADD R9, R28, 0x146 ;  /* 0x000001461c097836 */ /* 0x000fe20000000000 */
[----:B------:R-:W-:Y:S01]  /*a230*/  IABS R11, R6 ;  /* 0x00000006000b7213 */ /* 0x000fe20000000000 */
[----:B------:R-:W-:Y:S01]  /*a240*/  IMAD.MOV.U32 R21, RZ, RZ, R15 ;  /* 0x000000ffff157224 */ /* 0x000fe200078e000f */
[----:B------:R-:W-:Y:S01]  /*a250*/  ISETP.GT.U32.AND P5, PT, R5, R16, PT ;  /* 0x000000100500720c */ /* 0x000fe20003fa4070 */
[----:B------:R-:W-:Y:S01]  /*a260*/  @!P3 IMAD.IADD R19, R19, 0x1, -R5 ;  /* 0x000000011313b824 */ /* 0x000fe200078e0a05 */
[----:B------:R-:W-:Y:S01]  /*a270*/  ISETP.GE.AND P3, PT, R3, RZ, PT ;  /* 0x000000ff0300720c */ /* 0x000fe20003f66270 */
[----:B------:R-:W-:Y:S01]  /*a280*/  IMAD.HI.U32 R12, R8, R11, RZ ;  /* 0x0000000b080c7227 */ /* 0x000fe200078e00ff */
[----:B------:R-:W-:-:S02]  /*a290*/  IABS R17, R9 ;  /* 0x0000000900117213 */ /* 0x000fc40000000000 */
[C---:B------:R-:W-:Y:S01]  /*a2a0*/  ISETP.GT.U32.AND P6, PT, R5.reuse, R19, PT ;  /* 0x000000130500720c */ /* 0x040fe20003fc4070 */
[----:B0-----:R-:W-:Y:S02]  /*a2b0*/  IMAD.MOV.U32 R10, RZ, RZ, R2 ;  /* 0x000000ffff0a7224 */ /* 0x001fe400078e0002 */
[----:B------:R-:W-:Y:S02]  /*a2c0*/  IMAD.MOV R12, RZ, RZ, -R12 ;  /* 0x000000ffff0c7224 */ /* 0x000fe400078e0a0c */
[----:B------:R-:W-:Y:S01]  /*a2d0*/  @!P2 IMAD.MOV R10, RZ, RZ, -R10 ;  /* 0x000000ffff0aa224 */ /* 0x000fe200078e0a0a */
[----:B------:R-:W-:Y:S01]  /*a2e0*/  ISETP.GT.U32.AND P2, PT, R5, R18, PT ;  /* 0x000000120500720c */ /* 0x000fe20003f44070 */
[----:B------:R-:W-:-:S03]  /*a2f0*/  IMAD.HI.U32 R3, R8, R14, RZ ;  /* 0x0000000e08037227 */ /* 0x000fc600078e00ff */
[----:B------:R0:W-:Y:S01]  /*a300*/  STL [R1+0x628], R10 ;  /* 0x0006280a01007387 */ /* 0x0001e20000100800 */
[----:B------:R-:W-:Y:S02]  /*a310*/  IMAD.MOV R3, RZ, RZ, -R3 ;  /* 0x000000ffff037224 */ /* 0x000fe400078e0a03 */
[--C-:B------:R-:W-:Y:S02]  /*a320*/  @!P5 IMAD.IADD R16, R16, 0x1, -R5.reuse ;  /* 0x000000011010d824 */ /* 0x100fe400078e0a05 */
[----:B------:R-:W-:Y:S02]  /*a330*/  IMAD R14, R5, R3, R14 ;  /* 0x00000003050e7224 */ /* 0x000fe400078e020e */
[--C-:B------:R-:W-:Y:S02]  /*a340*/  @!P6 IMAD.IADD R19, R19, 0x1, -R5.reuse ;  /* 0x000000011313e824 */ /* 0x100fe400078e0a05 */
[----:B------:R-:W-:Y:S01]  /*a350*/  @!P2 IMAD.IADD R18, R18, 0x1, -R5 ;  /* 0x000000011212a824 */ /* 0x000fe200078e0a05 */
[----:B------:R-:W-:Y:S01]  /*a360*/  ISETP.GE.AND P2, PT, R4, RZ, PT ;  /* 0x000000ff0400720c */ /* 0x000fe20003f46270 */
[C---:B------:R-:W-:Y:S01]  /*a370*/  IMAD R4, R5.reuse, R12, R11 ;  /* 0x0000000c05047224 */ /* 0x040fe200078e020b */
[----:B------:R-:W-:Y:S01]  /*a380*/  ISETP.GT.U32.AND P6, PT, R5, R14, PT ;  /* 0x0000000e0500720c */ /* 0x000fe20003fc4070 */
[----:B------:R-:W-:-:S02]  /*a390*/  VIADD R12, R28, 0x144 ;  /* 0x000001441c0c7836 */ /* 0x000fc40000000000 */
[----:B------:R-:W-:Y:S01]  /*a3a0*/  @!P4 IMAD.MOV R21, RZ, RZ, -R21 ;  /* 0x000000ffff15c224 */ /* 0x000fe200078e0a15 */
[----:B------:R-:W-:Y:S01]  /*a3b0*/  ISETP.GT.U32.AND P5, PT, R5, R4, PT ;  /* 0x000000040500720c */ /* 0x000fe20003fa4070 */
[----:B0-----:R-:W-:Y:S01]  /*a3c0*/  IMAD.MOV.U32 R10, RZ, RZ, R19 ;  /* 0x000000ffff0a7224 */ /* 0x001fe200078e0013 */
[----:B------:R-:W-:Y:S01]  /*a3d0*/  IABS R13, R12 ;  /* 0x0000000c000d7213 */ /* 0x000fe20000000000 */
[C---:B------:R-:W-:Y:S01]  /*a3e0*/  IMAD.HI.U32 R20, R8.reuse, R17, RZ ;  /* 0x0000001108147227 */ /* 0x040fe200078e00ff */
[----:B------:R-:W-:Y:S03]  /*a3f0*/  STL [R1+0x624], R21 ;  /* 0x0006241501007387 */ /* 0x000fe60000100800 */
[----:B------:R-:W-:-:S04]  /*a400*/  IMAD.HI.U32 R15, R8, R13, RZ ;  /* 0x0000000d080f7227 */ /* 0x000fc800078e00ff */
[--C-:B------:R-:W-:Y:S01]  /*a410*/  @!P6 IMAD.IADD R14, R14, 0x1, -R5.reuse ;  /* 0x000000010e0ee824 */ /* 0x100fe200078e0a05 */
[----:B------:R-:W-:Y:S01]  /*a420*/  ISETP.GE.AND P6, PT, R6, RZ, PT ;  /* 0x000000ff0600720c */ /* 0x000fe20003fc6270 */
[----:B------:R-:W-:Y:S02]  /*a430*/  @!P5 IMAD.IADD R4, R4, 0x1, -R5 ;  /* 0x000000010404d824 */ /* 0x000fe400078e0a05 */
[----:B------:R-:W-:Y:S01]  /*a440*/  VIADD R2, R28, 0x145 ;  /* 0x000001451c027836 */ /* 0x000fe20000000000 */
[C---:B------:R-:W-:Y:S01]  /*a450*/  ISETP.GT.U32.AND P5, PT, R5.reuse, R14, PT ;  /* 0x0000000e0500720c */ /* 0x040fe20003fa4070 */
[----:B------:R-:W-:Y:S01]  /*a460*/  IMAD.MOV R15, RZ, RZ, -R15 ;  /* 0x000000ffff0f7224 */ /* 0x000fe200078e0a0f */
[----:B------:R-:W-:Y:S01]  /*a470*/  ISETP.GT.U32.AND P4, PT, R5, R4, PT ;  /* 0x000000040500720c */ /* 0x000fe20003f84070 */
[----:B------:R-:W-:Y:S01]  /*a480*/  @!P0 IMAD.MOV R10, RZ, RZ, -R10 ;  /* 0x000000ffff0a8224 */ /* 0x000fe200078e0a0a */
[----:B------:R-:W-:Y:S01]  /*a490*/  IABS R3, R2 ;  /* 0x0000000200037213 */ /* 0x000fe20000000000 */
[----:B------:R-:W-:-:S02]  /*a4a0*/  IMAD.MOV R20, RZ, RZ, -R20 ;  /* 0x000000ffff147224 */ /* 0x000fc400078e0a14 */
[C---:B------:R-:W-:Y:S01]  /*a4b0*/  IMAD R13, R5.reuse, R15, R13 ;  /* 0x0000000f050d7224 */ /* 0x040fe200078e020d */
[----:B------:R0:W-:Y:S01]  /*a4c0*/  STL [R1+0x620], R10 ;  /* 0x0006200a01007387 */ /* 0x0001e20000100800 */
[----:B------:R-:W-:Y:S02]  /*a4d0*/  IMAD R17, R5, R20, R17 ;  /* 0x0000001405117224 */ /* 0x000fe400078e0211 */
[----:B------:R-:W-:-:S03]  /*a4e0*/  IMAD.HI.U32 R11, R8, R3, RZ ;  /* 0x00000003080b7227 */ /* 0x000fc600078e00ff */
[C---:B------:R-:W-:Y:S01]  /*a4f0*/  ISETP.GT.U32.AND P0, PT, R5.reuse, R17, PT ;  /* 0x000000110500720c */ /* 0x040fe20003f04070 */
[----:B------:R-:W-:Y:S01]  /*a500*/  @!P4 IMAD.IADD R4, R4, 0x1, -R5 ;  /* 0x000000010404c824 */ /* 0x000fe200078e0a05 */
[----:B------:R-:W-:Y:S01]  /*a510*/  ISETP.GT.U32.AND P4, PT, R5, R13, PT ;  /* 0x0000000d0500720c */ /* 0x000fe20003f84070 */
[----:B------:R-:W-:Y:S01]  /*a520*/  @!P1 IMAD.MOV R18, RZ, RZ, -R18 ;  /* 0x000000ffff129224 */ /* 0x000fe200078e0a12 */
[----:B------:R-:W-:Y:S01]  /*a530*/  ISETP.GE.AND P1, PT, R9, RZ, PT ;  /* 0x000000ff0900720c */ /* 0x000fe20003f26270 */
[----:B0-----:R-:W-:Y:S02]  /*a540*/  IMAD.MOV.U32 R10, RZ, RZ, R16 ;  /* 0x000000ffff0a7224 */ /* 0x001fe400078e0010 */
[----:B------:R-:W-:Y:S01]  /*a550*/  IMAD.MOV R11, RZ, RZ, -R11 ;  /* 0x000000ffff0b7224 */ /* 0x000fe200078e0a0b */
[----:B------:R-:W-:Y:S01]  /*a560*/  STL [R1+0x61c], R18 ;  /* 0x00061c1201007387 */ /* 0x000fe20000100800 */
[----:B------:R-:W-:Y:S02]  /*a570*/  @!P3 IMAD.MOV R10, RZ, RZ, -R10 ;  /* 0x000000ffff0ab224 */ /* 0x000fe400078e0a0a */
[----:B------:R-:W-:Y:S01]  /*a580*/  @!P5 IMAD.IADD R14, R14, 0x1, -R5 ;  /* 0x000000010e0ed824 */ /* 0x000fe200078e0a05 */
[----:B------:R-:W-:Y:S01]  /*a590*/  ISETP.GE.AND P5, PT, R2, RZ, PT ;  /* 0x000000ff0200720c */ /* 0x000fe20003fa6270 */
[----:B------:R-:W-:Y:S01]  /*a5a0*/  IMAD R3, R5, R11, R3 ;  /* 0x0000000b05037224 */ /* 0x000fe200078e0203 */
[----:B------:R0:W-:Y:S01]  /*a5b0*/  STL [R1+0x618], R10 ;  /* 0x0006180a01007387 */ /* 0x0001e20000100800 */
[----:B------:R-:W-:-:S02]  /*a5c0*/  VIADD R2, R28, 0x142 ;  /* 0x000001421c027836 */ /* 0x000fc40000000000 */
[C---:B------:R-:W-:Y:S01]  /*a5d0*/  VIADD R6, R28.reuse, 0x143 ;  /* 0x000001431c067836 */ /* 0x040fe20000000000 */
[----:B------:R-:W-:Y:S01]  /*a5e0*/  ISETP.GT.U32.AND P3, PT, R5, R3, PT ;  /* 0x000000030500720c */ /* 0x000fe20003f64070 */
[--C-:B------:R-:W-:Y:S01]  /*a5f0*/  @!P4 IMAD.IADD R13, R13, 0x1, -R5.reuse ;  /* 0x000000010d0dc824 */ /* 0x100fe200078e0a05 */
[----:B------:R-:W-:Y:S01]  /*a600*/  IABS R15, R2 ;  /* 0x00000002000f7213 */ /* 0x000fe20000000000 */
[----:B------:R-:W-:Y:S01]  /*a610*/  @!P0 IMAD.IADD R17, R17, 0x1, -R5 ;  /* 0x0000000111118824 */ /* 0x000fe200078e0a05 */
[----:B------:R-:W-:Y:S01]  /*a620*/  IABS R11, R6 ;  /* 0x00000006000b7213 */ /* 0x000fe20000000000 */
[----:B------:R-:W-:Y:S01]  /*a630*/  VIADD R20, R28, 0x12f ;  /* 0x0000012f1c147836 */ /* 0x000fe20000000000 */
[----:B------:R-:W-:Y:S01]  /*a640*/  ISETP.GT.U32.AND P4, PT, R5, R13, PT ;  /* 0x0000000d0500720c */ /* 0x000fe20003f84070 */
[----:B0-----:R-:W-:Y:S01]  /*a650*/  IMAD.MOV.U32 R10, RZ, RZ, R14 ;  /* 0x000000ffff0a7224 */ /* 0x001fe200078e000e */
[----:B------:R-:W-:Y:S01]  /*a660*/  ISETP.GE.AND P0, PT, R12, RZ, PT ;  /* 0x000000ff0c00720c */ /* 0x000fe20003f06270 */
[----:B------:R-:W-:-:S04]  /*a670*/  IMAD.HI.U32 R9, R8, R11, RZ ;  /* 0x0000000b08097227 */ /* 0x000fc800078e00ff */
[----:B------:R-:W-:Y:S01]  /*a680*/  @!P2 IMAD.MOV R10, RZ, RZ, -R10 ;  /* 0x000000ffff0aa224 */ /* 0x000fe200078e0a0a */
[----:B------:R-:W-:Y:S01]  /*a690*/  ISETP.GT.U32.AND P2, PT, R5, R17, PT ;  /* 0x000000110500720c */ /* 0x000fe20003f44070 */
[----:B------:R-:W-:Y:S02]  /*a6a0*/  IMAD.MOV R9, RZ, RZ, -R9 ;  /* 0x000000ffff097224 */ /* 0x000fe400078e0a09 */
[----:B------:R-:W-:Y:S01]  /*a6b0*/  @!P3 IMAD.IADD R3, R3, 0x1, -R5 ;  /* 0x000000010303b824 */ /* 0x000fe200078e0a05 */
[----:B------:R0:W-:Y:S01]  /*a6c0*/  STL [R1+0x610], R10 ;  /* 0x0006100a01007387 */ /* 0x0001e20000100800 */
[C---:B------:R-:W-:Y:S02]  /*a6d0*/  IMAD R11, R5.reuse, R9, R11 ;  /* 0x00000009050b7224 */ /* 0x040fe400078e020b */
[----:B------:R-:W-:Y:S01]  /*a6e0*/  VIADD R12, R28, 0x141 ;  /* 0x000001411c0c7836 */ /* 0x000fe20000000000 */
[----:B------:R-:W-:Y:S01]  /*a6f0*/  ISETP.GT.U32.AND P3, PT, R5, R3, PT ;  /* 0x000000030500720c */ /* 0x000fe20003f64070 */
[----:B------:R-:W-:-:S02]  /*a700*/  @!P4 IMAD.IADD R13, R13, 0x1, -R5 ;  /* 0x000000010d0dc824 */ /* 0x000fc400078e0a05 */
[----:B------:R-:W-:Y:S01]  /*a710*/  VIADD R21, R28, 0x12e ;  /* 0x0000012e1c157836 */ /* 0x000fe20000000000 */
[----:B------:R-:W-:Y:S01]  /*a720*/  IABS R14, R12 ;  /* 0x0000000c000e7213 */ /* 0x000fe20000000000 */
[----:B------:R-:W-:Y:S01]  /*a730*/  @!P2 IMAD.IADD R17, R17, 0x1, -R5 ;  /* 0x000000011111a824 */ /* 0x000fe200078e0a05 */
[----:B------:R-:W-:Y:S01]  /*a740*/  ISETP.GT.U32.AND P2, PT, R5, R11, PT ;  /* 0x0000000b0500720c */ /* 0x000fe20003f44070 */
[----:B0-----:R-:W-:Y:S02]  /*a750*/  IMAD.MOV.U32 R10, RZ, RZ, R4 ;  /* 0x000000ffff0a7224 */ /* 0x001fe400078e0004 */
[----:B------:R-:W-:-:S04]  /*a760*/  IMAD.HI.U32 R4, R8, R15, RZ ;  /* 0x0000000f08047227 */ /* 0x000fc800078e00ff */
[----:B------:R-:W-:Y:S02]  /*a770*/  IMAD.MOV R4, RZ, RZ, -R4 ;  /* 0x000000ffff047224 */ /* 0x000fe400078e0a04 */
[----:B------:R-:W-:Y:S01]  /*a780*/  @!P6 IMAD.MOV R10, RZ, RZ, -R10 ;  /* 0x000000ffff0ae224 */ /* 0x000fe200078e0a0a */
[----:B------:R-:W-:Y:S01]  /*a790*/  ISETP.GE.AND P6, PT, R6, RZ, PT ;  /* 0x000000ff0600720c */ /* 0x000fe20003fc6270 */
[C---:B------:R-:W-:Y:S02]  /*a7a0*/  IMAD R15, R5.reuse, R4, R15 ;  /* 0x00000004050f7224 */ /* 0x040fe400078e020f */
[----:B------:R-:W-:Y:S01]  /*a7b0*/  VIADD R4, R28, 0x140 ;  /* 0x000001401c047836 */ /* 0x000fe20000000000 */
[----:B------:R0:W-:Y:S01]  /*a7c0*/  STL [R1+0x60c], R10 ;  /* 0x00060c0a01007387 */ /* 0x0001e20000100800 */
[----:B------:R-:W-:Y:S01]  /*a7d0*/  IMAD.HI.U32 R16, R8, R14, RZ ;  /* 0x0000000e08107227 */ /* 0x000fe200078e00ff */
[----:B------:R-:W-:-:S03]  /*a7e0*/  ISETP.GT.U32.AND P4, PT, R5, R15, PT ;  /* 0x0000000f0500720c */ /* 0x000fc60003f84070 */
[--C-:B------:R-:W-:Y:S01]  /*a7f0*/  @!P3 IMAD.IADD R3, R3, 0x1, -R5.reuse ;  /* 0x000000010303b824 */ /* 0x100fe200078e0a05 */
[----:B------:R-:W-:Y:S01]  /*a800*/  ISETP.GE.AND P3, PT, R2, RZ, PT ;  /* 0x000000ff0200720c */ /* 0x000fe20003f66270 */
[----:B------:R-:W-:Y:S01]  /*a810*/  IMAD.MOV R16, RZ, RZ, -R16 ;  /* 0x000000ffff107224 */ /* 0x000fe200078e0a10 */
[----:B------:R-:W-:Y:S01]  /*a820*/  IABS R2, R4 ;  /* 0x0000000400027213 */ /* 0x000fe20000000000 */
[----:B------:R-:W-:Y:S01]  /*a830*/  @!P2 IMAD.IADD R11, R11, 0x1, -R5 ;  /* 0x000000010b0ba824 */ /* 0x000fe200078e0a05 */
[----:B------:R-:W-:Y:S01]  /*a840*/  ISETP.GE.AND P2, PT, R12, RZ, PT ;  /* 0x000000ff0c00720c */ /* 0x000fe20003f46270 */
[----:B0-----:R-:W-:Y:S02]  /*a850*/  IMAD.MOV.U32 R10, RZ, RZ, R17 ;  /* 0x000000ffff0a7224 */ /* 0x001fe400078e0011 */
[C---:B------:R-:W-:Y:S02]  /*a860*/  IMAD R14, R5.reuse, R16, R14 ;  /* 0x00000010050e7224 */ /* 0x040fe400078e020e */
[----:B------:R-:W-:Y:S01]  /*a870*/  @!P1 IMAD.MOV R10, RZ, RZ, -R10 ;  /* 0x000000ffff0a9224 */ /* 0x000fe200078e0a0a */
[----:B------:R-:W-:Y:S01]  /*a880*/  ISETP.GT.U32.AND P1, PT, R5, R11, PT ;  /* 0x0000000b0500720c */ /* 0x000fe20003f24070 */
[----:B------:R-:W-:-:S02]  /*a890*/  @!P4 IMAD.IADD R15, R15, 0x1, -R5 ;  /* 0x000000010f0fc824 */ /* 0x000fc400078e0a05 */
[----:B------:R-:W-:Y:S01]  /*a8a0*/  IMAD.MOV.U32 R17, RZ, RZ, R3 ;  /* 0x000000ffff117224 */ /* 0x000fe200078e0003 */
[----:B------:R0:W-:Y:S01]  /*a8b0*/  STL [R1+0x604], R10 ;  /* 0x0006040a01007387 */ /* 0x0001e20000100800 */
[----:B------:R-:W-:Y:S01]  /*a8c0*/  VIADD R6, R28, 0x13e ;  /* 0x0000013e1c067836 */ /* 0x000fe20000000000 */
[----:B------:R-:W-:Y:S01]  /*a8d0*/  ISETP.GT.U32.AND P4, PT, R5, R15, PT ;  /* 0x0000000f0500720c */ /* 0x000fe20003f84070 */
[----:B------:R-:W-:-:S03]  /*a8e0*/  IMAD.HI.U32 R12, R8, R2, RZ ;  /* 0x00000002080c7227 */ /* 0x000fc600078e00ff */
[----:B------:R-:W-:Y:S01]  /*a8f0*/  IABS R9, R6 ;  /* 0x0000000600097213 */ /* 0x000fe20000000000 */
[----:B------:R-:W-:Y:S01]  /*a900*/  @!P5 IMAD.MOV R17, RZ, RZ, -R17 ;  /* 0x000000ffff11d224 */ /* 0x000fe200078e0a11 */
[----:B------:R-:W-:Y:S01]  /*a910*/  ISETP.GT.U32.AND P5, PT, R5, R14, PT ;  /* 0x0000000e0500720c */ /* 0x000fe20003fa4070 */
[----:B------:R-:W-:Y:S01]  /*a920*/  @!P1 IMAD.IADD R11, R11, 0x1, -R5 ;  /* 0x000000010b0b9824 */ /* 0x000fe200078e0a05 */
[----:B------:R-:W-:Y:S01]  /*a930*/  ISETP.GE.AND P1, PT, R6, RZ, PT ;  /* 0x000000ff0600720c */ /* 0x000fe20003f26270 */
[----:B0-----:R-:W-:Y:S01]  /*a940*/  IMAD.MOV.U32 R10, RZ, RZ, R13 ;  /* 0x000000ffff0a7224 */ /* 0x001fe200078e000d */
[----:B------:R-:W-:Y:S01]  /*a950*/  STL [R1+0x600], R17 ;  /* 0x0006001101007387 */ /* 0x000fe20000100800 */
[----:B------:R-:W-:-:S04]  /*a960*/  IMAD.HI.U32 R3, R8, R9, RZ ;  /* 0x0000000908037227 */ /* 0x000fc800078e00ff */
[----:B------:R-:W-:Y:S01]  /*a970*/  @!P0 IMAD.MOV R10, RZ, RZ, -R10 ;  /* 0x000000ffff0a8224 */ /* 0x000fe200078e0a0a */
[----:B------:R-:W-:Y:S01]  /*a980*/  ISETP.GE.AND P0, PT, R4, RZ, PT ;  /* 0x000000ff0400720c */ /* 0x000fe20003f06270 */
[----:B------:R-:W-:Y:S02]  /*a990*/  IMAD.MOV R4, RZ, RZ, -R12 ;  /* 0x000000ffff047224 */ /* 0x000fe400078e0a0c */
[----:B------:R-:W-:Y:S01]  /*a9a0*/  @!P4 IMAD.IADD R15, R15, 0x1, -R5 ;  /* 0x000000010f0fc824 */ /* 0x000fe200078e0a05 */
[----:B------:R0:W-:Y:S01]  /*a9b0*/  STL [R1+0x5fc], R10 ;  /* 0x0005fc0a01007387 */ /* 0x0001e20000100800 */
[C---:B------:R-:W-:Y:S02]  /*a9c0*/  IMAD R2, R5.reuse, R4, R2 ;  /* 0x0000000405027224 */ /* 0x040fe400078e0202 */
[----:B------:R-:W-:Y:S02]  /*a9d0*/  IMAD.MOV R3, RZ, RZ, -R3 ;  /* 0x000000ffff037224 */ /* 0x000fe400078e0a03 */
[----:B------:R-:W-:Y:S01]  /*a9e0*/  @!P5 IMAD.IADD R14, R14, 0x1, -R5 ;  /* 0x000000010e0ed824 */ /* 0x000fe200078e0a05 */
[C---:B------:R-:W-:Y:S01]  /*a9f0*/  ISETP.GT.U32.AND P4, PT, R5.reuse, R2, PT ;  /* 0x000000020500720c */ /* 0x040fe20003f84070 */
[----:B------:R-:W-:-:S02]  /*aa00*/  IMAD R9, R5, R3, R9 ;  /* 0x0000000305097224 */ /* 0x000fc400078e0209 */
[----:B------:R-:W-:Y:S01]  /*aa10*/  IMAD.MOV.U32 R16, RZ, RZ, R11 ;  /* 0x000000ffff107224 */ /* 0x000fe200078e000b */
[C---:B------:R-:W-:Y:S01]  /*aa20*/  ISETP.GT.U32.AND P5, PT, R5.reuse, R14, PT ;  /* 0x0000000e0500720c */ /* 0x040fe20003fa4070 */
[C---:B------:R-:W-:Y:S02]  /*aa30*/  VIADD R4, R28.reuse, 0x13c ;  /* 0x0000013c1c047836 */ /* 0x040fe40000000000 */
[----:B------:R-:W-:Y:S01]  /*aa40*/  @!P6 IMAD.MOV R16, RZ, RZ, -R16 ;  /* 0x000000ffff10e224 */ /* 0x000fe200078e0a10 */
[C---:B------:R-:W-:Y:S01]  /*aa50*/  ISETP.GT.U32.AND P6, PT, R5.reuse, R9, PT ;  /* 0x000000090500720c */ /* 0x040fe20003fc4070 */
[----:B------:R-:W-:Y:S01]  /*aa60*/  VIADD R12, R28, 0x13d ;  /* 0x0000013d1c0c7836 */ /* 0x000fe20000000000 */
[----:B------:R-:W-:Y:S01]  /*aa70*/  IABS R13, R4 ;  /* 0x00000004000d7213 */ /* 0x000fe20000000000 */
[----:B0-----:R-:W-:Y:S01]  /*aa80*/  IMAD.MOV.U32 R10, RZ, RZ, R15 ;  /* 0x000000ffff0a7224 */ /* 0x001fe200078e000f */
[----:B------:R-:W-:Y:S01]  /*aa90*/  STL [R1+0x5f8], R16 ;  /* 0x0005f81001007387 */ /* 0x000fe20000100800 */
[--C-:B------:R-:W-:Y:S01]  /*aaa0*/  @!P4 IMAD.IADD R2, R2, 0x1, -R5.reuse ;  /* 0x000000010202c824 */ /* 0x100fe200078e0a05 */
[----:B------:R-:W-:Y:S01]  /*aab0*/  IABS R6, R12 ;  /* 0x0000000c00067213 */ /* 0x000fe20000000000 */
[----:B------:R-:W-:Y:S01]  /*aac0*/  @!P3 IMAD.MOV R10, RZ, RZ, -R10 ;  /* 0x000000ffff0ab224 */ /* 0x000fe200078e0a0a */
[----:B------:R-:W-:Y:S01]  /*aad0*/  ISETP.GE.AND P3, PT, R12, RZ, PT ;  /* 0x000000ff0c00720c */ /* 0x000fe20003f66270 */
[----:B------:R-:W-:Y:S01]  /*aae0*/  @!P5 IMAD.IADD R14, R14, 0x1, -R5 ;  /* 0x000000010e0ed824 */ /* 0x000fe200078e0a05 */
[----:B------:R-:W-:Y:S01]  /*aaf0*/  ISETP.GT.U32.AND P4, PT, R5, R2, PT ;  /* 0x000000020500720c */ /* 0x000fe20003f84070 */
[----:B------:R-:W-:Y:S01]  /*ab00*/  IMAD.MOV.U32 R12, RZ, RZ, R13 ;  /* 0x000000ffff0c7224 */ /* 0x000fe200078e000d */
[----:B------:R0:W-:Y:S01]  /*ab10*/  STL [R1+0x5f4], R10 ;  /* 0x0005f40a01007387 */ /* 0x0001e20000100800 */
[----:B------:R-:W-:Y:S01]  /*ab20*/  @!P6 IMAD.IADD R9, R9, 0x1, -R5 ;  /* 0x000000010909e824 */ /* 0x000fe200078e0a05 */
[----:B------:R-:W-:Y:S01]  /*ab30*/  ISETP.GE.AND P5, PT, R4, RZ, PT ;  /* 0x000000ff0400720c */ /* 0x000fe20003fa6270 */
[----:B------:R-:W-:-:S03]  /*ab40*/  IMAD.HI.U32 R15, R8, R6, RZ ;  /* 0x00000006080f7227 */ /* 0x000fc600078e00ff */
[----:B------:R-:W-:Y:S01]  /*ab50*/  ISETP.GT.U32.AND P6, PT, R5, R9, PT ;  /* 0x000000090500720c */ /* 0x000fe20003fc4070 */
[----:B------:R-:W-:Y:S02]  /*ab60*/  VIADD R3, R28, 0x13b ;  /* 0x0000013b1c037836 */ /* 0x000fe40000000000 */
[----:B------:R-:W-:-:S03]  /*ab70*/  IMAD.HI.U32 R4, R8, R12, RZ ;  /* 0x0000000c08047227 */ /* 0x000fc600078e00ff */
[----:B------:R-:W-:Y:S01]  /*ab80*/  IABS R11, R3 ;  /* 0x00000003000b7213 */ /* 0x000fe20000000000 */
[----:B0-----:R-:W-:Y:S02]  /*ab90*/  IMAD.MOV.U32 R10, RZ, RZ, R14 ;  /* 0x000000ffff0a7224 */ /* 0x001fe400078e000e */
[----:B------:R-:W-:Y:S02]  /*aba0*/  IMAD.MOV R15, RZ, RZ, -R15 ;  /* 0x000000ffff0f7224 */ /* 0x000fe400078e0a0f */
[----:B------:R-:W-:Y:S01]  /*abb0*/  @!P2 IMAD.MOV R10, RZ, RZ, -R10 ;  /* 0x000000ffff0aa224 */ /* 0x000fe200078e0a0a */
[----:B------:R-:W-:Y:S01]  /*abc0*/  ISETP.GE.AND P2, PT, R3, RZ, PT ;  /* 0x000000ff0300720c */ /* 0x000fe20003f46270 */
[----:B------:R-:W-:Y:S02]  /*abd0*/  IMAD.MOV R4, RZ, RZ, -R4 ;  /* 0x000000ffff047224 */ /* 0x000fe400078e0a04 */
[----:B------:R-:W-:Y:S01]  /*abe0*/  @!P4 IMAD.IADD R2, R2, 0x1, -R5 ;  /* 0x000000010202c824 */ /* 0x000fe200078e0a05 */
[----:B------:R0:W-:Y:S01]  /*abf0*/  STL [R1+0x5f0], R10 ;  /* 0x0005f00a01007387 */ /* 0x0001e20000100800 */
[----:B------:R-:W-:-:S02]  /*ac00*/  IMAD R6, R5, R15, R6 ;  /* 0x0000000f05067224 */ /* 0x000fc400078e0206 */
        /* <DEDUP_REMOVED lines=32> */
[----:B------:R-:W-:-:S04]  /*ae10*/  IMAD.HI.U32 R9, R8, R3, RZ ;  /* 0x0000000308097227 */ /* 0x000fc800078e00ff */
[----:B------:R-:W-:Y:S02]  /*ae20*/  @!P1 IMAD.IADD R11, R11, 0x1, -R5 ;  /* 0x000000010b0b9824 */ /* 0x000fe400078e0a05 */
[C---:B------:R-:W-:Y:S02]  /*ae30*/  IMAD R15, R5.reuse, R18, R17 ;  /* 0x00000012050f7224 */ /* 0x040fe400078e0211 */
[----:B------:R-:W-:Y:S01]  /*ae40*/  @!P0 IMAD.IADD R12, R12, 0x1, -R5 ;  /* 0x000000010c0c8824 */ /* 0x000fe200078e0a05 */
[C---:B------:R-:W-:Y:S01]  /*ae50*/  ISETP.GT.U32.AND P1, PT, R5.reuse, R11, PT ;  /* 0x0000000b0500720c */ /* 0x040fe20003f24070 */
[----:B------:R-:W-:Y:S01]  /*ae60*/  IMAD.MOV R14, RZ, RZ, -R14 ;  /* 0x000000ffff0e7224 */ /* 0x000fe200078e0a0e */
[----:B------:R-:W-:Y:S01]  /*ae70*/  ISETP.GT.U32.AND P0, PT, R5, R15, PT ;  /* 0x0000000f0500720c */ /* 0x000fe20003f04070 */
[----:B------:R-:W-:Y:S02]  /*ae80*/  IMAD.MOV.U32 R19, RZ, RZ, R6 ;  /* 0x000000ffff137224 */ /* 0x000fe400078e0006 */
[----:B------:R-:W-:-:S02]  /*ae90*/  IMAD.MOV R9, RZ, RZ, -R9 ;  /* 0x000000ffff097224 */ /* 0x000fc400078e0a09 */
[----:B0-----:R-:W-:Y:S02]  /*aea0*/  IMAD.MOV.U32 R10, RZ, RZ, R12 ;  /* 0x000000ffff0a7224 */ /* 0x001fe400078e000c */
[----:B------:R-:W-:Y:S02]  /*aeb0*/  IMAD R16, R5, R14, R16 ;  /* 0x0000000e05107224 */ /* 0x000fe400078e0210 */
[----:B------:R-:W-:-:S04]  /*aec0*/  IMAD.HI.U32 R14, R8, R2, RZ ;  /* 0x00000002080e7227 */ /* 0x000fc800078e00ff */
[----:B------:R-:W-:Y:S01]  /*aed0*/  @!P3 IMAD.MOV R19, RZ, RZ, -R19 ;  /* 0x000000ffff13b224 */ /* 0x000fe200078e0a13 */
[C---:B------:R-:W-:Y:S01]  /*aee0*/  ISETP.GT.U32.AND P3, PT, R5.reuse, R16, PT ;  /* 0x000000100500720c */ /* 0x040fe20003f64070 */
[----:B------:R-:W-:Y:S01]  /*aef0*/  @!P5 IMAD.MOV R10, RZ, RZ, -R10 ;  /* 0x000000ffff0ad224 */ /* 0x000fe200078e0a0a */
[----:B------:R-:W-:Y:S01]  /*af00*/  ISETP.GE.AND P5, PT, R4, RZ, PT ;  /* 0x000000ff0400720c */ /* 0x000fe20003fa6270 */
[----:B------:R-:W-:Y:S01]  /*af10*/  IMAD R3, R5, R9, R3 ;  /* 0x0000000905037224 */ /* 0x000fe200078e0203 */
[----:B------:R-:W-:Y:S01]  /*af20*/  STL [R1+0x5e4], R19 ;  /* 0x0005e41301007387 */ /* 0x000fe20000100800 */
[----:B------:R-:W-:Y:S02]  /*af30*/  IMAD.MOV R6, RZ, RZ, -R14 ;  /* 0x000000ffff067224 */ /* 0x000fe400078e0a0e */
[----:B------:R-:W-:Y:S01]  /*af40*/  @!P1 IMAD.IADD R11, R11, 0x1, -R5 ;  /* 0x000000010b0b9824 */ /* 0x000fe200078e0a05 */
[----:B------:R0:W-:Y:S01]  /*af50*/  STL [R1+0x5e0], R10 ;  /* 0x0005e00a01007387 */ /* 0x0001e20000100800 */
[C---:B------:R-:W-:Y:S01]  /*af60*/  ISETP.GT.U32.AND P1, PT, R5.reuse, R3, PT ;  /* 0x000000030500720c */ /* 0x040fe20003f24070 */
[----:B------:R-:W-:-:S02]  /*af70*/  IMAD R2, R5, R6, R2 ;  /* 0x0000000605027224 */ /* 0x000fc400078e0202 */
[--C-:B------:R-:W-:Y:S02]  /*af80*/  @!P0 IMAD.IADD R15, R15, 0x1, -R5.reuse ;  /* 0x000000010f0f8824 */ /* 0x100fe400078e0a05 */
[----:B------:R-:W-:Y:S02]  /*af90*/  VIADD R4, R28, 0x136 ;  /* 0x000001361c047836 */ /* 0x000fe40000000000 */
[----:B------:R-:W-:Y:S01]  /*afa0*/  @!P3 IMAD.IADD R16, R16, 0x1, -R5 ;  /* 0x000000011010b824 */ /* 0x000fe200078e0a05 */
[C---:B------:R-:W-:Y:S01]  /*afb0*/  ISETP.GT.U32.AND P0, PT, R5.reuse, R15, PT ;  /* 0x0000000f0500720c */ /* 0x040fe20003f04070 */
[----:B0-----:R-:W-:Y:S01]  /*afc0*/  IMAD.MOV.U32 R10, RZ, RZ, R11 ;  /* 0x000000ffff0a7224 */ /* 0x001fe200078e000b */
[----:B------:R-:W-:Y:S01]  /*afd0*/  IABS R14, R4 ;  /* 0x00000004000e7213 */ /* 0x000fe20000000000 */
[----:B------:R-:W-:Y:S01]  /*afe0*/  VIADD R6, R28, 0x135 ;  /* 0x000001351c067836 */ /* 0x000fe20000000000 */
[C---:B------:R-:W-:Y:S01]  /*aff0*/  ISETP.GT.U32.AND P3, PT, R5.reuse, R16, PT ;  /* 0x000000100500720c */ /* 0x040fe20003f64070 */
[----:B------:R-:W-:Y:S01]  /*b000*/  @!P2 IMAD.MOV R10, RZ, RZ, -R10 ;  /* 0x000000ffff0aa224 */ /* 0x000fe200078e0a0a */
[----:B------:R-:W-:Y:S01]  /*b010*/  ISETP.GT.U32.AND P2, PT, R5, R2, PT ;  /* 0x000000020500720c */ /* 0x000fe20003f44070 */
[--C-:B------:R-:W-:Y:S01]  /*b020*/  @!P1 IMAD.IADD R3, R3, 0x1, -R5.reuse ;  /* 0x0000000103039824 */ /* 0x100fe200078e0a05 */
[----:B------:R-:W-:Y:S01]  /*b030*/  IABS R11, R6 ;  /* 0x00000006000b7213 */ /* 0x000fe20000000000 */
[----:B------:R-:W-:Y:S01]  /*b040*/  IMAD.HI.U32 R17, R8, R14, RZ ;  /* 0x0000000e08117227 */ /* 0x000fe200078e00ff */
[----:B------:R0:W-:Y:S02]  /*b050*/  STL [R1+0x5dc], R10 ;  /* 0x0005dc0a01007387 */ /* 0x0001e40000100800 */
[----:B------:R-:W-:Y:S01]  /*b060*/  ISETP.GT.U32.AND P1, PT, R5, R3, PT ;  /* 0x000000030500720c */ /* 0x000fe20003f24070 */
[----:B------:R-:W-:Y:S01]  /*b070*/  @!P0 IMAD.IADD R15, R15, 0x1, -R5 ;  /* 0x000000010f0f8824 */ /* 0x000fe200078e0a05 */
[----:B------:R-:W-:Y:S01]  /*b080*/  ISETP.GE.AND P0, PT, R13, RZ, PT ;  /* 0x000000ff0d00720c */ /* 0x000fe20003f06270 */
[----:B------:R-:W-:-:S02]  /*b090*/  IMAD.MOV R17, RZ, RZ, -R17 ;  /* 0x000000ffff117224 */ /* 0x000fc400078e0a11 */
[----:B------:R-:W-:-:S04]  /*b0a0*/  IMAD.HI.U32 R13, R8, R11, RZ ;  /* 0x0000000b080d7227 */ /* 0x000fc800078e00ff */
[----:B------:R-:W-:Y:S02]  /*b0b0*/  @!P2 IMAD.IADD R2, R2, 0x1, -R5 ;  /* 0x000000010202a824 */ /* 0x000fe400078e0a05 */
[----:B------:R-:W-:Y:S02]  /*b0c0*/  VIADD R9, R28, 0x134 ;  /* 0x000001341c097836 */ /* 0x000fe40000000000 */
[C---:B------:R-:W-:Y:S01]  /*b0d0*/  IMAD R14, R5.reuse, R17, R14 ;  /* 0x00000011050e7224 */ /* 0x040fe200078e020e */
[----:B------:R-:W-:Y:S01]  /*b0e0*/  ISETP.GT.U32.AND P2, PT, R5, R2, PT ;  /* 0x000000020500720c */ /* 0x000fe20003f44070 */
[----:B------:R-:W-:Y:S01]  /*b0f0*/  IMAD.MOV R13, RZ, RZ, -R13 ;  /* 0x000000ffff0d7224 */ /* 0x000fe200078e0a0d */
[----:B------:R-:W-:Y:S01]  /*b100*/  IABS R12, R9 ;  /* 0x00000009000c7213 */ /* 0x000fe20000000000 */
[--C-:B------:R-:W-:Y:S01]  /*b110*/  @!P1 IMAD.IADD R3, R3, 0x1, -R5.reuse ;  /* 0x0000000103039824 */ /* 0x100fe200078e0a05 */
[----:B------:R-:W-:Y:S01]  /*b120*/  ISETP.GE.AND P1, PT, R9, RZ, PT ;  /* 0x000000ff0900720c */ /* 0x000fe20003f26270 */
[----:B------:R-:W-:Y:S01]  /*b130*/  @!P3 IMAD.IADD R16, R16, 0x1, -R5 ;  /* 0x000000011010b824 */ /* 0x000fe200078e0a05 */
[C---:B------:R-:W-:Y:S01]  /*b140*/  ISETP.GT.U32.AND P3, PT, R5.reuse, R14, PT ;  /* 0x0000000e0500720c */ /* 0x040fe20003f64070 */
[----:B------:R-:W-:-:S02]  /*b150*/  IMAD R9, R5, R13, R11 ;  /* 0x0000000d05097224 */ /* 0x000fc400078e020b */
[----:B------:R-:W-:Y:S02]  /*b160*/  IMAD.MOV.U32 R18, RZ, RZ, R15 ;  /* 0x000000ffff127224 */ /* 0x000fe400078e000f */
[----:B0-----:R-:W-:Y:S02]  /*b170*/  IMAD.MOV.U32 R10, RZ, RZ, R16 ;  /* 0x000000ffff0a7224 */ /* 0x001fe400078e0010 */
[--C-:B------:R-:W-:Y:S01]  /*b180*/  @!P2 IMAD.IADD R2, R2, 0x1, -R5.reuse ;  /* 0x000000010202a824 */ /* 0x100fe200078e0a05 */
[----:B------:R-:W-:Y:S01]  /*b190*/  ISETP.GT.U32.AND P2, PT, R5, R9, PT ;  /* 0x000000090500720c */ /* 0x000fe20003f44070 */
[----:B------:R-:W-:Y:S01]  /*b1a0*/  @!P6 IMAD.MOV R18, RZ, RZ, -R18 ;  /* 0x000000ffff12e224 */ /* 0x000fe200078e0a12 */
[----:B------:R-:W-:Y:S01]  /*b1b0*/  ISETP.GE.AND P6, PT, R4, RZ, PT ;  /* 0x000000ff0400720c */ /* 0x000fe20003fc6270 */
[----:B------:R-:W-:Y:S02]  /*b1c0*/  VIADD R4, R28, 0x133 ;  /* 0x000001331c047836 */ /* 0x000fe40000000000 */
[----:B------:R-:W-:Y:S01]  /*b1d0*/  @!P3 IMAD.IADD R14, R14, 0x1, -R5 ;  /* 0x000000010e0eb824 */ /* 0x000fe200078e0a05 */
[----:B------:R-:W-:Y:S01]  /*b1e0*/  STL [R1+0x5d8], R18 ;  /* 0x0005d81201007387 */ /* 0x000fe20000100800 */
[----:B------:R-:W-:Y:S01]  /*b1f0*/  IMAD.HI.U32 R15, R8, R12, RZ ;  /* 0x0000000c080f7227 */ /* 0x000fe200078e00ff */
[----:B------:R-:W-:-:S02]  /*b200*/  IABS R11, R4 ;  /* 0x00000004000b7213 */ /* 0x000fc40000000000 */
[----:B------:R-:W-:Y:S01]  /*b210*/  ISETP.GT.U32.AND P3, PT, R5, R14, PT ;  /* 0x0000000e0500720c */ /* 0x000fe20003f64070 */
[----:B------:R-:W-:Y:S02]  /*b220*/  IMAD.MOV.U32 R16, RZ, RZ, R3 ;  /* 0x000000ffff107224 */ /* 0x000fe400078e0003 */
[----:B------:R-:W-:Y:S02]  /*b230*/  @!P2 IMAD.IADD R9, R9, 0x1, -R5 ;  /* 0x000000010909a824 */ /* 0x000fe400078e0a05 */
[----:B------:R-:W-:Y:S02]  /*b240*/  VIADD R3, R28, 0x132 ;  /* 0x000001321c037836 */ /* 0x000fe40000000000 */
[----:B------:R-:W-:Y:S01]  /*b250*/  @!P4 IMAD.MOV R10, RZ, RZ, -R10 ;  /* 0x000000ffff0ac224 */ /* 0x000fe200078e0a0a */
[----:B------:R-:W-:Y:S01]  /*b260*/  ISETP.GE.AND P4, PT, R6, RZ, PT ;  /* 0x000000ff0600720c */ /* 0x000fe20003f86270 */
[----:B------:R-:W-:Y:S01]  /*b270*/  IMAD.MOV R15, RZ, RZ, -R15 ;  /* 0x000000ffff0f7224 */ /* 0x000fe200078e0a0f */
[C---:B------:R-:W-:Y:S01]  /*b280*/  ISETP.GT.U32.AND P2, PT, R5.reuse, R9, PT ;  /* 0x000000090500720c */ /* 0x040fe20003f44070 */
[----:B------:R-:W-:Y:S01]  /*b290*/  IMAD.HI.U32 R6, R8, R11, RZ ;  /* 0x0000000b08067227 */ /* 0x000fe200078e00ff */
[----:B------:R-:W-:Y:S01]  /*b2a0*/  IABS R22, R3 ;  /* 0x0000000300167213 */ /* 0x000fe20000000000 */
[----:B------:R0:W-:Y:S02]  /*b2b0*/  STL [R1+0x5d0], R10 ;  /* 0x0005d00a01007387 */ /* 0x0001e40000100800 */
[----:B------:R-:W-:-:S02]  /*b2c0*/  IMAD R12, R5, R15, R12 ;  /* 0x0000000f050c7224 */ /* 0x000fc400078e020c */
[----:B------:R-:W-:Y:S02]  /*b2d0*/  IMAD.MOV R6, RZ, RZ, -R6 ;  /* 0x000000ffff067224 */ /* 0x000fe400078e0a06 */
[----:B------:R-:W-:Y:S01]  /*b2e0*/  @!P3 IMAD.IADD R14, R14, 0x1, -R5 ;  /* 0x000000010e0eb824 */ /* 0x000fe200078e0a05 */
[C---:B------:R-:W-:Y:S01]  /*b2f0*/  ISETP.GT.U32.AND P3, PT, R5.reuse, R12, PT ;  /* 0x0000000c0500720c */ /* 0x040fe20003f64070 */
[----:B------:R-:W-:Y:S02]  /*b300*/  IMAD R11, R5, R6, R11 ;  /* 0x00000006050b7224 */ /* 0x000fe400078e020b */
[----:B0-----:R-:W-:Y:S02]  /*b310*/  IMAD.MOV.U32 R10, RZ, RZ, R2 ;  /* 0x000000ffff0a7224 */ /* 0x001fe400078e0002 */
[----:B------:R-:W-:-:S04]  /*b320*/  IMAD.HI.U32 R2, R8, R22, RZ ;  /* 0x0000001608027227 */ /* 0x000fc800078e00ff */
[----:B------:R-:W-:Y:S02]  /*b330*/  IMAD.MOV R2, RZ, RZ, -R2 ;  /* 0x000000ffff027224 */ /* 0x000fe400078e0a02 */
[----:B------:R-:W-:Y:S01]  /*b340*/  @!P2 IMAD.IADD R9, R9, 0x1, -R5 ;  /* 0x000000010909a824 */ /* 0x000fe200078e0a05 */
[C---:B------:R-:W-:Y:S01]  /*b350*/  ISETP.GT.U32.AND P2, PT, R5.reuse, R11, PT ;  /* 0x0000000b0500720c */ /* 0x040fe20003f44070 */
[----:B------:R-:W-:Y:S02]  /*b360*/  IMAD R22, R5, R2, R22 ;  /* 0x0000000205167224 */ /* 0x000fe400078e0216 */
[----:B------:R-:W-:Y:S02]  /*b370*/  IMAD.MOV.U32 R15, RZ, RZ, R14 ;  /* 0x000000ffff0f7224 */ /* 0x000fe400078e000e */
[----:B------:R-:W-:Y:S01]  /*b380*/  @!P0 IMAD.MOV R10, RZ, RZ, -R10 ;  /* 0x000000ffff0a8224 */ /* 0x000fe200078e0a0a */
[----:B------:R-:W-:Y:S01]  /*b390*/  ISETP.GE.AND P0, PT, R3, RZ, PT ;  /* 0x000000ff0300720c */ /* 0x000fe20003f06270 */
[----:B------:R-:W-:Y:S01]  /*b3a0*/  @!P6 IMAD.MOV R15, RZ, RZ, -R15 ;  /* 0x000000ffff0fe224 */ /* 0x000fe200078e0a0f */
[----:B------:R-:W-:Y:S01]  /*b3b0*/  ISETP.GT.U32.AND P6, PT, R5, R22, PT ;  /* 0x000000160500720c */ /* 0x000fe20003fc4070 */
[----:B------:R-:W-:-:S02]  /*b3c0*/  @!P3 IMAD.IADD R12, R12, 0x1, -R5 ;  /* 0x000000010c0cb824 */ /* 0x000fc400078e0a05 */
[----:B------:R-:W-:Y:S02]  /*b3d0*/  VIADD R3, R28, 0x131 ;  /* 0x000001311c037836 */ /* 0x000fe40000000000 */
[----:B------:R-:W-:Y:S01]  /*b3e0*/  @!P5 IMAD.MOV R16, RZ, RZ, -R16 ;  /* 0x000000ffff10d224 */ /* 0x000fe200078e0a10 */
[----:B------:R-:W-:Y:S01]  /*b3f0*/  ISETP.GT.U32.AND P3, PT, R5, R12, PT ;  /* 0x0000000c0500720c */ /* 0x000fe20003f64070 */
[--C-:B------:R-:W-:Y:S01]  /*b400*/  @!P2 IMAD.IADD R11, R11, 0x1, -R5.reuse ;  /* 0x000000010b0ba824 */ /* 0x100fe200078e0a05 */
[----:B------:R-:W-:Y:S01]  /*b410*/  ISETP.GE.AND P5, PT, R4, RZ, PT ;  /* 0x000000ff0400720c */ /* 0x000fe20003fa6270 */
[----:B------:R-:W-:Y:S01]  /*b420*/  VIADD R4, R28, 0x130 ;  /* 0x000001301c047836 */ /* 0x000fe20000000000 */
[----:B------:R-:W-:Y:S01]  /*b430*/  IABS R13, R3 ;  /* 0x00000003000d7213 */ /* 0x000fe20000000000 */
[----:B------:R0:W-:Y:S01]  /*b440*/  STL [R1+0x5c8], R16 ;  /* 0x0005c81001007387 */ /* 0x0001e20000100800 */
[C---:B------:R-:W-:Y:S01]  /*b450*/  ISETP.GT.U32.AND P2, PT, R5.reuse, R11, PT ;  /* 0x0000000b0500720c */ /* 0x040fe20003f44070 */
[----:B------:R-:W-:Y:S01]  /*b460*/  @!P6 IMAD.IADD R22, R22, 0x1, -R5 ;  /* 0x000000011616e824 */ /* 0x000fe200078e0a05 */
[----:B------:R-:W-:Y:S01]  /*b470*/  IABS R17, R4 ;  /* 0x0000000400117213 */ /* 0x000fe20000000000 */
[C---:B------:R-:W-:Y:S01]  /*b480*/  IMAD.HI.U32 R6, R8.reuse, R13, RZ ;  /* 0x0000000d08067227 */ /* 0x040fe200078e00ff */
[----:B------:R3:W-:Y:S02]  /*b490*/  STL [R1+0x5c0], R10 ;  /* 0x0005c00a01007387 */ /* 0x0007e40000100800 */
[----:B------:R-:W-:Y:S01]  /*b4a0*/  ISETP.GT.U32.AND P6, PT, R5, R22, PT ;  /* 0x000000160500720c */ /* 0x000fe20003fc4070 */
[----:B------:R-:W-:Y:S01]  /*b4b0*/  IMAD.MOV R6, RZ, RZ, -R6 ;  /* 0x000000ffff067224 */ /* 0x000fe200078e0a06 */
[----:B------:R-:W-:Y:S01]  /*b4c0*/  STL [R1+0x5b8], R15 ;  /* 0x0005b80f01007387 */ /* 0x000fe20000100800 */
[----:B------:R-:W-:Y:S01]  /*b4d0*/  IMAD.HI.U32 R2, R8, R17, RZ ;  /* 0x0000001108027227 */ /* 0x000fe200078e00ff */
[----:B0-----:R-:W-:-:S03]  /*b4e0*/  IABS R16, R21 ;  /* 0x0000001500107213 */ /* 0x001fc60000000000 */
[----:B------:R-:W-:Y:S01]  /*b4f0*/  @!P3 IMAD.IADD R12, R12, 0x1, -R5 ;  /* 0x000000010c0cb824 */ /* 0x000fe200078e0a05 */
[----:B------:R-:W-:Y:S01]  /*b500*/  ISETP.GE.AND P3, PT, R4, RZ, PT ;  /* 0x000000ff0400720c */ /* 0x000fe20003f66270 */
[----:B------:R-:W-:Y:S01]  /*b510*/  IMAD R13, R5, R6, R13 ;  /* 0x00000006050d7224 */ /* 0x000fe200078e020d */
[----:B------:R-:W-:Y:S01]  /*b520*/  IABS R4, R20 ;  /* 0x0000001400047213 */ /* 0x000fe20000000000 */
[----:B------:R-:W-:Y:S02]  /*b530*/  IMAD.MOV R2, RZ, RZ, -R2 ;  /* 0x000000ffff027224 */ /* 0x000fe400078e0a02 */
[----:B------:R-:W-:Y:S01]  /*b540*/  @!P2 IMAD.IADD R11, R11, 0x1, -R5 ;  /* 0x000000010b0ba824 */ /* 0x000fe200078e0a05 */
[C---:B------:R-:W-:Y:S01]  /*b550*/  ISETP.GT.U32.AND P2, PT, R5.reuse, R13, PT ;  /* 0x0000000d0500720c */ /* 0x040fe20003f44070 */
[----:B---3--:R-:W-:Y:S02]  /*b560*/  IMAD.MOV.U32 R10, RZ, RZ, R9 ;  /* 0x000000ffff0a7224 */ /* 0x008fe400078e0009 */
[----:B------:R-:W-:-:S02]  /*b570*/  IMAD R17, R5, R2, R17 ;  /* 0x0000000205117224 */ /* 0x000fc400078e0211 */
[----:B------:R-:W-:-:S04]  /*b580*/  IMAD.HI.U32 R9, R8, R4, RZ ;  /* 0x0000000408097227 */ /* 0x000fc800078e00ff */
[----:B------:R-:W-:Y:S02]  /*b590*/  IMAD.MOV R9, RZ, RZ, -R9 ;  /* 0x000000ffff097224 */ /* 0x000fe400078e0a09 */
[----:B------:R-:W-:Y:S01]  /*b5a0*/  @!P6 IMAD.IADD R22, R22, 0x1, -R5 ;  /* 0x000000011616e824 */ /* 0x000fe200078e0a05 */
[----:B------:R-:W-:Y:S01]  /*b5b0*/  ISETP.GT.U32.AND P6, PT, R5, R17, PT ;  /* 0x000000110500720c */ /* 0x000fe20003fc4070 */
[----:B------:R-:W-:Y:S01]  /*b5c0*/  @!P4 IMAD.MOV R10, RZ, RZ, -R10 ;  /* 0x000000ffff0ac224 */ /* 0x000fe200078e0a0a */
[----:B------:R-:W-:Y:S01]  /*b5d0*/  ISETP.GE.AND P4, PT, R3, RZ, PT ;  /* 0x000000ff0300720c */ /* 0x000fe20003f86270 */
[----:B------:R-:W-:-:S03]  /*b5e0*/  IMAD.HI.U32 R24, R8, R16, RZ ;  /* 0x0000001008187227 */ /* 0x000fc600078e00ff */
[----:B------:R0:W-:Y:S01]  /*b5f0*/  STL [R1+0x5b4], R10 ;  /* 0x0005b40a01007387 */ /* 0x0001e20000100800 */
[----:B------:R-:W-:Y:S02]  /*b600*/  IMAD R4, R5, R9, R4 ;  /* 0x0000000905047224 */ /* 0x000fe400078e0204 */
[----:B------:R-:W-:Y:S02]  /*b610*/  IMAD.MOV R24, RZ, RZ, -R24 ;  /* 0x000000ffff187224 */ /* 0x000fe400078e0a18 */
[----:B------:R-:W-:Y:S01]  /*b620*/  @!P2 IMAD.IADD R13, R13, 0x1, -R5 ;  /* 0x000000010d0da824 */ /* 0x000fe200078e0a05 */
[C---:B------:R-:W-:Y:S01]  /*b630*/  ISETP.GT.U32.AND P2, PT, R5.reuse, R4, PT ;  /* 0x000000040500720c */ /* 0x040fe20003f44070 */
[C---:B------:R-:W-:Y:S02]  /*b640*/  VIADD R3, R28.reuse, 0x12d ;  /* 0x0000012d1c037836 */ /* 0x040fe40000000000 */
[----:B------:R-:W-:Y:S02]  /*b650*/  IMAD R16, R5, R24, R16 ;  /* 0x0000001805107224 */ /* 0x000fe400078e0210 */
[----:B0-----:R-:W-:Y:S01]  /*b660*/  IMAD.MOV.U32 R10, RZ, RZ, R12 ;  /* 0x000000ffff0a7224 */ /* 0x001fe200078e000c */
[----:B------:R-:W-:Y:S01]  /*b670*/  IABS R18, R3 ;  /* 0x0000000300127213 */ /* 0x000fe20000000000 */
[----:B------:R-:W-:-:S02]  /*b680*/  VIADD R19, R28, 0x12c ;  /* 0x0000012c1c137836 */ /* 0x000fc40000000000 */
[----:B------:R-:W-:Y:S02]  /*b690*/  @!P1 IMAD.MOV R10, RZ, RZ, -R10 ;  /* 0x000000ffff0a9224 */ /* 0x000fe400078e0a0a */
[--C-:B------:R-:W-:Y:S01]  /*b6a0*/  @!P6 IMAD.IADD R17, R17, 0x1, -R5.reuse ;  /* 0x000000011111e824 */ /* 0x100fe200078e0a05 */
[C---:B------:R-:W-:Y:S01]  /*b6b0*/  ISETP.GT.U32.AND P6, PT, R5.reuse, R16, PT ;  /* 0x000000100500720c */ /* 0x040fe20003fc4070 */
[----:B------:R-:W-:Y:S01]  /*b6c0*/  VIADD R14, R28, 0x12b ;  /* 0x0000012b1c0e7836 */ /* 0x000fe20000000000 */
[----:B------:R0:W-:Y:S01]  /*b6d0*/  STL [R1+0x5b0], R10 ;  /* 0x0005b00a01007387 */ /* 0x0001e20000100800 */
[----:B------:R-:W-:Y:S01]  /*b6e0*/  IABS R6, R19 ;  /* 0x0000001300067213 */ /* 0x000fe20000000000 */
[----:B------:R-:W-:Y:S01]  /*b6f0*/  IMAD.HI.U32 R23, R8, R18, RZ ;  /* 0x0000001208177227 */ /* 0x000fe200078e00ff */
[C---:B------:R-:W-:Y:S02]  /*b700*/  ISETP.GT.U32.AND P1, PT, R5.reuse, R17, PT ;  /* 0x000000110500720c */ /* 0x040fe40003f24070 */
[----:B------:R-:W-:Y:S01]  /*b710*/  IABS R2, R14 ;  /* 0x0000000e00027213 */ /* 0x000fe20000000000 */
[----:B------:R-:W-:Y:S01]  /*b720*/  @!P2 IMAD.IADD R4, R4, 0x1, -R5 ;  /* 0x000000010404a824 */ /* 0x000fe200078e0a05 */
[----:B------:R-:W-:Y:S01]  /*b730*/  ISETP.GT.U32.AND P2, PT, R5, R13, PT ;  /* 0x0000000d0500720c */ /* 0x000fe20003f44070 */
[----:B------:R-:W-:-:S04]  /*b740*/  IMAD.HI.U32 R9, R8, R6, RZ ;  /* 0x0000000608097227 */ /* 0x000fc800078e00ff */
[----:B0-----:R-:W-:Y:S02]  /*b750*/  IMAD.MOV.U32 R10, RZ, RZ, R11 ;  /* 0x000000ffff0a7224 */ /* 0x001fe400078e000b */
[----:B------:R-:W-:Y:S02]  /*b760*/  IMAD.MOV R23, RZ, RZ, -R23 ;  /* 0x000000ffff177224 */ /* 0x000fe400078e0a17 */
[----:B------:R-:W-:Y:S02]  /*b770*/  @!P5 IMAD.MOV R10, RZ, RZ, -R10 ;  /* 0x000000ffff0ad224 */ /* 0x000fe400078e0a0a */
[----:B------:R-:W-:Y:S02]  /*b780*/  IMAD.MOV R24, RZ, RZ, -R9 ;  /* 0x000000ffff187224 */ /* 0x000fe400078e0a09 */
[C---:B------:R-:W-:Y:S01]  /*b790*/  IMAD R9, R5.reuse, R23, R18 ;  /* 0x0000001705097224 */ /* 0x040fe200078e0212 */
[----:B------:R0:W-:Y:S01]  /*b7a0*/  STL [R1+0x5ac], R10 ;  /* 0x0005ac0a01007387 */ /* 0x0001e20000100800 */
[----:B------:R-:W-:Y:S01]  /*b7b0*/  @!P6 IMAD.IADD R16, R16, 0x1, -R5 ;  /* 0x000000011010e824 */ /* 0x000fe200078e0a05 */
[----:B------:R-:W-:Y:S01]  /*b7c0*/  ISETP.GT.U32.AND P6, PT, R5, R4, PT ;  /* 0x000000040500720c */ /* 0x000fe20003fc4070 */
[----:B------:R-:W-:-:S03]  /*b7d0*/  IMAD.HI.U32 R15, R8, R2, RZ ;  /* 0x00000002080f7227 */ /* 0x000fc600078e00ff */
[C---:B------:R-:W-:Y:S01]  /*b7e0*/  ISETP.GT.U32.AND P5, PT, R5.reuse, R16, PT ;  /* 0x000000100500720c */ /* 0x040fe20003fa4070 */
[C---:B------:R-:W-:Y:S02]  /*b7f0*/  IMAD R6, R5.reuse, R24, R6 ;  /* 0x0000001805067224 */ /* 0x040fe400078e0206 */
[----:B------:R-:W-:Y:S02]  /*b800*/  IMAD.MOV R18, RZ, RZ, -R15 ;  /* 0x000000ffff127224 */ /* 0x000fe400078e0a0f */
[----:B0-----:R-:W-:Y:S02]  /*b810*/  IMAD.MOV.U32 R10, RZ, RZ, R22 ;  /* 0x000000ffff0a7224 */ /* 0x001fe400078e0016 */
[C---:B------:R-:W-:Y:S02]  /*b820*/  VIADD R15, R28.reuse, 0x12a ;  /* 0x0000012a1c0f7836 */ /* 0x040fe40000000000 */
[----:B------:R-:W-:Y:S01]  /*b830*/  @!P0 IMAD.MOV R10, RZ, RZ, -R10 ;  /* 0x000000ffff0a8224 */ /* 0x000fe200078e0a0a */
[----:B------:R-:W-:Y:S01]  /*b840*/  ISETP.GT.U32.AND P0, PT, R5, R9, PT ;  /* 0x000000090500720c */ /* 0x000fe20003f04070 */
[--C-:B------:R-:W-:Y:S01]  /*b850*/  @!P2 IMAD.IADD R13, R13, 0x1, -R5.reuse ;  /* 0x000000010d0da824 */ /* 0x100fe200078e0a05 */
        /* <DEDUP_REMOVED lines=8> */
[----:B------:R-:W-:Y:S01]  /*b8e0*/  ISETP.GT.U32.AND P6, PT, R5, R2, PT ;  /* 0x000000020500720c */ /* 0x000fe20003fc4070 */
[----:B------:R-:W-:Y:S01]  /*b8f0*/  IMAD.HI.U32 R22, R8, R18, RZ ;  /* 0x0000001208167227 */ /* 0x000fe200078e00ff */
[----:B------:R-:W-:-:S03]  /*b900*/  IABS R11, R12 ;  /* 0x0000000c000b7213 */ /* 0x000fc60000000000 */
[----:B------:R-:W-:Y:S01]  /*b910*/  @!P0 IMAD.IADD R9, R9, 0x1, -R5 ;  /* 0x0000000109098824 */ /* 0x000fe200078e0a05 */
[----:B------:R-:W-:Y:S01]  /*b920*/  ISETP.GE.AND P0, PT, R3, RZ, PT ;  /* 0x000000ff0300720c */ /* 0x000fe20003f06270 */
[----:B------:R-:W-:Y:S02]  /*b930*/  IMAD.MOV.U32 R23, RZ, RZ, R13 ;  /* 0x000000ffff177224 */ /* 0x000fe400078e000d */
[----:B------:R-:W-:Y:S02]  /*b940*/  IMAD.MOV R22, RZ, RZ, -R22 ;  /* 0x000000ffff167224 */ /* 0x000fe400078e0a16 */
[----:B------:R-:W-:Y:S01]  /*b950*/  @!P5 IMAD.IADD R16, R16, 0x1, -R5 ;  /* 0x000000011010d824 */ /* 0x000fe200078e0a05 */
[----:B------:R-:W-:Y:S01]  /*b960*/  ISETP.GE.AND P5, PT, R21, RZ, PT ;  /* 0x000000ff1500720c */ /* 0x000fe20003fa6270 */
[----:B0-----:R-:W-:Y:S02]  /*b970*/  IMAD.MOV.U32 R10, RZ, RZ, R17 ;  /* 0x000000ffff0a7224 */ /* 0x001fe400078e0011 */
[----:B------:R-:W-:Y:S01]  /*b980*/  @!P2 IMAD.IADD R6, R6, 0x1, -R5 ;  /* 0x000000010606a824 */ /* 0x000fe200078e0a05 */
[----:B------:R-:W-:Y:S01]  /*b990*/  ISETP.GE.AND P2, PT, R19, RZ, PT ;  /* 0x000000ff1300720c */ /* 0x000fe20003f46270 */
[----:B------:R-:W-:Y:S01]  /*b9a0*/  @!P4 IMAD.MOV R23, RZ, RZ, -R23 ;  /* 0x000000ffff17c224 */ /* 0x000fe200078e0a17 */
[----:B------:R-:W-:Y:S01]  /*b9b0*/  ISETP.GT.U32.AND P4, PT, R5, R9, PT ;  /* 0x000000090500720c */ /* 0x000fe20003f84070 */
[----:B------:R-:W-:-:S03]  /*b9c0*/  IMAD.HI.U32 R20, R8, R11, RZ ;  /* 0x0000000b08147227 */ /* 0x000fc600078e00ff */
[----:B------:R-:W-:Y:S01]  /*b9d0*/  STL [R1+0x5a4], R23 ;  /* 0x0005a41701007387 */ /* 0x000fe20000100800 */
[C---:B------:R-:W-:Y:S02]  /*b9e0*/  IMAD R3, R5.reuse, R22, R18 ;  /* 0x0000001605037224 */ /* 0x040fe400078e0212 */
[----:B------:R-:W-:Y:S02]  /*b9f0*/  IMAD.MOV.U32 R17, RZ, RZ, R4 ;  /* 0x000000ffff117224 */ /* 0x000fe400078e0004 */
[----:B------:R-:W-:Y:S01]  /*ba00*/  @!P3 IMAD.MOV R10, RZ, RZ, -R10 ;  /* 0x000000ffff0ab224 */ /* 0x000fe200078e0a0a */
[C---:B------:R-:W-:Y:S01]  /*ba10*/  ISETP.GT.U32.AND P3, PT, R5.reuse, R6, PT ;  /* 0x000000060500720c */ /* 0x040fe20003f64070 */
[----:B------:R-:W-:Y:S02]  /*ba20*/  IMAD.MOV R20, RZ, RZ, -R20 ;  /* 0x000000ffff147224 */ /* 0x000fe400078e0a14 */
[----:B------:R-:W-:Y:S01]  /*ba30*/  @!P6 IMAD.IADD R2, R2, 0x1, -R5 ;  /* 0x000000010202e824 */ /* 0x000fe200078e0a05 */
[----:B------:R0:W-:Y:S01]  /*ba40*/  STL [R1+0x59c], R10 ;  /* 0x00059c0a01007387 */ /* 0x0001e20000100800 */
[----:B------:R-:W-:Y:S01]  /*ba50*/  @!P1 IMAD.MOV R17, RZ, RZ, -R17 ;  /* 0x000000ffff119224 */ /* 0x000fe200078e0a11 */
[C---:B------:R-:W-:Y:S01]  /*ba60*/  ISETP.GT.U32.AND P1, PT, R5.reuse, R3, PT ;  /* 0x000000030500720c */ /* 0x040fe20003f24070 */
[C---:B------:R-:W-:Y:S01]  /*ba70*/  IMAD R11, R5.reuse, R20, R11 ;  /* 0x00000014050b7224 */ /* 0x040fe200078e020b */
[----:B------:R-:W-:Y:S01]  /*ba80*/  ISETP.GT.U32.AND P6, PT, R5, R2, PT ;  /* 0x000000020500720c */ /* 0x000fe20003fc4070 */
[----:B------:R-:W-:Y:S01]  /*ba90*/  VIADD R13, R28, 0x128 ;  /* 0x000001281c0d7836 */ /* 0x000fe20000000000 */
[----:B------:R3:W-:Y:S01]  /*baa0*/  STL [R1+0x598], R17 ;  /* 0x0005981101007387 */ /* 0x0007e20000100800 */
[--C-:B------:R-:W-:Y:S01]  /*bab0*/  @!P4 IMAD.IADD R9, R9, 0x1, -R5.reuse ;  /* 0x000000010909c824 */ /* 0x100fe200078e0a05 */
[----:B------:R-:W-:Y:S01]  /*bac0*/  ISETP.GT.U32.AND P4, PT, R5, R11, PT ;  /* 0x0000000b0500720c */ /* 0x000fe20003f84070 */
[----:B------:R-:W-:Y:S01]  /*bad0*/  @!P3 IMAD.IADD R6, R6, 0x1, -R5 ;  /* 0x000000010606b824 */ /* 0x000fe200078e0a05 */
[----:B------:R-:W-:Y:S01]  /*bae0*/  ISETP.GE.AND P3, PT, R15, RZ, PT ;  /* 0x000000ff0f00720c */ /* 0x000fe20003f66270 */
[----:B0-----:R-:W-:-:S02]  /*baf0*/  IMAD.MOV.U32 R10, RZ, RZ, R16 ;  /* 0x000000ffff0a7224 */ /* 0x001fc400078e0010 */
[----:B------:R-:W-:Y:S02]  /*bb00*/  IMAD.MOV.U32 R16, RZ, RZ, R9 ;  /* 0x000000ffff107224 */ /* 0x000fe400078e0009 */
[----:B------:R-:W-:Y:S01]  /*bb10*/  @!P5 IMAD.MOV R10, RZ, RZ, -R10 ;  /* 0x000000ffff0ad224 */ /* 0x000fe200078e0a0a */
[----:B------:R-:W-:Y:S01]  /*bb20*/  ISETP.GE.AND P5, PT, R14, RZ, PT ;  /* 0x000000ff0e00720c */ /* 0x000fe20003fa6270 */
[--C-:B------:R-:W-:Y:S01]  /*bb30*/  @!P1 IMAD.IADD R3, R3, 0x1, -R5.reuse ;  /* 0x0000000103039824 */ /* 0x100fe200078e0a05 */
[----:B------:R-:W-:Y:S01]  /*bb40*/  IABS R14, R13 ;  /* 0x0000000d000e7213 */ /* 0x000fe20000000000 */
[----:B------:R-:W-:Y:S01]  /*bb50*/  VIADD R4, R28, 0x127 ;  /* 0x000001271c047836 */ /* 0x000fe20000000000 */
[----:B------:R0:W-:Y:S01]  /*bb60*/  STL [R1+0x594], R10 ;  /* 0x0005940a01007387 */ /* 0x0001e20000100800 */
[----:B------:R-:W-:Y:S01]  /*bb70*/  @!P6 IMAD.IADD R2, R2, 0x1, -R5 ;  /* 0x000000010202e824 */ /* 0x000fe200078e0a05 */
[----:B------:R-:W-:Y:S01]  /*bb80*/  ISETP.GE.AND P6, PT, R12, RZ, PT ;  /* 0x000000ff0c00720c */ /* 0x000fe20003fc6270 */
[----:B------:R-:W-:Y:S01]  /*bb90*/  IMAD.HI.U32 R15, R8, R14, RZ ;  /* 0x0000000e080f7227 */ /* 0x000fe200078e00ff */
[----:B---3--:R-:W-:-:S02]  /*bba0*/  IABS R17, R4 ;  /* 0x0000000400117213 */ /* 0x008fc40000000000 */
[----:B------:R-:W-:Y:S01]  /*bbb0*/  ISETP.GE.AND P1, PT, R13, RZ, PT ;  /* 0x000000ff0d00720c */ /* 0x000fe20003f26270 */
[----:B------:R-:W-:Y:S02]  /*bbc0*/  IMAD.MOV R15, RZ, RZ, -R15 ;  /* 0x000000ffff0f7224 */ /* 0x000fe400078e0a0f */
[----:B------:R-:W-:Y:S01]  /*bbd0*/  @!P0 IMAD.MOV R16, RZ, RZ, -R16 ;  /* 0x000000ffff108224 */ /* 0x000fe200078e0a10 */
[----:B------:R-:W-:Y:S01]  /*bbe0*/  ISETP.GT.U32.AND P0, PT, R5, R3, PT ;  /* 0x000000030500720c */ /* 0x000fe20003f04070 */
[----:B0-----:R-:W-:Y:S02]  /*bbf0*/  IMAD.MOV.U32 R10, RZ, RZ, R6 ;  /* 0x000000ffff0a7224 */ /* 0x001fe400078e0006 */
[----:B------:R-:W-:Y:S01]  /*bc00*/  @!P4 IMAD.IADD R11, R11, 0x1, -R5 ;  /* 0x000000010b0bc824 */ /* 0x000fe200078e0a05 */
[----:B------:R0:W-:Y:S01]  /*bc10*/  STL [R1+0x590], R16 ;  /* 0x0005901001007387 */ /* 0x0001e20000100800 */
[C---:B------:R-:W-:Y:S02]  /*bc20*/  IMAD R14, R5.reuse, R15, R14 ;  /* 0x0000000f050e7224 */ /* 0x040fe400078e020e */
[----:B------:R-:W-:Y:S01]  /*bc30*/  IMAD.MOV.U32 R6, RZ, RZ, R2 ;  /* 0x000000ffff067224 */ /* 0x000fe200078e0002 */
[----:B------:R-:W-:Y:S01]  /*bc40*/  ISETP.GT.U32.AND P4, PT, R5, R11, PT ;  /* 0x0000000b0500720c */ /* 0x000fe20003f84070 */
[----:B------:R-:W-:-:S04]  /*bc50*/  IMAD.HI.U32 R12, R8, R17, RZ ;  /* 0x00000011080c7227 */ /* 0x000fc800078e00ff */
[----:B------:R-:W-:Y:S01]  /*bc60*/  @!P5 IMAD.MOV R6, RZ, RZ, -R6 ;  /* 0x000000ffff06d224 */ /* 0x000fe200078e0a06 */
[----:B------:R-:W-:Y:S01]  /*bc70*/  ISETP.GT.U32.AND P5, PT, R5, R14, PT ;  /* 0x0000000e0500720c */ /* 0x000fe20003fa4070 */
[----:B------:R-:W-:Y:S02]  /*bc80*/  IMAD.MOV R12, RZ, RZ, -R12 ;  /* 0x000000ffff0c7224 */ /* 0x000fe400078e0a0c */
[----:B------:R-:W-:Y:S02]  /*bc90*/  @!P0 IMAD.IADD R3, R3, 0x1, -R5 ;  /* 0x0000000103038824 */ /* 0x000fe400078e0a05 */
[----:B------:R-:W-:Y:S02]  /*bca0*/  VIADD R15, R28, 0x126 ;  /* 0x000001261c0f7836 */ /* 0x000fe40000000000 */
[----:B------:R-:W-:Y:S02]  /*bcb0*/  IMAD R17, R5, R12, R17 ;  /* 0x0000000c05117224 */ /* 0x000fe400078e0211 */
[----:B------:R-:W-:Y:S01]  /*bcc0*/  IMAD.MOV.U32 R9, RZ, RZ, R3 ;  /* 0x000000ffff097224 */ /* 0x000fe200078e0003 */
[----:B------:R-:W-:Y:S01]  /*bcd0*/  ISETP.GE.AND P0, PT, R15, RZ, PT ;  /* 0x000000ff0f00720c */ /* 0x000fe20003f06270 */
[----:B------:R-:W-:Y:S01]  /*bce0*/  @!P2 IMAD.MOV R10, RZ, RZ, -R10 ;  /* 0x000000ffff0aa224 */ /* 0x000fe200078e0a0a */
[----:B------:R-:W-:Y:S01]  /*bcf0*/  IABS R15, R15 ;  /* 0x0000000f000f7213 */ /* 0x000fe20000000000 */
[--C-:B------:R-:W-:Y:S01]  /*bd00*/  @!P4 IMAD.IADD R11, R11, 0x1, -R5.reuse ;  /* 0x000000010b0bc824 */ /* 0x100fe200078e0a05 */
[C---:B------:R-:W-:Y:S01]  /*bd10*/  ISETP.GT.U32.AND P4, PT, R5.reuse, R17, PT ;  /* 0x000000110500720c */ /* 0x040fe20003f84070 */
[----:B------:R-:W-:Y:S01]  /*bd20*/  @!P5 IMAD.IADD R14, R14, 0x1, -R5 ;  /* 0x000000010e0ed824 */ /* 0x000fe200078e0a05 */
[----:B------:R3:W-:Y:S01]  /*bd30*/  STL [R1+0x588], R10 ;  /* 0x0005880a01007387 */ /* 0x0007e20000100800 */
[----:B------:R-:W-:Y:S01]  /*bd40*/  @!P3 IMAD.MOV R9, RZ, RZ, -R9 ;  /* 0x000000ffff09b224 */ /* 0x000fe200078e0a09 */
[----:B------:R-:W-:Y:S01]  /*bd50*/  ISETP.GE.AND P2, PT, R4, RZ, PT ;  /* 0x000000ff0400720c */ /* 0x000fe20003f46270 */
[C---:B------:R-:W-:Y:S01]  /*bd60*/  VIADD R2, R28.reuse, 0x125 ;  /* 0x000001251c027836 */ /* 0x040fe20000000000 */
[----:B------:R1:W-:Y:S01]  /*bd70*/  STL [R1+0x584], R6 ;  /* 0x0005840601007387 */ /* 0x0003e20000100800 */
[----:B------:R-:W-:Y:S01]  /*bd80*/  ISETP.GT.U32.AND P5, PT, R5, R14, PT ;  /* 0x0000000e0500720c */ /* 0x000fe20003fa4070 */
[----:B0-----:R-:W-:-:S02]  /*bd90*/  VIADD R16, R28, 0x122 ;  /* 0x000001221c107836 */ /* 0x001fc40000000000 */
[----:B------:R0:W-:Y:S01]  /*bda0*/  STL [R1+0x580], R9 ;  /* 0x0005800901007387 */ /* 0x0001e20000100800 */
[----:B------:R-:W-:Y:S01]  /*bdb0*/  IABS R4, R2 ;  /* 0x0000000200047213 */ /* 0x000fe20000000000 */
[----:B---3--:R-:W-:Y:S01]  /*bdc0*/  IMAD.MOV.U32 R10, RZ, RZ, R11 ;  /* 0x000000ffff0a7224 */ /* 0x008fe200078e000b */
[----:B------:R-:W-:Y:S01]  /*bdd0*/  ISETP.GE.AND P3, PT, R2, RZ, PT ;  /* 0x000000ff0200720c */ /* 0x000fe20003f66270 */
[----:B------:R-:W-:Y:S01]  /*bde0*/  @!P4 IMAD.IADD R17, R17, 0x1, -R5 ;  /* 0x000000011111c824 */ /* 0x000fe200078e0a05 */
[----:B------:R-:W-:Y:S01]  /*bdf0*/  IABS R18, R16 ;  /* 0x0000001000127213 */ /* 0x000fe20000000000 */
[----:B-1----:R-:W-:Y:S02]  /*be00*/  VIADD R6, R28, 0x124 ;  /* 0x000001241c067836 */ /* 0x002fe40000000000 */
[----:B------:R-:W-:Y:S01]  /*be10*/  @!P6 IMAD.MOV R10, RZ, RZ, -R10 ;  /* 0x000000ffff0ae224 */ /* 0x000fe200078e0a0a */
[----:B------:R-:W-:Y:S01]  /*be20*/  ISETP.GT.U32.AND P4, PT, R5, R17, PT ;  /* 0x000000110500720c */ /* 0x000fe20003f84070 */
[----:B0-----:R-:W-:Y:S01]  /*be30*/  IMAD.HI.U32 R9, R8, R15, RZ ;  /* 0x0000000f08097227 */ /* 0x001fe200078e00ff */
[----:B------:R-:W-:-:S02]  /*be40*/  IABS R13, R6 ;  /* 0x00000006000d7213 */ /* 0x000fc40000000000 */
[----:B------:R-:W-:Y:S01]  /*be50*/  ISETP.GE.AND P6, PT, R6, RZ, PT ;  /* 0x000000ff0600720c */ /* 0x000fe20003fc6270 */
[----:B------:R-:W-:Y:S01]  /*be60*/  IMAD.MOV R9, RZ, RZ, -R9 ;  /* 0x000000ffff097224 */ /* 0x000fe200078e0a09 */
[----:B------:R0:W-:Y:S01]  /*be70*/  STL [R1+0x57c], R10 ;  /* 0x00057c0a01007387 */ /* 0x0001e20000100800 */
[----:B------:R-:W-:-:S04]  /*be80*/  IMAD.HI.U32 R2, R8, R13, RZ ;  /* 0x0000000d08027227 */ /* 0x000fc800078e00ff */
[C---:B------:R-:W-:Y:S02]  /*be90*/  IMAD R15, R5.reuse, R9, R15 ;  /* 0x00000009050f7224 */ /* 0x040fe400078e020f */
[----:B------:R-:W-:Y:S02]  /*bea0*/  @!P5 IMAD.IADD R14, R14, 0x1, -R5 ;  /* 0x000000010e0ed824 */ /* 0x000fe400078e0a05 */
[----:B------:R-:W-:Y:S01]  /*beb0*/  IMAD.HI.U32 R3, R8, R4, RZ ;  /* 0x0000000408037227 */ /* 0x000fe200078e00ff */
[----:B------:R-:W-:-:S03]  /*bec0*/  ISETP.GT.U32.AND P5, PT, R5, R15, PT ;  /* 0x0000000f0500720c */ /* 0x000fc60003fa4070 */
[----:B------:R-:W-:Y:S02]  /*bed0*/  IMAD.MOV R6, RZ, RZ, -R2 ;  /* 0x000000ffff067224 */ /* 0x000fe400078e0a02 */
[----:B------:R-:W-:Y:S02]  /*bee0*/  IMAD.MOV R3, RZ, RZ, -R3 ;  /* 0x000000ffff037224 */ /* 0x000fe400078e0a03 */
[C---:B------:R-:W-:Y:S02]  /*bef0*/  IMAD R13, R5.reuse, R6, R13 ;  /* 0x00000006050d7224 */ /* 0x040fe400078e020d */
[----:B0-----:R-:W-:Y:S02]  /*bf00*/  IMAD.MOV.U32 R10, RZ, RZ, R14 ;  /* 0x000000ffff0a7224 */ /* 0x001fe400078e000e */
[C---:B------:R-:W-:Y:S02]  /*bf10*/  IMAD R4, R5.reuse, R3, R4 ;  /* 0x0000000305047224 */ /* 0x040fe400078e0204 */
        /* <DEDUP_REMOVED lines=9> */
[----:B------:R-:W-:Y:S01]  /*bfb0*/  VIADD R3, R28, 0x120 ;  /* 0x000001201c037836 */ /* 0x000fe20000000000 */
[----:B------:R-:W-:Y:S02]  /*bfc0*/  IABS R6, R2 ;  /* 0x0000000200067213 */ /* 0x000fe40000000000 */
[----:B------:R-:W-:Y:S01]  /*bfd0*/  IABS R12, R11 ;  /* 0x0000000b000c7213 */ /* 0x000fe20000000000 */
[----:B------:R-:W-:Y:S01]  /*bfe0*/  @!P1 IMAD.IADD R13, R13, 0x1, -R5 ;  /* 0x000000010d0d9824 */ /* 0x000fe200078e0a05 */
[----:B------:R-:W-:Y:S01]  /*bff0*/  IABS R9, R3 ;  /* 0x0000000300097213 */ /* 0x000fe20000000000 */
[----:B------:R-:W-:-:S03]  /*c000*/  IMAD.HI.U32 R14, R8, R6, RZ ;  /* 0x00000006080e7227 */ /* 0x000fc600078e00ff */
[----:B------:R-:W-:Y:S01]  /*c010*/  ISETP.GT.U32.AND P1, PT, R5, R13, PT ;  /* 0x0000000d0500720c */ /* 0x000fe20003f24070 */
[----:B0-----:R-:W-:Y:S02]  /*c020*/  IMAD.MOV.U32 R10, RZ, RZ, R17 ;  /* 0x000000ffff0a7224 */ /* 0x001fe400078e0011 */
[--C-:B------:R-:W-:Y:S02]  /*c030*/  @!P4 IMAD.IADD R4, R4, 0x1, -R5.reuse ;  /* 0x000000010404c824 */ /* 0x100fe400078e0a05 */
[----:B------:R-:W-:Y:S02]  /*c040*/  IMAD.MOV R14, RZ, RZ, -R14 ;  /* 0x000000ffff0e7224 */ /* 0x000fe400078e0a0e */
[----:B------:R-:W-:Y:S01]  /*c050*/  @!P2 IMAD.MOV R10, RZ, RZ, -R10 ;  /* 0x000000ffff0aa224 */ /* 0x000fe200078e0a0a */
[----:B------:R-:W-:Y:S01]  /*c060*/  ISETP.GE.AND P2, PT, R2, RZ, PT ;  /* 0x000000ff0200720c */ /* 0x000fe20003f46270 */
[----:B------:R-:W-:Y:S01]  /*c070*/  @!P5 IMAD.IADD R15, R15, 0x1, -R5 ;  /* 0x000000010f0fd824 */ /* 0x000fe200078e0a05 */
[C---:B------:R-:W-:Y:S01]  /*c080*/  ISETP.GT.U32.AND P4, PT, R5.reuse, R4, PT ;  /* 0x000000040500720c */ /* 0x040fe20003f84070 */
        /* <DEDUP_REMOVED lines=134> */
[C---:B------:R-:W-:Y:S01]  /*c8f0*/  ISETP.GT.U32.AND P6, PT, R5.reuse, R6, PT ;  /* 0x000000060500720c */ /* 0x040fe20003fc4070 */
[----:B------:R-:W-:Y:S02]  /*c900*/  IMAD.MOV R19, RZ, RZ, -R19 ;  /* 0x000000ffff137224 */ /* 0x000fe400078e0a13 */
[----:B------:R-:W-:Y:S01]  /*c910*/  IMAD.HI.U32 R13, R8, R11, RZ ;  /* 0x0000000b080d7227 */ /* 0x000fe200078e00ff */
[----:B------:R-:W-:-:S03]  /*c920*/  ISETP.GT.U32.AND P2, PT, R5, R12, PT ;  /* 0x0000000c0500720c */ /* 0x000fc60003f44070 */
[----:B------:R-:W-:Y:S02]  /*c930*/  @!P1 IMAD.MOV R10, RZ, RZ, -R10 ;  /* 0x000000ffff0a9224 */ /* 0x000fe400078e0a0a */
[C---:B------:R-:W-:Y:S02]  /*c940*/  IMAD R9, R5.reuse, R19, R18 ;  /* 0x0000001305097224 */ /* 0x040fe400078e0212 */
[----:B------:R-:W-:Y:S01]  /*c950*/  IMAD.MOV R13, RZ, RZ, -R13 ;  /* 0x000000ffff0d7224 */ /* 0x000fe200078e0a0d */
[----:B------:R0:W-:Y:S01]  /*c960*/  STL [R1+0x53c], R10 ;  /* 0x00053c0a01007387 */ /* 0x0001e20000100800 */
[----:B------:R-:W-:Y:S01]  /*c970*/  @!P6 IMAD.IADD R6, R6, 0x1, -R5 ;  /* 0x000000010606e824 */ /* 0x000fe200078e0a05 */
[C---:B------:R-:W-:Y:S01]  /*c980*/  ISETP.GT.U32.AND P1, PT, R5.reuse, R9, PT ;  /* 0x000000090500720c */ /* 0x040fe20003f24070 */
[C---:B------:R-:W-:Y:S01]  /*c990*/  IMAD R2, R5.reuse, R13, R11 ;  /* 0x0000000d05027224 */ /* 0x040fe200078e020b */
[----:B------:R1:W-:Y:S01]  /*c9a0*/  STL [R1+0x538], R15 ;  /* 0x0005380f01007387 */ /* 0x0003e20000100800 */
[----:B------:R-:W-:Y:S01]  /*c9b0*/  @!P2 IMAD.IADD R12, R12, 0x1, -R5 ;  /* 0x000000010c0ca824 */ /* 0x000fe200078e0a05 */
[----:B------:R-:W-:Y:S01]  /*c9c0*/  ISETP.GE.AND P2, PT, R4, RZ, PT ;  /* 0x000000ff0400720c */ /* 0x000fe20003f46270 */
[C---:B------:R-:W-:Y:S01]  /*c9d0*/  VIADD R11, R28.reuse, 0x113 ;  /* 0x000001131c0b7836 */ /* 0x040fe20000000000 */
[----:B------:R-:W-:Y:S01]  /*c9e0*/  ISETP.GT.U32.AND P6, PT, R5, R2, PT ;  /* 0x000000020500720c */ /* 0x000fe20003fc4070 */
[----:B------:R-:W-:-:S02]  /*c9f0*/  VIADD R4, R28, 0x114 ;  /* 0x000001141c047836 */ /* 0x000fc40000000000 */
[----:B0-----:R-:W-:Y:S01]  /*ca00*/  IMAD.MOV.U32 R10, RZ, RZ, R14 ;  /* 0x000000ffff0a7224 */ /* 0x001fe200078e000e */
[----:B------:R-:W-:Y:S01]  /*ca10*/  IABS R18, R11 ;  /* 0x0000000b00127213 */ /* 0x000fe20000000000 */
[----:B------:R-:W-:Y:S01]  /*ca20*/  IMAD.HI.U32 R14, R8, R20, RZ ;  /* 0x00000014080e7227 */ /* 0x000fe200078e00ff */
[----:B-1----:R-:W-:-:S03]  /*ca30*/  IABS R15, R4 ;  /* 0x00000004000f7213 */ /* 0x002fc60000000000 */
        /* <DEDUP_REMOVED lines=15> */
[----:B------:R-:W-:-:S04]  /*cb30*/  IMAD.HI.U32 R6, R8, R19, RZ ;  /* 0x0000001308067227 */ /* 0x000fc800078e00ff */
        /* <DEDUP_REMOVED lines=33> */
[----:B------:R-:W-:Y:S01]  /*cd50*/  IMAD R17, R5, R4, R17 ;  /* 0x0000000405117224 */ /* 0x000fe200078e0211 */
[----:B------:R-:W-:Y:S01]  /*cd60*/  IABS R4, R14 ;  /* 0x0000000e00047213 */ /* 0x000fe20000000000 */
        /* <DEDUP_REMOVED lines=12> */
[----:B------:R-:W-:-:S04]  /*ce30*/  IMAD.HI.U32 R3, R8, R9, RZ ;  /* 0x0000000908037227 */ /* 0x000fc800078e00ff */
[C---:B------:R-:W-:Y:S02]  /*ce40*/  IMAD R13, R5.reuse, R16, R13 ;  /* 0x00000010050d7224 */ /* 0x040fe400078e020d */
[--C-:B------:R-:W-:Y:S01]  /*ce50*/  @!P4 IMAD.IADD R18, R18, 0x1, -R5.reuse ;  /* 0x000000011212c824 */ /* 0x100fe200078e0a05 */
[----:B------:R-:W-:Y:S01]  /*ce60*/  ISETP.GT.U32.AND P4, PT, R5, R15, PT ;  /* 0x0000000f0500720c */ /* 0x000fe20003f84070 */
[----:B------:R-:W-:Y:S02]  /*ce70*/  @!P6 IMAD.IADD R17, R17, 0x1, -R5 ;  /* 0x000000011111e824 */ /* 0x000fe400078e0a05 */
[----:B------:R-:W-:Y:S01]  /*ce80*/  IMAD.MOV.U32 R21, RZ, RZ, R20 ;  /* 0x000000ffff157224 */ /* 0x000fe200078e0014 */
[----:B------:R-:W-:Y:S01]  /*ce90*/  ISETP.GT.U32.AND P6, PT, R5, R18, PT ;  /* 0x000000120500720c */ /* 0x000fe20003fc4070 */
[----:B------:R-:W-:Y:S02]  /*cea0*/  IMAD.MOV R3, RZ, RZ, -R3 ;  /* 0x000000ffff037224 */ /* 0x000fe400078e0a03 */
[----:B0-----:R-:W-:-:S02]  /*ceb0*/  IMAD.MOV.U32 R10, RZ, RZ, R19 ;  /* 0x000000ffff0a7224 */ /* 0x001fc400078e0013 */
[----:B------:R-:W-:Y:S01]  /*cec0*/  @!P2 IMAD.MOV R21, RZ, RZ, -R21 ;  /* 0x000000ffff15a224 */ /* 0x000fe200078e0a15 */
[----:B------:R-:W-:Y:S01]  /*ced0*/  ISETP.GT.U32.AND P2, PT, R5, R17, PT ;  /* 0x000000110500720c */ /* 0x000fe20003f44070 */
[----:B------:R-:W-:Y:S01]  /*cee0*/  @!P1 IMAD.MOV R10, RZ, RZ, -R10 ;  /* 0x000000ffff0a9224 */ /* 0x000fe200078e0a0a */
[----:B------:R-:W-:Y:S01]  /*cef0*/  ISETP.GE.AND P1, PT, R11, RZ, PT ;  /* 0x000000ff0b00720c */ /* 0x000fe20003f26270 */
[----:B------:R-:W-:Y:S01]  /*cf00*/  @!P4 IMAD.IADD R15, R15, 0x1, -R5 ;  /* 0x000000010f0fc824 */ /* 0x000fe200078e0a05 */
[C---:B------:R-:W-:Y:S01]  /*cf10*/  ISETP.GT.U32.AND P4, PT, R5.reuse, R13, PT ;  /* 0x0000000d0500720c */ /* 0x040fe20003f84070 */
        /* <DEDUP_REMOVED lines=9> */
[----:B-1----:R-:W-:Y:S01]  /*cfb0*/  IABS R6, R12 ;  /* 0x0000000c00067213 */ /* 0x002fe20000000000 */
        /* <DEDUP_REMOVED lines=72> */
[----:B-1----:R-:W-:Y:S01]  /*d440*/  IMAD.HI.U32 R6, R8, R13, RZ ;  /* 0x0000000d08067227 */ /* 0x002fe200078e00ff */
        /* <DEDUP_REMOVED lines=42> */
[----:B0-----:R-:W-:Y:S02]  /*d6f0*/  IMAD.MOV.U32 R10, RZ, RZ, R20 ;  /* 0x000000ffff0a7224 */ /* 0x001fe400078e0014 */
[----:B------:R-:W-:Y:S01]  /*d700*/  @!P4 IMAD.IADD R11, R11, 0x1, -R5 ;  /* 0x000000010b0bc824 */ /* 0x000fe200078e0a05 */
[----:B------:R-:W-:Y:S01]  /*d710*/  ISETP.GT.U32.AND P4, PT, R5, R18, PT ;  /* 0x000000120500720c */ /* 0x000fe20003f84070 */
[C---:B------:R-:W-:Y:S01]  /*d720*/  VIADD R2, R28.reuse, 0x103 ;  /* 0x000001031c027836 */ /* 0x040fe20000000000 */
[----:B------:R-:W-:Y:S01]  /*d730*/  IABS R17, R3 ;  /* 0x0000000300117213 */ /* 0x000fe20000000000 */
[----:B------:R-:W-:-:S02]  /*d740*/  VIADD R6, R28, 0x105 ;  /* 0x000001051c067836 */ /* 0x000fc40000000000 */
[--C-:B------:R-:W-:Y:S02]  /*d750*/  @!P5 IMAD.IADD R9, R9, 0x1, -R5.reuse ;  /* 0x000000010909d824 */ /* 0x100fe400078e0a05 */
[----:B------:R-:W-:Y:S01]  /*d760*/  @!P2 IMAD.MOV R10, RZ, RZ, -R10 ;  /* 0x000000ffff0aa224 */ /* 0x000fe200078e0a0a */
[----:B------:R-:W-:Y:S01]  /*d770*/  ISETP.GE.AND P2, PT, R19, RZ, PT ;  /* 0x000000ff1300720c */ /* 0x000fe20003f46270 */
[----:B------:R-:W-:Y:S01]  /*d780*/  IMAD.HI.U32 R12, R8, R17, RZ ;  /* 0x00000011080c7227 */ /* 0x000fe200078e00ff */
[----:B------:R-:W-:Y:S02]  /*d790*/  IABS R19, R2 ;  /* 0x0000000200137213 */ /* 0x000fe40000000000 */
[----:B------:R-:W-:Y:S01]  /*d7a0*/  IABS R15, R6 ;  /* 0x00000006000f7213 */ /* 0x000fe20000000000 */
[--C-:B------:R-:W-:Y:S01]  /*d7b0*/  @!P1 IMAD.IADD R4, R4, 0x1, -R5.reuse ;  /* 0x0000000104049824 */ /* 0x100fe200078e0a05 */
[C---:B------:R-:W-:Y:S01]  /*d7c0*/  ISETP.GT.U32.AND P5, PT, R5.reuse, R9, PT ;  /* 0x000000090500720c */ /* 0x040fe20003fa4070 */
[----:B------:R-:W-:Y:S01]  /*d7d0*/  @!P4 IMAD.IADD R18, R18, 0x1, -R5 ;  /* 0x000000011212c824 */ /* 0x000fe200078e0a05 */
[----:B------:R-:W-:Y:S01]  /*d7e0*/  ISETP.GE.AND P1, PT, R16, RZ, PT ;  /* 0x000000ff1000720c */ /* 0x000fe20003f26270 */
[----:B------:R-:W-:Y:S01]  /*d7f0*/  IMAD.MOV R12, RZ, RZ, -R12 ;  /* 0x000000ffff0c7224 */ /* 0x000fe200078e0a0c */
[----:B------:R0:W-:Y:S01]  /*d800*/  STL [R1+0x4e4], R10 ;  /* 0x0004e40a01007387 */ /* 0x0001e20000100800 */
[----:B------:R-:W-:Y:S01]  /*d810*/  IMAD.MOV.U32 R16, RZ, RZ, R19 ;  /* 0x000000ffff107224 */ /* 0x000fe200078e0013 */
[----:B------:R-:W-:Y:S01]  /*d820*/  ISETP.GT.U32.AND P4, PT, R5, R18, PT ;  /* 0x000000120500720c */ /* 0x000fe20003f84070 */
[----:B------:R-:W-:-:S04]  /*d830*/  IMAD.HI.U32 R14, R8, R15, RZ ;  /* 0x0000000f080e7227 */ /* 0x000fc800078e00ff */
[----:B------:R-:W-:Y:S02]  /*d840*/  IMAD R17, R5, R12, R17 ;  /* 0x0000000c05117224 */ /* 0x000fe400078e0211 */
[----:B------:R-:W-:-:S04]  /*d850*/  IMAD.HI.U32 R12, R8, R16, RZ ;  /* 0x00000010080c7227 */ /* 0x000fc800078e00ff */
[----:B0-----:R-:W-:Y:S02]  /*d860*/  IMAD.MOV.U32 R10, RZ, RZ, R13 ;  /* 0x000000ffff0a7224 */ /* 0x001fe400078e000d */
[----:B------:R-:W-:Y:S02]  /*d870*/  IMAD.MOV R14, RZ, RZ, -R14 ;  /* 0x000000ffff0e7224 */ /* 0x000fe400078e0a0e */
[----:B------:R-:W-:Y:S01]  /*d880*/  @!P3 IMAD.MOV R10, RZ, RZ, -R10 ;  /* 0x000000ffff0ab224 */ /* 0x000fe200078e0a0a */
[C---:B------:R-:W-:Y:S01]  /*d890*/  ISETP.GT.U32.AND P3, PT, R5.reuse, R4, PT ;  /* 0x000000040500720c */ /* 0x040fe20003f64070 */
[----:B------:R-:W-:Y:S02]  /*d8a0*/  IMAD.MOV R12, RZ, RZ, -R12 ;  /* 0x000000ffff0c7224 */ /* 0x000fe400078e0a0c */
[----:B------:R-:W-:Y:S01]  /*d8b0*/  IMAD R15, R5, R14, R15 ;  /* 0x0000000e050f7224 */ /* 0x000fe200078e020f */
[----:B------:R0:W-:Y:S01]  /*d8c0*/  STL [R1+0x4e0], R10 ;  /* 0x0004e00a01007387 */ /* 0x0001e20000100800 */
[----:B------:R-:W-:-:S02]  /*d8d0*/  @!P5 IMAD.IADD R9, R9, 0x1, -R5 ;  /* 0x000000010909d824 */ /* 0x000fc400078e0a05 */
[C---:B------:R-:W-:Y:S01]  /*d8e0*/  IMAD R16, R5.reuse, R12, R16 ;  /* 0x0000000c05107224 */ /* 0x040fe200078e0210 */
[C---:B------:R-:W-:Y:S01]  /*d8f0*/  ISETP.GT.U32.AND P5, PT, R5.reuse, R15, PT ;  /* 0x0000000f0500720c */ /* 0x040fe20003fa4070 */
[----:B------:R-:W-:Y:S02]  /*d900*/  @!P4 IMAD.IADD R18, R18, 0x1, -R5 ;  /* 0x000000011212c824 */ /* 0x000fe400078e0a05 */
[----:B------:R-:W-:Y:S01]  /*d910*/  @!P0 IMAD.MOV R11, RZ, RZ, -R11 ;  /* 0x000000ffff0b8224 */ /* 0x000fe200078e0a0b */
[C---:B------:R-:W-:Y:S01]  /*d920*/  ISETP.GT.U32.AND P4, PT, R5.reuse, R16, PT ;  /* 0x000000100500720c */ /* 0x040fe20003f84070 */
[----:B------:R-:W-:Y:S01]  /*d930*/  VIADD R12, R28, 0x102 ;  /* 0x000001021c0c7836 */ /* 0x000fe20000000000 */
[----:B------:R-:W-:Y:S01]  /*d940*/  ISETP.GE.AND P0, PT, R6, RZ, PT ;  /* 0x000000ff0600720c */ /* 0x000fe20003f06270 */
        /* <DEDUP_REMOVED lines=8> */
[--C-:B------:R-:W-:Y:S01]  /*d9d0*/  @!P3 IMAD.IADD R4, R4, 0x1, -R5.reuse ;  /* 0x000000010404b824 */ /* 0x100fe200078e0a05 */
[----:B------:R-:W-:Y:S01]  /*d9e0*/  ISETP.GE.AND P3, PT, R3, RZ, PT ;  /* 0x000000ff0300720c */ /* 0x000fe20003f66270 */
[----:B------:R-:W-:Y:S01]  /*d9f0*/  @!P4 IMAD.IADD R16, R16, 0x1, -R5 ;  /* 0x000000011010c824 */ /* 0x000fe200078e0a05 */
[----:B------:R-:W-:Y:S01]  /*da00*/  IABS R3, R6 ;  /* 0x0000000600037213 */ /* 0x000fe20000000000 */
[C---:B0-----:R-:W-:Y:S01]  /*da10*/  IMAD.HI.U32 R11, R8.reuse, R9, RZ ;  /* 0x00000009080b7227 */ /* 0x041fe200078e00ff */
[----:B------:R0:W-:Y:S02]  /*da20*/  STL [R1+0x4d8], R10 ;  /* 0x0004d80a01007387 */ /* 0x0001e40000100800 */
[----:B------:R-:W-:Y:S01]  /*da30*/  ISETP.GT.U32.AND P4, PT, R5, R16, PT ;  /* 0x000000100500720c */ /* 0x000fe20003f84070 */
[----:B------:R-:W-:-:S04]  /*da40*/  IMAD.HI.U32 R13, R8, R3, RZ ;  /* 0x00000003080d7227 */ /* 0x000fc800078e00ff */
[----:B------:R-:W-:Y:S01]  /*da50*/  @!P6 IMAD.IADD R17, R17, 0x1, -R5 ;  /* 0x000000011111e824 */ /* 0x000fe200078e0a05 */
[C---:B------:R-:W-:Y:S01]  /*da60*/  ISETP.GT.U32.AND P6, PT, R5.reuse, R15, PT ;  /* 0x0000000f0500720c */ /* 0x040fe20003fc4070 */
[----:B------:R-:W-:Y:S02]  /*da70*/  IMAD.MOV R11, RZ, RZ, -R11 ;  /* 0x000000ffff0b7224 */ /* 0x000fe400078e0a0b */
[----:B------:R-:W-:Y:S02]  /*da80*/  IMAD.MOV R13, RZ, RZ, -R13 ;  /* 0x000000ffff0d7224 */ /* 0x000fe400078e0a0d */
[C---:B------:R-:W-:Y:S02]  /*da90*/  IMAD R9, R5.reuse, R11, R9 ;  /* 0x0000000b05097224 */ /* 0x040fe400078e0209 */
[----:B0-----:R-:W-:Y:S02]  /*daa0*/  IMAD.MOV.U32 R10, RZ, RZ, R4 ;  /* 0x000000ffff0a7224 */ /* 0x001fe400078e0004 */
[----:B------:R-:W-:-:S02]  /*dab0*/  IMAD R3, R5, R13, R3 ;  /* 0x0000000d05037224 */ /* 0x000fc400078e0203 */
[----:B------:R-:W-:Y:S01]  /*dac0*/  @!P2 IMAD.MOV R10, RZ, RZ, -R10 ;  /* 0x000000ffff0aa224 */ /* 0x000fe200078e0a0a */
[----:B------:R-:W-:Y:S01]  /*dad0*/  ISETP.GT.U32.AND P2, PT, R5, R17, PT ;  /* 0x000000110500720c */ /* 0x000fe20003f44070 */
[--C-:B------:R-:W-:Y:S01]  /*dae0*/  @!P6 IMAD.IADD R15, R15, 0x1, -R5.reuse ;  /* 0x000000010f0fe824 */ /* 0x100fe200078e0a05 */
[C---:B------:R-:W-:Y:S01]  /*daf0*/  ISETP.GT.U32.AND P6, PT, R5.reuse, R9, PT ;  /* 0x000000090500720c */ /* 0x040fe20003fc4070 */
[----:B------:R-:W-:Y:S01]  /*db00*/  @!P4 IMAD.IADD R16, R16, 0x1, -R5 ;  /* 0x000000011010c824 */ /* 0x000fe200078e0a05 */
[----:B------:R-:W-:Y:S01]  /*db10*/  ISETP.GT.U32.AND P4, PT, R5, R3, PT ;  /* 0x000000030500720c */ /* 0x000fe20003f84070 */
[C---:B------:R-:W-:Y:S01]  /*db20*/  VIADD R2, R28.reuse, 0x100 ;  /* 0x000001001c027836 */ /* 0x040fe20000000000 */
[----:B------:R0:W-:Y:S01]  /*db30*/  STL [R1+0x4d4], R10 ;  /* 0x0004d40a01007387 */ /* 0x0001e20000100800 */
[----:B------:R-:W-:Y:S02]  /*db40*/  VIADD R4, R28, 0xff ;  /* 0x000000ff1c047836 */ /* 0x000fe40000000000 */
[----:B------:R-:W-:Y:S01]  /*db50*/  @!P1 IMAD.MOV R18, RZ, RZ, -R18 ;  /* 0x000000ffff129224 */ /* 0x000fe200078e0a12 */
[----:B------:R-:W-:-:S02]  /*db60*/  IABS R11, R2 ;  /* 0x00000002000b7213 */ /* 0x000fc40000000000 */
[----:B------:R-:W-:Y:S01]  /*db70*/  IABS R21, R4 ;  /* 0x0000000400157213 */ /* 0x000fe20000000000 */
[--C-:B------:R-:W-:Y:S01]  /*db80*/  @!P2 IMAD.IADD R17, R17, 0x1, -R5.reuse ;  /* 0x000000011111a824 */ /* 0x100fe200078e0a05 */
[----:B------:R-:W-:Y:S01]  /*db90*/  ISETP.GE.AND P2, PT, R12, RZ, PT ;  /* 0x000000ff0c00720c */ /* 0x000fe20003f46270 */
[----:B------:R-:W-:Y:S01]  /*dba0*/  IMAD.HI.U32 R14, R8, R11, RZ ;  /* 0x0000000b080e7227 */ /* 0x000fe200078e00ff */
[----:B------:R-:W-:Y:S03]  /*dbb0*/  STL [R1+0x4c8], R18 ;  /* 0x0004c81201007387 */ /* 0x000fe60000100800 */
[--C-:B------:R-:W-:Y:S01]  /*dbc0*/  @!P6 IMAD.IADD R9, R9, 0x1, -R5.reuse ;  /* 0x000000010909e824 */ /* 0x100fe200078e0a05 */
[----:B------:R-:W-:Y:S01]  /*dbd0*/  ISETP.GE.AND P6, PT, R6, RZ, PT ;  /* 0x000000ff0600720c */ /* 0x000fe20003fc6270 */
[----:B------:R-:W-:Y:S02]  /*dbe0*/  @!P4 IMAD.IADD R3, R3, 0x1, -R5 ;  /* 0x000000010303c824 */ /* 0x000fe400078e0a05 */
[----:B0-----:R-:W-:Y:S01]  /*dbf0*/  IMAD.MOV.U32 R10, RZ, RZ, R15 ;  /* 0x000000ffff0a7224 */ /* 0x001fe200078e000f */
[----:B------:R-:W-:Y:S01]  /*dc00*/  ISETP.GT.U32.AND P4, PT, R5, R9, PT ;  /* 0x000000090500720c */ /* 0x000fe20003f84070 */
[----:B------:R-:W-:-:S02]  /*dc10*/  VIADD R12, R28, 0xfe ;  /* 0x000000fe1c0c7836 */ /* 0x000fc40000000000 */
[----:B------:R-:W-:Y:S02]  /*dc20*/  IMAD.MOV R14, RZ, RZ, -R14 ;  /* 0x000000ffff0e7224 */ /* 0x000fe400078e0a0e */
[----:B------:R-:W-:Y:S01]  /*dc30*/  @!P0 IMAD.MOV R10, RZ, RZ, -R10 ;  /* 0x000000ffff0a8224 */ /* 0x000fe200078e0a0a */
[C---:B------:R-:W-:Y:S01]  /*dc40*/  ISETP.GT.U32.AND P0, PT, R5.reuse, R3, PT ;  /* 0x000000030500720c */ /* 0x040fe20003f04070 */
[C---:B------:R-:W-:Y:S01]  /*dc50*/  IMAD R11, R5.reuse, R14, R11 ;  /* 0x0000000e050b7224 */ /* 0x040fe200078e020b */
[----:B------:R-:W-:Y:S01]  /*dc60*/  IABS R14, R12 ;  /* 0x0000000c000e7213 */ /* 0x000fe20000000000 */
[----:B------:R-:W-:Y:S01]  /*dc70*/  @!P3 IMAD.MOV R17, RZ, RZ, -R17 ;  /* 0x000000ffff11b224 */ /* 0x000fe200078e0a11 */
[----:B------:R-:W-:Y:S01]  /*dc80*/  STL [R1+0x4c4], R10 ;  /* 0x0004c40a01007387 */ /* 0x000fe20000100800 */
[C---:B------:R-:W-:Y:S01]  /*dc90*/  IMAD.HI.U32 R13, R8.reuse, R21, RZ ;  /* 0x00000015080d7227 */ /* 0x040fe200078e00ff */
[----:B------:R-:W-:Y:S02]  /*dca0*/  ISETP.GT.U32.AND P1, PT, R5, R11, PT ;  /* 0x0000000b0500720c */ /* 0x000fe40003f24070 */
[----:B------:R0:W-:Y:S01]  /*dcb0*/  STL [R1+0x4c0], R17 ;  /* 0x0004c01101007387 */ /* 0x0001e20000100800 */
[----:B------:R-:W-:-:S04]  /*dcc0*/  IMAD.HI.U32 R15, R8, R14, RZ ;  /* 0x0000000e080f7227 */ /* 0x000fc800078e00ff */
[----:B------:R-:W-:Y:S01]  /*dcd0*/  @!P4 IMAD.IADD R9, R9, 0x1, -R5 ;  /* 0x000000010909c824 */ /* 0x000fe200078e0a05 */
[----:B------:R-:W-:Y:S01]  /*dce0*/  ISETP.GE.AND P4, PT, R4, RZ, PT ;  /* 0x000000ff0400720c */ /* 0x000fe20003f86270 */
[----:B------:R-:W-:Y:S02]  /*dcf0*/  IMAD.MOV R15, RZ, RZ, -R15 ;  /* 0x000000ffff0f7224 */ /* 0x000fe400078e0a0f */
[----:B------:R-:W-:Y:S01]  /*dd00*/  @!P0 IMAD.IADD R3, R3, 0x1, -R5 ;  /* 0x0000000103038824 */ /* 0x000fe200078e0a05 */
[----:B------:R-:W-:Y:S01]  /*dd10*/  ISETP.GE.AND P0, PT, R12, RZ, PT ;  /* 0x000000ff0c00720c */ /* 0x000fe20003f06270 */
[----:B------:R-:W-:Y:S02]  /*dd20*/  IMAD R12, R5, R15, R14 ;  /* 0x0000000f050c7224 */ /* 0x000fe400078e020e */
[----:B0-----:R-:W-:Y:S02]  /*dd30*/  IMAD.MOV.U32 R17, RZ, RZ, R9 ;  /* 0x000000ffff117224 */ /* 0x001fe400078e0009 */
[----:B------:R-:W-:-:S02]  /*dd40*/  IMAD.MOV R13, RZ, RZ, -R13 ;  /* 0x000000ffff0d7224 */ /* 0x000fc400078e0a0d */
[----:B------:R-:W-:Y:S02]  /*dd50*/  VIADD R6, R28, 0xfd ;  /* 0x000000fd1c067836 */ /* 0x000fe40000000000 */
[----:B------:R-:W-:Y:S01]  /*dd60*/  @!P2 IMAD.MOV R17, RZ, RZ, -R17 ;  /* 0x000000ffff11a224 */ /* 0x000fe200078e0a11 */
[C---:B------:R-:W-:Y:S01]  /*dd70*/  ISETP.GT.U32.AND P2, PT, R5.reuse, R12, PT ;  /* 0x0000000c0500720c */ /* 0x040fe20003f44070 */
[----:B------:R-:W-:Y:S01]  /*dd80*/  IMAD R21, R5, R13, R21 ;  /* 0x0000000d05157224 */ /* 0x000fe200078e0215 */
[----:B------:R-:W-:Y:S01]  /*dd90*/  IABS R13, R6 ;  /* 0x00000006000d7213 */ /* 0x000fe20000000000 */
[----:B------:R-:W-:Y:S02]  /*dda0*/  IMAD.MOV.U32 R10, RZ, RZ, R16 ;  /* 0x000000ffff0a7224 */ /* 0x000fe400078e0010 */
[----:B------:R-:W-:Y:S01]  /*ddb0*/  @!P1 IMAD.IADD R11, R11, 0x1, -R5 ;  /* 0x000000010b0b9824 */ /* 0x000fe200078e0a05 */
[----:B------:R-:W-:Y:S01]  /*ddc0*/  ISETP.GT.U32.AND P3, PT, R5, R21, PT ;  /* 0x000000150500720c */ /* 0x000fe20003f64070 */
[----:B------:R-:W-:-:S03]  /*ddd0*/  IMAD.HI.U32 R16, R8, R13, RZ ;  /* 0x0000000d08107227 */ /* 0x000fc600078e00ff */
[C---:B------:R-:W-:Y:S01]  /*dde0*/  ISETP.GT.U32.AND P1, PT, R5.reuse, R11, PT ;  /* 0x0000000b0500720c */ /* 0x040fe20003f24070 */
[----:B------:R-:W-:Y:S01]  /*ddf0*/  @!P5 IMAD.MOV R10, RZ, RZ, -R10 ;  /* 0x000000ffff0ad224 */ /* 0x000fe200078e0a0a */
[----:B------:R-:W-:Y:S01]  /*de00*/  ISETP.GE.AND P5, PT, R2, RZ, PT ;  /* 0x000000ff0200720c */ /* 0x000fe20003fa6270 */
[----:B------:R-:W-:Y:S02]  /*de10*/  VIADD R2, R28, 0xfc ;  /* 0x000000fc1c027836 */ /* 0x000fe40000000000 */
[----:B------:R-:W-:Y:S01]  /*de20*/  IMAD.MOV R16, RZ, RZ, -R16 ;  /* 0x000000ffff107224 */ /* 0x000fe200078e0a10 */
[----:B------:R0:W-:Y:S01]  /*de30*/  STL [R1+0x4bc], R10 ;  /* 0x0004bc0a01007387 */ /* 0x0001e20000100800 */
[----:B------:R-:W-:Y:S01]  /*de40*/  @!P2 IMAD.IADD R12, R12, 0x1, -R5 ;  /* 0x000000010c0ca824 */ /* 0x000fe200078e0a05 */
[----:B------:R-:W-:Y:S01]  /*de50*/  IABS R14, R2 ;  /* 0x00000002000e7213 */ /* 0x000fe20000000000 */
[----:B------:R-:W-:Y:S01]  /*de60*/  IMAD R13, R5, R16, R13 ;  /* 0x00000010050d7224 */ /* 0x000fe200078e020d */
[----:B------:R-:W-:Y:S01]  /*de70*/  STL [R1+0x4b8], R17 ;  /* 0x0004b81101007387 */ /* 0x000fe20000100800 */
[----:B------:R-:W-:Y:S01]  /*de80*/  @!P3 IMAD.IADD R21, R21, 0x1, -R5 ;  /* 0x000000011515b824 */ /* 0x000fe200078e0a05 */
[----:B------:R-:W-:Y:S01]  /*de90*/  ISETP.GT.U32.AND P2, PT, R5, R12, PT ;  /* 0x0000000c0500720c */ /* 0x000fe20003f44070 */
[----:B------:R-:W-:-:S03]  /*dea0*/  IMAD.HI.U32 R9, R8, R14, RZ ;  /* 0x0000000e08097227 */ /* 0x000fc600078e00ff */
[C---:B------:R-:W-:Y:S01]  /*deb0*/  ISETP.GT.U32.AND P3, PT, R5.reuse, R21, PT ;  /* 0x000000150500720c */ /* 0x040fe20003f64070 */
[----:B0-----:R-:W-:Y:S02]  /*dec0*/  IMAD.MOV.U32 R10, RZ, RZ, R3 ;  /* 0x000000ffff0a7224 */ /* 0x001fe400078e0003 */
[----:B------:R-:W-:Y:S02]  /*ded0*/  IMAD.MOV R9, RZ, RZ, -R9 ;  /* 0x000000ffff097224 */ /* 0x000fe400078e0a09 */
[----:B------:R-:W-:Y:S01]  /*dee0*/  @!P6 IMAD.MOV R10, RZ, RZ, -R10 ;  /* 0x000000ffff0ae224 */ /* 0x000fe200078e0a0a */
[C---:B------:R-:W-:Y:S01]  /*def0*/  ISETP.GT.U32.AND P6, PT, R5.reuse, R13, PT ;  /* 0x0000000d0500720c */ /* 0x040fe20003fc4070 */
[----:B------:R-:W-:Y:S02]  /*df00*/  IMAD R14, R5, R9, R14 ;  /* 0x00000009050e7224 */ /* 0x000fe400078e020e */
[----:B------:R-:W-:Y:S01]  /*df10*/  VIADD R4, R28, 0xfb ;  /* 0x000000fb1c047836 */ /* 0x000fe20000000000 */
[----:B------:R0:W-:Y:S01]  /*df20*/  STL [R1+0x4b4], R10 ;  /* 0x0004b40a01007387 */ /* 0x0001e20000100800 */
[--C-:B------:R-:W-:Y:S01]  /*df30*/  @!P1 IMAD.IADD R11, R11, 0x1, -R5.reuse ;  /* 0x000000010b0b9824 */ /* 0x100fe200078e0a05 */
[----:B------:R-:W-:Y:S01]  /*df40*/  ISETP.GE.AND P1, PT, R6, RZ, PT ;  /* 0x000000ff0600720c */ /* 0x000fe20003f26270 */
[--C-:B------:R-:W-:Y:S01]  /*df50*/  @!P2 IMAD.IADD R12, R12, 0x1, -R5.reuse ;  /* 0x000000010c0ca824 */ /* 0x100fe200078e0a05 */
[----:B------:R-:W-:Y:S01]  /*df60*/  ISETP.GT.U32.AND P2, PT, R5, R14, PT ;  /* 0x0000000e0500720c */ /* 0x000fe20003f44070 */
[--C-:B------:R-:W-:Y:S01]  /*df70*/  @!P3 IMAD.IADD R21, R21, 0x1, -R5.reuse ;  /* 0x000000011515b824 */ /* 0x100fe200078e0a05 */
[----:B------:R-:W-:Y:S01]  /*df80*/  IABS R3, R4 ;  /* 0x0000000400037213 */ /* 0x000fe20000000000 */
[----:B------:R-:W-:Y:S01]  /*df90*/  VIADD R9, R28, 0xf9 ;  /* 0x000000f91c097836 */ /* 0x000fe20000000000 */
[----:B------:R-:W-:Y:S01]  /*dfa0*/  ISETP.GE.AND P3, PT, R2, RZ, PT ;  /* 0x000000ff0200720c */ /* 0x000fe20003f66270 */
[----:B------:R-:W-:-:S02]  /*dfb0*/  @!P6 IMAD.IADD R13, R13, 0x1, -R5 ;  /* 0x000000010d0de824 */ /* 0x000fc400078e0a05 */
[----:B0-----:R-:W-:Y:S01]  /*dfc0*/  IMAD.MOV.U32 R10, RZ, RZ, R11 ;  /* 0x000000ffff0a7224 */ /* 0x001fe200078e000b */
[----:B------:R-:W-:Y:S01]  /*dfd0*/  IABS R18, R9 ;  /* 0x0000000900127213 */ /* 0x000fe20000000000 */
[----:B------:R-:W-:Y:S01]  /*dfe0*/  IMAD.HI.U32 R2, R8, R3, RZ ;  /* 0x0000000308027227 */ /* 0x000fe200078e00ff */
[----:B------:R-:W-:-:S03]  /*dff0*/  ISETP.GT.U32.AND P6, PT, R5, R13, PT ;  /* 0x0000000d0500720c */ /* 0x000fc60003fc4070 */
[----:B------:R-:W-:Y:S01]  /*e000*/  @!P5 IMAD.MOV R10, RZ, RZ, -R10 ;  /* 0x000000ffff0ad224 */ /* 0x000fe200078e0a0a */
[----:B------:R-:W-:Y:S01]  /*e010*/  ISETP.GE.AND P5, PT, R4, RZ, PT ;  /* 0x000000ff0400720c */ /* 0x000fe20003fa6270 */
[----:B------:R-:W-:Y:S02]  /*e020*/  IMAD.MOV R2, RZ, RZ, -R2 ;  /* 0x000000ffff027224 */ /* 0x000fe400078e0a02 */
[----:B------:R-:W-:Y:S01]  /*e030*/  VIADD R6, R28, 0xfa ;  /* 0x000000fa1c067836 */ /* 0x000fe20000000000 */
[----:B------:R0:W-:Y:S01]  /*e040*/  STL [R1+0x4ac], R10 ;  /* 0x0004ac0a01007387 */ /* 0x0001e20000100800 */
[----:B------:R-:W-:Y:S02]  /*e050*/  @!P2 IMAD.IADD R14, R14, 0x1, -R5 ;  /* 0x000000010e0ea824 */ /* 0x000fe400078e0a05 */
[----:B------:R-:W-:Y:S01]  /*e060*/  IMAD R3, R5, R2, R3 ;  /* 0x0000000205037224 */ /* 0x000fe200078e0203 */
[----:B------:R-:W-:Y:S01]  /*e070*/  IABS R15, R6 ;  /* 0x00000006000f7213 */ /* 0x000fe20000000000 */
[----:B------:R-:W-:-:S02]  /*e080*/  @!P6 IMAD.IADD R13, R13, 0x1, -R5 ;  /* 0x000000010d0de824 */ /* 0x000fc400078e0a05 */
[----:B------:R-:W-:Y:S01]  /*e090*/  IMAD.HI.U32 R20, R8, R18, RZ ;  /* 0x0000001208147227 */ /* 0x000fe200078e00ff */
[----:B------:R-:W-:-:S03]  /*e0a0*/  ISETP.GT.U32.AND P6, PT, R5, R3, PT ;  /* 0x000000030500720c */ /* 0x000fc60003fc4070 */
[----:B0-----:R-:W-:Y:S02]  /*e0b0*/  IMAD.MOV.U32 R10, RZ, RZ, R21 ;  /* 0x000000ffff0a7224 */ /* 0x001fe400078e0015 */
[----:B------:R-:W-:Y:S02]  /*e0c0*/  VIADD R4, R28, 0xf7 ;  /* 0x000000f71c047836 */ /* 0x000fe40000000000 */
[----:B------:R-:W-:Y:S01]  /*e0d0*/  @!P4 IMAD.MOV R10, RZ, RZ, -R10 ;  /* 0x000000ffff0ac224 */ /* 0x000fe200078e0a0a */
[----:B------:R-:W-:Y:S01]  /*e0e0*/  ISETP.GT.U32.AND P4, PT, R5, R14, PT ;  /* 0x0000000e0500720c */ /* 0x000fe20003f84070 */
[----:B------:R-:W-:Y:S01]  /*e0f0*/  IMAD.HI.U32 R2, R8, R15, RZ ;  /* 0x0000000f08027227 */ /* 0x000fe200078e00ff */
[----:B------:R-:W-:Y:S02]  /*e100*/  IABS R16, R4 ;  /* 0x0000000400107213 */ /* 0x000fe40000000000 */
[----:B------:R0:W-:Y:S01]  /*e110*/  STL [R1+0x4a4], R10 ;  /* 0x0004a40a01007387 */ /* 0x0001e20000100800 */
[----:B------:R-:W-:-:S02]  /*e120*/  IMAD.MOV R20, RZ, RZ, -R20 ;  /* 0x000000ffff147224 */ /* 0x000fc400078e0a14 */
[----:B------:R-:W-:Y:S02]  /*e130*/  VIADD R11, R28, 0xf8 ;  /* 0x000000f81c0b7836 */ /* 0x000fe40000000000 */
[----:B------:R-:W-:Y:S02]  /*e140*/  IMAD.MOV R2, RZ, RZ, -R2 ;  /* 0x000000ffff027224 */ /* 0x000fe400078e0a02 */
[C---:B------:R-:W-:Y:S01]  /*e150*/  IMAD R18, R5.reuse, R20, R18 ;  /* 0x0000001405127224 */ /* 0x040fe200078e0212 */
[----:B------:R-:W-:Y:S01]  /*e160*/  IABS R19, R11 ;  /* 0x0000000b00137213 */ /* 0x000fe20000000000 */
[C---:B------:R-:W-:Y:S02]  /*e170*/  IMAD R15, R5.reuse, R2, R15 ;  /* 0x00000002050f7224 */ /* 0x040fe400078e020f */
[--C-:B------:R-:W-:Y:S01]  /*e180*/  @!P4 IMAD.IADD R14, R14, 0x1, -R5.reuse ;  /* 0x000000010e0ec824 */ /* 0x100fe200078e0a05 */
[C---:B------:R-:W-:Y:S01]  /*e190*/  ISETP.GT.U32.AND P4, PT, R5.reuse, R18, PT ;  /* 0x000000120500720c */ /* 0x040fe20003f84070 */
[----:B0-----:R-:W-:Y:S01]  /*e1a0*/  IMAD.MOV.U32 R10, RZ, RZ, R12 ;  /* 0x000000ffff0a7224 */ /* 0x001fe200078e000c */
[----:B------:R-:W-:Y:S01]  /*e1b0*/  ISETP.GT.U32.AND P2, PT, R5, R15, PT ;  /* 0x0000000f0500720c */ /* 0x000fe20003f44070 */
[----:B------:R-:W-:Y:S01]  /*e1c0*/  @!P6 IMAD.IADD R3, R3, 0x1, -R5 ;  /* 0x000000010303e824 */ /* 0x000fe200078e0a05 */
[----:B------:R-:W-:Y:S01]  /*e1d0*/  ISETP.GE.AND P6, PT, R6, RZ, PT ;  /* 0x000000ff0600720c */ /* 0x000fe20003fc6270 */
[----:B------:R-:W-:-:S04]  /*e1e0*/  IMAD.HI.U32 R12, R8, R16, RZ ;  /* 0x00000010080c7227 */ /* 0x000fc800078e00ff */
[----:B------:R-:W-:-:S04]  /*e1f0*/  IMAD.HI.U32 R17, R8, R19, RZ ;  /* 0x0000001308117227 */ /* 0x000fc800078e00ff */
[----:B------:R-:W-:Y:S01]  /*e200*/  @!P0 IMAD.MOV R10, RZ, RZ, -R10 ;  /* 0x000000ffff0a8224 */ /* 0x000fe200078e0a0a */
[C---:B------:R-:W-:Y:S01]  /*e210*/  ISETP.GT.U32.AND P0, PT, R5.reuse, R3, PT ;  /* 0x000000030500720c */ /* 0x040fe20003f04070 */
[----:B------:R-:W-:Y:S02]  /*e220*/  IMAD.MOV R12, RZ, RZ, -R12 ;  /* 0x000000ffff0c7224 */ /* 0x000fe400078e0a0c */
[----:B------:R-:W-:Y:S01]  /*e230*/  IMAD.MOV R17, RZ, RZ, -R17 ;  /* 0x000000ffff117224 */ /* 0x000fe200078e0a11 */
[----:B------:R0:W-:Y:S01]  /*e240*/  STL [R1+0x4a0], R10 ;  /* 0x0004a00a01007387 */ /* 0x0001e20000100800 */
[C---:B------:R-:W-:Y:S02]  /*e250*/  IMAD R16, R5.reuse, R12, R16 ;  /* 0x0000000c05107224 */ /* 0x040fe400078e0210 */
[----:B------:R-:W-:Y:S02]  /*e260*/  IMAD R19, R5, R17, R19 ;  /* 0x0000001105137224 */ /* 0x000fe400078e0213 */
[----:B------:R-:W-:-:S02]  /*e270*/  IMAD.MOV.U32 R17, RZ, RZ, R13 ;  /* 0x000000ffff117224 */ /* 0x000fc400078e000d */
[--C-:B------:R-:W-:Y:S01]  /*e280*/  @!P4 IMAD.IADD R18, R18, 0x1, -R5.reuse ;  /* 0x000000011212c824 */ /* 0x100fe200078e0a05 */
[----:B------:R-:W-:Y:S01]  /*e290*/  ISETP.GT.U32.AND P4, PT, R5, R16, PT ;  /* 0x000000100500720c */ /* 0x000fe20003f84070 */
[----:B------:R-:W-:Y:S02]  /*e2a0*/  @!P2 IMAD.IADD R15, R15, 0x1, -R5 ;  /* 0x000000010f0fa824 */ /* 0x000fe400078e0a05 */
        /* <DEDUP_REMOVED lines=16> */
[----:B-1----:R-:W-:-:S02]  /*e3b0*/  VIADD R17, R28, 0xf5 ;  /* 0x000000f51c117836 */ /* 0x002fc40000000000 */
        /* <DEDUP_REMOVED lines=33> */
[----:B------:R-:W-:Y:S01]  /*e5d0*/  @!P6 IMAD.MOV R22, RZ, RZ, -R22 ;  /* 0x000000ffff16e224 */ /* 0x000fe200078e0a16 */
[----:B------:R-:W-:Y:S01]  /*e5e0*/  ISETP.GT.U32.AND P6, PT, R5, R3, PT ;  /* 0x000000030500720c */ /* 0x000fe20003fc4070 */
[----:B------:R-:W-:Y:S02]  /*e5f0*/  IMAD.MOV R21, RZ, RZ, -R21 ;  /* 0x000000ffff157224 */ /* 0x000fe400078e0a15 */
[----:B------:R-:W-:Y:S01]  /*e600*/  @!P1 IMAD.MOV R10, RZ, RZ, -R10 ;  /* 0x000000ffff0a9224 */ /* 0x000fe200078e0a0a */
[----:B------:R-:W-:Y:S01]  /*e610*/  STL [R1+0x48c], R22 ;  /* 0x00048c1601007387 */ /* 0x000fe20000100800 */
[----:B------:R-:W-:-:S03]  /*e620*/  IMAD.HI.U32 R9, R8, R11, RZ ;  /* 0x0000000b08097227 */ /* 0x000fc600078e00ff */
[----:B------:R0:W-:Y:S01]  /*e630*/  STL [R1+0x488], R10 ;  /* 0x0004880a01007387 */ /* 0x0001e20000100800 */
[----:B------:R-:W-:Y:S02]  /*e640*/  IMAD.MOV R2, RZ, RZ, -R2 ;  /* 0x000000ffff027224 */ /* 0x000fe400078e0a02 */
[C---:B------:R-:W-:Y:S02]  /*e650*/  IMAD R17, R5.reuse, R21, R20 ;  /* 0x0000001505117224 */ /* 0x040fe400078e0214 */
[----:B------:R-:W-:Y:S02]  /*e660*/  IMAD.MOV R9, RZ, RZ, -R9 ;  /* 0x000000ffff097224 */ /* 0x000fe400078e0a09 */
[C---:B------:R-:W-:Y:S01]  /*e670*/  IMAD R14, R5.reuse, R2, R14 ;  /* 0x00000002050e7224 */ /* 0x040fe200078e020e */
[----:B------:R-:W-:Y:S01]  /*e680*/  ISETP.GT.U32.AND P1, PT, R5, R17, PT ;  /* 0x000000110500720c */ /* 0x000fe20003f24070 */
[----:B------:R-:W-:Y:S02]  /*e690*/  VIADD R2, R28, 0xf1 ;  /* 0x000000f11c027836 */ /* 0x000fe40000000000 */
[----:B0-----:R-:W-:-:S02]  /*e6a0*/  IMAD.MOV.U32 R10, RZ, RZ, R16 ;  /* 0x000000ffff0a7224 */ /* 0x001fc400078e0010 */
        /* <DEDUP_REMOVED lines=69> */
[----:B-1----:R-:W-:Y:S01]  /*eb00*/  IMAD.MOV.U32 R14, RZ, RZ, R12 ;  /* 0x000000ffff0e7224 */ /* 0x002fe200078e000c */
        /* <DEDUP_REMOVED lines=15> */
[----:B------:R-:W-:Y:S01]  /*ec00*/  IABS R21, R4 ;  /* 0x0000000400157213 */ /* 0x000fe20000000000 */
[----:B------:R-:W-:Y:S01]  /*ec10*/  @!P0 IMAD.IADD R15, R15, 0x1, -R5 ;  /* 0x000000010f0f8824 */ /* 0x000fe200078e0a05 */
[----:B------:R-:W-:Y:S01]  /*ec20*/  ISETP.GE.AND P4, PT, R9, RZ, PT ;  /* 0x000000ff0900720c */ /* 0x000fe20003f86270 */
[----:B------:R-:W-:-:S02]  /*ec30*/  VIADD R9, R28, 0xea ;  /* 0x000000ea1c097836 */ /* 0x000fc40000000000 */
[----:B0-----:R-:W-:Y:S01]  /*ec40*/  IMAD.MOV.U32 R10, RZ, RZ, R6 ;  /* 0x000000ffff0a7224 */ /* 0x001fe200078e0006 */
[----:B------:R-:W-:Y:S01]  /*ec50*/  ISETP.GT.U32.AND P0, PT, R5, R15, PT ;  /* 0x0000000f0500720c */ /* 0x000fe20003f04070 */
[----:B------:R-:W-:Y:S01]  /*ec60*/  IMAD.HI.U32 R6, R8, R22, RZ ;  /* 0x0000001608067227 */ /* 0x000fe200078e00ff */
[----:B------:R-:W-:-:S03]  /*ec70*/  IABS R20, R9 ;  /* 0x0000000900147213 */ /* 0x000fc60000000000 */
[----:B------:R-:W-:Y:S02]  /*ec80*/  IMAD.MOV R6, RZ, RZ, -R6 ;  /* 0x000000ffff067224 */ /* 0x000fe400078e0a06 */
[----:B------:R-:W-:-:S04]  /*ec90*/  IMAD.HI.U32 R12, R8, R21, RZ ;  /* 0x00000015080c7227 */ /* 0x000fc800078e00ff */
[----:B------:R-:W-:Y:S02]  /*eca0*/  IMAD R22, R5, R6, R22 ;  /* 0x0000000605167224 */ /* 0x000fe400078e0216 */
[--C-:B------:R-:W-:Y:S01]  /*ecb0*/  @!P6 IMAD.IADD R3, R3, 0x1, -R5.reuse ;  /* 0x000000010303e824 */ /* 0x100fe200078e0a05 */
[----:B------:R-:W-:Y:S01]  /*ecc0*/  ISETP.GE.AND P6, PT, R11, RZ, PT ;  /* 0x000000ff0b00720c */ /* 0x000fe20003fc6270 */
[--C-:B------:R-:W-:Y:S01]  /*ecd0*/  @!P0 IMAD.IADD R15, R15, 0x1, -R5.reuse ;  /* 0x000000010f0f8824 */ /* 0x100fe200078e0a05 */
[C---:B------:R-:W-:Y:S01]  /*ece0*/  ISETP.GT.U32.AND P0, PT, R5.reuse, R22, PT ;  /* 0x000000160500720c */ /* 0x040fe20003f04070 */
        /* <DEDUP_REMOVED lines=8> */
[----:B------:R-:W-:Y:S02]  /*ed70*/  VIADD R19, R28, 0xe9 ;  /* 0x000000e91c137836 */ /* 0x000fe40000000000 */
[----:B------:R-:W-:-:S04]  /*ed80*/  IMAD.HI.U32 R4, R8, R20, RZ ;  /* 0x0000001408047227 */ /* 0x000fc800078e00ff */
[----:B0-----:R-:W-:Y:S02]  /*ed90*/  IMAD.MOV.U32 R10, RZ, RZ, R2 ;  /* 0x000000ffff0a7224 */ /* 0x001fe400078e0002 */
[----:B------:R-:W-:Y:S01]  /*eda0*/  @!P5 IMAD.MOV R13, RZ, RZ, -R13 ;  /* 0x000000ffff0dd224 */ /* 0x000fe200078e0a0d */
[----:B------:R-:W-:Y:S01]  /*edb0*/  ISETP.GT.U32.AND P5, PT, R5, R21, PT ;  /* 0x000000150500720c */ /* 0x000fe20003fa4070 */
[----:B------:R-:W-:Y:S01]  /*edc0*/  @!P1 IMAD.MOV R10, RZ, RZ, -R10 ;  /* 0x000000ffff0a9224 */ /* 0x000fe200078e0a0a */
[----:B------:R-:W-:Y:S01]  /*edd0*/  ISETP.GE.AND P1, PT, R19, RZ, PT ;  /* 0x000000ff1300720c */ /* 0x000fe20003f26270 */
[----:B------:R-:W-:Y:S01]  /*ede0*/  IMAD.MOV R4, RZ, RZ, -R4 ;  /* 0x000000ffff047224 */ /* 0x000fe200078e0a04 */
[----:B------:R-:W-:Y:S01]  /*edf0*/  IABS R19, R19 ;  /* 0x0000001300137213 */ /* 0x000fe20000000000 */
[----:B------:R-:W-:Y:S01]  /*ee00*/  VIADD R11, R28, 0xe8 ;  /* 0x000000e81c0b7836 */ /* 0x000fe20000000000 */
[----:B------:R-:W-:Y:S01]  /*ee10*/  STL [R1+0x454], R13 ;  /* 0x0004540d01007387 */ /* 0x000fe20000100800 */
[----:B------:R-:W-:-:S02]  /*ee20*/  @!P0 IMAD.IADD R22, R22, 0x1, -R5 ;  /* 0x0000000116168824 */ /* 0x000fc400078e0a05 */
[C---:B------:R-:W-:Y:S01]  /*ee30*/  IMAD R20, R5.reuse, R4, R20 ;  /* 0x0000000405147224 */ /* 0x040fe200078e0214 */
[----:B------:R0:W-:Y:S01]  /*ee40*/  STL [R1+0x450], R10 ;  /* 0x0004500a01007387 */ /* 0x0001e20000100800 */
[----:B------:R-:W-:Y:S01]  /*ee50*/  IABS R18, R11 ;  /* 0x0000000b00127213 */ /* 0x000fe20000000000 */
[----:B------:R-:W-:Y:S01]  /*ee60*/  IMAD.HI.U32 R12, R8, R19, RZ ;  /* 0x00000013080c7227 */ /* 0x000fe200078e00ff */
[----:B------:R-:W-:-:S03]  /*ee70*/  ISETP.GT.U32.AND P0, PT, R5, R22, PT ;  /* 0x000000160500720c */ /* 0x000fc60003f04070 */
[----:B------:R-:W-:Y:S02]  /*ee80*/  VIADD R4, R28, 0xe6 ;  /* 0x000000e61c047836 */ /* 0x000fe40000000000 */
[----:B------:R-:W-:Y:S02]  /*ee90*/  @!P5 IMAD.IADD R21, R21, 0x1, -R5 ;  /* 0x000000011515d824 */ /* 0x000fe400078e0a05 */
[----:B0-----:R-:W-:Y:S01]  /*eea0*/  IMAD.MOV.U32 R10, RZ, RZ, R15 ;  /* 0x000000ffff0a7224 */ /* 0x001fe200078e000f */
[----:B------:R-:W-:Y:S01]  /*eeb0*/  IABS R13, R4 ;  /* 0x00000004000d7213 */ /* 0x000fe20000000000 */
[----:B------:R-:W-:Y:S01]  /*eec0*/  IMAD.HI.U32 R9, R8, R18, RZ ;  /* 0x0000001208097227 */ /* 0x000fe200078e00ff */
[----:B------:R-:W-:-:S03]  /*eed0*/  ISETP.GT.U32.AND P5, PT, R5, R21, PT ;  /* 0x000000150500720c */ /* 0x000fc60003fa4070 */
[----:B------:R-:W-:Y:S01]  /*eee0*/  @!P4 IMAD.MOV R10, RZ, RZ, -R10 ;  /* 0x000000ffff0ac224 */ /* 0x000fe200078e0a0a */
[C---:B------:R-:W-:Y:S01]  /*eef0*/  ISETP.GT.U32.AND P4, PT, R5.reuse, R20, PT ;  /* 0x000000140500720c */ /* 0x040fe20003f84070 */
[----:B------:R-:W-:Y:S02]  /*ef00*/  IMAD.MOV R12, RZ, RZ, -R12 ;  /* 0x000000ffff0c7224 */ /* 0x000fe400078e0a0c */
[----:B------:R-:W-:Y:S01]  /*ef10*/  IMAD.MOV R9, RZ, RZ, -R9 ;  /* 0x000000ffff097224 */ /* 0x000fe200078e0a09 */
[----:B------:R0:W-:Y:S01]  /*ef20*/  STL [R1+0x448], R10 ;  /* 0x0004480a01007387 */ /* 0x0001e20000100800 */
[C---:B------:R-:W-:Y:S02]  /*ef30*/  IMAD R19, R5.reuse, R12, R19 ;  /* 0x0000000c05137224 */ /* 0x040fe400078e0213 */
[C---:B------:R-:W-:Y:S02]  /*ef40*/  IMAD R18, R5.reuse, R9, R18 ;  /* 0x0000000905127224 */ /* 0x040fe400078e0212 */
[----:B------:R-:W-:Y:S01]  /*ef50*/  @!P0 IMAD.IADD R22, R22, 0x1, -R5 ;  /* 0x0000000116168824 */ /* 0x000fe200078e0a05 */
[----:B------:R-:W-:Y:S01]  /*ef60*/  ISETP.GT.U32.AND P0, PT, R5, R19, PT ;  /* 0x000000130500720c */ /* 0x000fe20003f04070 */
[----:B------:R-:W-:-:S04]  /*ef70*/  IMAD.HI.U32 R2, R8, R13, RZ ;  /* 0x0000000d08027227 */ /* 0x000fc800078e00ff */
[----:B------:R-:W-:Y:S01]  /*ef80*/  @!P4 IMAD.IADD R20, R20, 0x1, -R5 ;  /* 0x000000011414c824 */ /* 0x000fe200078e0a05 */
[C---:B------:R-:W-:Y:S01]  /*ef90*/  ISETP.GT.U32.AND P4, PT, R5.reuse, R18, PT ;  /* 0x000000120500720c */ /* 0x040fe20003f84070 */
[----:B------:R-:W-:Y:S02]  /*efa0*/  IMAD.MOV R2, RZ, RZ, -R2 ;  /* 0x000000ffff027224 */ /* 0x000fe400078e0a02 */
[C---:B------:R-:W-:Y:S02]  /*efb0*/  VIADD R6, R28.reuse, 0xe7 ;  /* 0x000000e71c067836 */ /* 0x040fe40000000000 */
[----:B------:R-:W-:Y:S02]  /*efc0*/  IMAD R13, R5, R2, R13 ;  /* 0x00000002050d7224 */ /* 0x000fe400078e020d */
[----:B------:R-:W-:Y:S01]  /*efd0*/  @!P5 IMAD.IADD R21, R21, 0x1, -R5 ;  /* 0x000000011515d824 */ /* 0x000fe200078e0a05 */
[----:B------:R-:W-:Y:S01]  /*efe0*/  IABS R14, R6 ;  /* 0x00000006000e7213 */ /* 0x000fe20000000000 */
[C---:B------:R-:W-:Y:S01]  /*eff0*/  VIADD R2, R28.reuse, 0xe5 ;  /* 0x000000e51c027836 */ /* 0x040fe20000000000 */
[----:B------:R-:W-:Y:S01]  /*f000*/  ISETP.GE.AND P5, PT, R11, RZ, PT ;  /* 0x000000ff0b00720c */ /* 0x000fe20003fa6270 */
[----:B------:R-:W-:-:S02]  /*f010*/  VIADD R15, R28, 0xe4 ;  /* 0x000000e41c0f7836 */ /* 0x000fc40000000000 */
[----:B------:R-:W-:Y:S01]  /*f020*/  @!P0 IMAD.IADD R19, R19, 0x1, -R5 ;  /* 0x0000000113138824 */ /* 0x000fe200078e0a05 */
[----:B------:R-:W-:Y:S01]  /*f030*/  IABS R12, R2 ;  /* 0x00000002000c7213 */ /* 0x000fe20000000000 */
[----:B0-----:R-:W-:Y:S01]  /*f040*/  IMAD.MOV.U32 R10, RZ, RZ, R21 ;  /* 0x000000ffff0a7224 */ /* 0x001fe200078e0015 */
[C---:B------:R-:W-:Y:S01]  /*f050*/  ISETP.GT.U32.AND P0, PT, R5.reuse, R20, PT ;  /* 0x000000140500720c */ /* 0x040fe20003f04070 */
[----:B------:R-:W-:Y:S01]  /*f060*/  @!P4 IMAD.IADD R18, R18, 0x1, -R5 ;  /* 0x000000011212c824 */ /* 0x000fe200078e0a05 */
[----:B------:R-:W-:Y:S01]  /*f070*/  IABS R11, R15 ;  /* 0x0000000f000b7213 */ /* 0x000fe20000000000 */
[----:B------:R-:W-:Y:S01]  /*f080*/  @!P3 IMAD.MOV R10, RZ, RZ, -R10 ;  /* 0x000000ffff0ab224 */ /* 0x000fe200078e0a0a */
[C---:B------:R-:W-:Y:S01]  /*f090*/  ISETP.GT.U32.AND P3, PT, R5.reuse, R19, PT ;  /* 0x000000130500720c */ /* 0x040fe20003f64070 */
[C---:B------:R-:W-:Y:S01]  /*f0a0*/  IMAD.HI.U32 R3, R8.reuse, R14, RZ ;  /* 0x0000000e08037227 */ /* 0x040fe200078e00ff */
[----:B------:R-:W-:Y:S02]  /*f0b0*/  ISETP.GT.U32.AND P4, PT, R5, R18, PT ;  /* 0x000000120500720c */ /* 0x000fe40003f84070 */
[----:B------:R0:W-:Y:S01]  /*f0c0*/  STL [R1+0x444], R10 ;  /* 0x0004440a01007387 */ /* 0x0001e20000100800 */
[----:B------:R-:W-:-:S04]  /*f0d0*/  IMAD.HI.U32 R21, R8, R12, RZ ;  /* 0x0000000c08157227 */ /* 0x000fc800078e00ff */
[----:B------:R-:W-:Y:S02]  /*f0e0*/  IMAD.MOV R3, RZ, RZ, -R3 ;  /* 0x000000ffff037224 */ /* 0x000fe400078e0a03 */
[----:B------:R-:W-:-:S04]  /*f0f0*/  IMAD.HI.U32 R23, R8, R11, RZ ;  /* 0x0000000b08177227 */ /* 0x000fc800078e00ff */
[----:B------:R-:W-:Y:S02]  /*f100*/  IMAD.MOV R21, RZ, RZ, -R21 ;  /* 0x000000ffff157224 */ /* 0x000fe400078e0a15 */
[C---:B------:R-:W-:Y:S02]  /*f110*/  IMAD R14, R5.reuse, R3, R14 ;  /* 0x00000003050e7224 */ /* 0x040fe400078e020e */
[----:B0-----:R-:W-:Y:S02]  /*f120*/  IMAD.MOV.U32 R10, RZ, RZ, R22 ;  /* 0x000000ffff0a7224 */ /* 0x001fe400078e0016 */
[----:B------:R-:W-:Y:S02]  /*f130*/  IMAD.MOV R23, RZ, RZ, -R23 ;  /* 0x000000ffff177224 */ /* 0x000fe400078e0a17 */
[C---:B------:R-:W-:Y:S02]  /*f140*/  IMAD R12, R5.reuse, R21, R12 ;  /* 0x00000015050c7224 */ /* 0x040fe400078e020c */
[----:B------:R-:W-:Y:S01]  /*f150*/  @!P0 IMAD.IADD R20, R20, 0x1, -R5 ;  /* 0x0000000114148824 */ /* 0x000fe200078e0a05 */
[C---:B------:R-:W-:Y:S01]  /*f160*/  ISETP.GT.U32.AND P0, PT, R5.reuse, R13, PT ;  /* 0x0000000d0500720c */ /* 0x040fe20003f04070 */
[----:B------:R-:W-:Y:S01]  /*f170*/  @!P6 IMAD.MOV R10, RZ, RZ, -R10 ;  /* 0x000000ffff0ae224 */ /* 0x000fe200078e0a0a */
[C---:B------:R-:W-:Y:S01]  /*f180*/  ISETP.GT.U32.AND P6, PT, R5.reuse, R14, PT ;  /* 0x0000000e0500720c */ /* 0x040fe20003fc4070 */
[----:B------:R-:W-:-:S02]  /*f190*/  IMAD R11, R5, R23, R11 ;  /* 0x00000017050b7224 */ /* 0x000fc400078e020b */
[--C-:B------:R-:W-:Y:S01]  /*f1a0*/  @!P3 IMAD.IADD R19, R19, 0x1, -R5.reuse ;  /* 0x000000011313b824 */ /* 0x100fe200078e0a05 */
[C---:B------:R-:W-:Y:S01]  /*f1b0*/  ISETP.GT.U32.AND P3, PT, R5.reuse, R12, PT ;  /* 0x0000000c0500720c */ /* 0x040fe20003f64070 */
[----:B------:R-:W-:Y:S01]  /*f1c0*/  VIADD R16, R28, 0xe3 ;  /* 0x000000e31c107836 */ /* 0x000fe20000000000 */
[----:B------:R0:W-:Y:S01]  /*f1d0*/  STL [R1+0x440], R10 ;  /* 0x0004400a01007387 */ /* 0x0001e20000100800 */
[--C-:B------:R-:W-:Y:S01]  /*f1e0*/  @!P4 IMAD.IADD R18, R18, 0x1, -R5.reuse ;  /* 0x000000011212c824 */ /* 0x100fe200078e0a05 */
[----:B------:R-:W-:Y:S01]  /*f1f0*/  ISETP.GT.U32.AND P4, PT, R5, R11, PT ;  /* 0x0000000b0500720c */ /* 0x000fe20003f84070 */
[----:B------:R-:W-:Y:S01]  /*f200*/  VIADD R17, R28, 0xe2 ;  /* 0x000000e21c117836 */ /* 0x000fe20000000000 */
[----:B------:R-:W-:Y:S01]  /*f210*/  IABS R9, R16 ;  /* 0x0000001000097213 */ /* 0x000fe20000000000 */
[----:B------:R-:W-:Y:S02]  /*f220*/  IMAD.MOV.U32 R24, RZ, RZ, R20 ;  /* 0x000000ffff187224 */ /* 0x000fe400078e0014 */
[--C-:B------:R-:W-:Y:S01]  /*f230*/  @!P0 IMAD.IADD R13, R13, 0x1, -R5.reuse ;  /* 0x000000010d0d8824 */ /* 0x100fe200078e0a05 */
[----:B------:R-:W-:Y:S01]  /*f240*/  IABS R3, R17 ;  /* 0x0000001100037213 */ /* 0x000fe20000000000 */
[----:B------:R-:W-:Y:S01]  /*f250*/  @!P6 IMAD.IADD R14, R14, 0x1, -R5 ;  /* 0x000000010e0ee824 */ /* 0x000fe200078e0a05 */
[----:B------:R-:W-:Y:S01]  /*f260*/  ISETP.GE.AND P0, PT, R4, RZ, PT ;  /* 0x000000ff0400720c */ /* 0x000fe20003f06270 */
[----:B0-----:R-:W-:Y:S01]  /*f270*/  IMAD.MOV.U32 R10, RZ, RZ, R19 ;  /* 0x000000ffff0a7224 */ /* 0x001fe200078e0013 */
[----:B------:R-:W-:Y:S01]  /*f280*/  ISETP.GE.AND P6, PT, R6, RZ, PT ;  /* 0x000000ff0600720c */ /* 0x000fe20003fc6270 */
[----:B------:R-:W-:-:S04]  /*f290*/  IMAD.HI.U32 R21, R8, R9, RZ ;  /* 0x0000000908157227 */ /* 0x000fc800078e00ff */
[----:B------:R-:W-:Y:S01]  /*f2a0*/  @!P3 IMAD.IADD R12, R12, 0x1, -R5 ;  /* 0x000000010c0cb824 */ /* 0x000fe200078e0a05 */
[C---:B------:R-:W-:Y:S01]  /*f2b0*/  ISETP.GT.U32.AND P3, PT, R5.reuse, R14, PT ;  /* 0x0000000e0500720c */ /* 0x040fe20003f64070 */
[----:B------:R-:W-:Y:S01]  /*f2c0*/  @!P2 IMAD.MOV R24, RZ, RZ, -R24 ;  /* 0x000000ffff18a224 */ /* 0x000fe200078e0a18 */
[----:B------:R-:W-:Y:S01]  /*f2d0*/  ISETP.GT.U32.AND P2, PT, R5, R13, PT ;  /* 0x0000000d0500720c */ /* 0x000fe20003f44070 */
[----:B------:R-:W-:Y:S02]  /*f2e0*/  @!P1 IMAD.MOV R10, RZ, RZ, -R10 ;  /* 0x000000ffff0a9224 */ /* 0x000fe400078e0a0a */
[----:B------:R-:W-:Y:S01]  /*f2f0*/  IMAD.HI.U32 R22, R8, R3, RZ ;  /* 0x0000000308167227 */ /* 0x000fe200078e00ff */
[----:B------:R-:W-:Y:S03]  /*f300*/  STL [R1+0x43c], R24 ;  /* 0x00043c1801007387 */ /* 0x000fe60000100800 */
[----:B------:R-:W-:Y:S01]  /*f310*/  IMAD.MOV R21, RZ, RZ, -R21 ;  /* 0x000000ffff157224 */ /* 0x000fe200078e0a15 */
[----:B------:R0:W-:Y:S01]  /*f320*/  STL [R1+0x438], R10 ;  /* 0x0004380a01007387 */ /* 0x0001e20000100800 */
[----:B------:R-:W-:Y:S01]  /*f330*/  @!P4 IMAD.IADD R11, R11, 0x1, -R5 ;  /* 0x000000010b0bc824 */ /* 0x000fe200078e0a05 */
[----:B------:R-:W-:Y:S01]  /*f340*/  ISETP.GT.U32.AND P4, PT, R5, R12, PT ;  /* 0x0000000c0500720c */ /* 0x000fe20003f84070 */
[----:B------:R-:W-:-:S02]  /*f350*/  IMAD.MOV R22, RZ, RZ, -R22 ;  /* 0x000000ffff167224 */ /* 0x000fc400078e0a16 */
[C---:B------:R-:W-:Y:S01]  /*f360*/  IMAD R4, R5.reuse, R21, R9 ;  /* 0x0000001505047224 */ /* 0x040fe200078e0209 */
[C---:B------:R-:W-:Y:S01]  /*f370*/  ISETP.GT.U32.AND P1, PT, R5.reuse, R11, PT ;  /* 0x0000000b0500720c */ /* 0x040fe20003f24070 */
[C---:B------:R-:W-:Y:S02]  /*f380*/  VIADD R9, R28.reuse, 0xe1 ;  /* 0x000000e11c097836 */ /* 0x040fe40000000000 */
[----:B------:R-:W-:Y:S02]  /*f390*/  VIADD R6, R28, 0xe0 ;  /* 0x000000e01c067836 */ /* 0x000fe40000000000 */
[----:B0-----:R-:W-:Y:S01]  /*f3a0*/  IMAD.MOV.U32 R10, RZ, RZ, R18 ;  /* 0x000000ffff0a7224 */ /* 0x001fe200078e0012 */
[----:B------:R-:W-:Y:S01]  /*f3b0*/  IABS R18, R9 ;  /* 0x0000000900127213 */ /* 0x000fe20000000000 */
[C---:B------:R-:W-:Y:S01]  /*f3c0*/  IMAD R3, R5.reuse, R22, R3 ;  /* 0x0000001605037224 */ /* 0x040fe200078e0203 */
[----:B------:R-:W-:Y:S01]  /*f3d0*/  IABS R19, R6 ;  /* 0x0000000600137213 */ /* 0x000fe20000000000 */
[----:B------:R-:W-:Y:S01]  /*f3e0*/  @!P5 IMAD.MOV R10, RZ, RZ, -R10 ;  /* 0x000000ffff0ad224 */ /* 0x000fe200078e0a0a */
[----:B------:R-:W-:Y:S01]  /*f3f0*/  ISETP.GT.U32.AND P5, PT, R5, R4, PT ;  /* 0x000000040500720c */ /* 0x000fe20003fa4070 */
[--C-:B------:R-:W-:Y:S01]  /*f400*/  @!P2 IMAD.IADD R13, R13, 0x1, -R5.reuse ;  /* 0x000000010d0da824 */ /* 0x100fe200078e0a05 */
[----:B------:R-:W-:Y:S01]  /*f410*/  ISETP.GT.U32.AND P2, PT, R5, R3, PT ;  /* 0x000000030500720c */ /* 0x000fe20003f44070 */
[--C-:B------:R-:W-:Y:S01]  /*f420*/  @!P3 IMAD.IADD R14, R14, 0x1, -R5.reuse ;  /* 0x000000010e0eb824 */ /* 0x100fe200078e0a05 */
[----:B------:R-:W-:Y:S01]  /*f430*/  ISETP.GE.AND P3, PT, R2, RZ, PT ;  /* 0x000000ff0200720c */ /* 0x000fe20003f66270 */
[----:B------:R-:W-:Y:S01]  /*f440*/  @!P4 IMAD.IADD R12, R12, 0x1, -R5 ;  /* 0x000000010c0cc824 */ /* 0x000fe200078e0a05 */
[----:B------:R-:W-:Y:S01]  /*f450*/  ISETP.GE.AND P4, PT, R15, RZ, PT ;  /* 0x000000ff0f00720c */ /* 0x000fe20003f86270 */
[----:B------:R-:W-:Y:S01]  /*f460*/  IMAD.MOV.U32 R2, RZ, RZ, R19 ;  /* 0x000000ffff027224 */ /* 0x000fe200078e0013 */
[----:B------:R0:W-:Y:S01]  /*f470*/  STL [R1+0x434], R10 ;  /* 0x0004340a01007387 */ /* 0x0001e20000100800 */
[----:B------:R-:W-:-:S04]  /*f480*/  IMAD.HI.U32 R15, R8, R18, RZ ;  /* 0x00000012080f7227 */ /* 0x000fc800078e00ff */
[----:B------:R-:W-:Y:S02]  /*f490*/  IMAD.MOV.U32 R20, RZ, RZ, R14 ;  /* 0x000000ffff147224 */ /* 0x000fe400078e000e */
[----:B------:R-:W-:Y:S01]  /*f4a0*/  @!P1 IMAD.IADD R11, R11, 0x1, -R5 ;  /* 0x000000010b0b9824 */ /* 0x000fe200078e0a05 */
[----:B------:R-:W-:Y:S01]  /*f4b0*/  ISETP.GE.AND P1, PT, R16, RZ, PT ;  /* 0x000000ff1000720c */ /* 0x000fe20003f26270 */
[----:B------:R-:W-:-:S04]  /*f4c0*/  IMAD.HI.U32 R16, R8, R2, RZ ;  /* 0x0000000208107227 */ /* 0x000fc800078e00ff */
[----:B0-----:R-:W-:Y:S02]  /*f4d0*/  IMAD.MOV.U32 R10, RZ, RZ, R13 ;  /* 0x000000ffff0a7224 */ /* 0x001fe400078e000d */
[----:B------:R-:W-:Y:S02]  /*f4e0*/  IMAD.MOV R15, RZ, RZ, -R15 ;  /* 0x000000ffff0f7224 */ /* 0x000fe400078e0a0f */
[----:B------:R-:W-:Y:S01]  /*f4f0*/  @!P6 IMAD.MOV R20, RZ, RZ, -R20 ;  /* 0x000000ffff14e224 */ /* 0x000fe200078e0a14 */
[----:B------:R-:W-:Y:S01]  /*f500*/  ISETP.GE.AND P6, PT, R9, RZ, PT ;  /* 0x000000ff0900720c */ /* 0x000fe20003fc6270 */
[----:B------:R-:W-:Y:S01]  /*f510*/  @!P5 IMAD.IADD R4, R4, 0x1, -R5 ;  /* 0x000000010404d824 */ /* 0x000fe200078e0a05 */
[----:B------:R-:W-:Y:S01]  /*f520*/  ISETP.GE.AND P5, PT, R17, RZ, PT ;  /* 0x000000ff1100720c */ /* 0x000fe20003fa6270 */
[----:B------:R-:W-:Y:S01]  /*f530*/  @!P0 IMAD.MOV R10, RZ, RZ, -R10 ;  /* 0x000000ffff0a8224 */ /* 0x000fe200078e0a0a */
[----:B------:R-:W-:Y:S01]  /*f540*/  STL [R1+0x430], R20 ;  /* 0x0004301401007387 */ /* 0x000fe20000100800 */
[----:B------:R-:W-:-:S02]  /*f550*/  IMAD.MOV R14, RZ, RZ, -R16 ;  /* 0x000000ffff0e7224 */ /* 0x000fc400078e0a10 */
[----:B------:R-:W-:Y:S01]  /*f560*/  IMAD R9, R5, R15, R18 ;  /* 0x0000000f05097224 */ /* 0x000fe200078e0212 */
[----:B------:R0:W-:Y:S01]  /*f570*/  STL [R1+0x42c], R10 ;  /* 0x00042c0a01007387 */ /* 0x0001e20000100800 */
[----:B------:R-:W-:Y:S01]  /*f580*/  @!P2 IMAD.IADD R3, R3, 0x1, -R5 ;  /* 0x000000010303a824 */ /* 0x000fe200078e0a05 */
[C---:B------:R-:W-:Y:S01]  /*f590*/  ISETP.GT.U32.AND P2, PT, R5.reuse, R4, PT ;  /* 0x000000040500720c */ /* 0x040fe20003f44070 */
[C---:B------:R-:W-:Y:S02]  /*f5a0*/  IMAD R2, R5.reuse, R14, R2 ;  /* 0x0000000e05027224 */ /* 0x040fe400078e0202 */
[----:B------:R-:W-:Y:S01]  /*f5b0*/  @!P3 IMAD.MOV R12, RZ, RZ, -R12 ;  /* 0x000000ffff0cb224 */ /* 0x000fe200078e0a0c */
[C---:B------:R-:W-:Y:S01]  /*f5c0*/  ISETP.GT.U32.AND P3, PT, R5.reuse, R9, PT ;  /* 0x000000090500720c */ /* 0x040fe20003f64070 */
[C---:B------:R-:W-:Y:S01]  /*f5d0*/  VIADD R14, R28.reuse, 0xdd ;  /* 0x000000dd1c0e7836 */ /* 0x040fe20000000000 */
[----:B------:R-:W-:Y:S01]  /*f5e0*/  ISETP.GT.U32.AND P0, PT, R5, R3, PT ;  /* 0x000000030500720c */ /* 0x000fe20003f04070 */
[----:B------:R-:W-:Y:S01]  /*f5f0*/  VIADD R13, R28, 0xdb ;  /* 0x000000db1c0d7836 */ /* 0x000fe20000000000 */
[----:B------:R1:W-:Y:S01]  /*f600*/  STL [R1+0x424], R12 ;  /* 0x0004240c01007387 */ /* 0x0003e20000100800 */
[----:B0-----:R-:W-:-:S02]  /*f610*/  IMAD.MOV.U32 R10, RZ, RZ, R11 ;  /* 0x000000ffff0a7224 */ /* 0x001fc400078e000b */
[----:B------:R-:W-:Y:S02]  /*f620*/  VIADD R11, R28, 0xde ;  /* 0x000000de1c0b7836 */ /* 0x000fe40000000000 */
[----:B------:R-:W-:Y:S01]  /*f630*/  @!P4 IMAD.MOV R10, RZ, RZ, -R10 ;  /* 0x000000ffff0ac224 */ /* 0x000fe200078e0a0a */
[----:B------:R-:W-:Y:S01]  /*f640*/  ISETP.GT.U32.AND P4, PT, R5, R2, PT ;  /* 0x000000020500720c */ /* 0x000fe20003f84070 */
[--C-:B------:R-:W-:Y:S01]  /*f650*/  @!P2 IMAD.IADD R4, R4, 0x1, -R5.reuse ;  /* 0x000000010404a824 */ /* 0x100fe200078e0a05 */
[----:B------:R-:W-:Y:S01]  /*f660*/  ISETP.GE.AND P2, PT, R6, RZ, PT ;  /* 0x000000ff0600720c */ /* 0x000fe20003f46270 */
[--C-:B------:R-:W-:Y:S01]  /*f670*/  @!P3 IMAD.IADD R9, R9, 0x1, -R5.reuse ;  /* 0x000000010909b824 */ /* 0x100fe200078e0a05 */
[----:B------:R0:W-:Y:S01]  /*f680*/  STL [R1+0x420], R10 ;  /* 0x0004200a01007387 */ /* 0x0001e20000100800 */
[C---:B-1----:R-:W-:Y:S01]  /*f690*/  VIADD R12, R28.reuse, 0xdf ;  /* 0x000000df1c0c7836 */ /* 0x042fe20000000000 */
[----:B------:R-:W-:Y:S01]  /*f6a0*/  IABS R6, R11 ;  /* 0x0000000b00067213 */ /* 0x000fe20000000000 */
[--C-:B------:R-:W-:Y:S01]  /*f6b0*/  @!P0 IMAD.IADD R3, R3, 0x1, -R5.reuse ;  /* 0x0000000103038824 */ /* 0x100fe200078e0a05 */
[----:B------:R-:W-:Y:S01]  /*f6c0*/  ISETP.GE.AND P3, PT, R11, RZ, PT ;  /* 0x000000ff0b00720c */ /* 0x000fe20003f66270 */
[C---:B------:R-:W-:Y:S01]  /*f6d0*/  VIADD R20, R28.reuse, 0xd9 ;  /* 0x000000d91c147836 */ /* 0x040fe20000000000 */
[----:B------:R-:W-:Y:S01]  /*f6e0*/  IABS R15, R12 ;  /* 0x0000000c000f7213 */ /* 0x000fe20000000000 */
[----:B------:R-:W-:Y:S01]  /*f6f0*/  VIADD R16, R28, 0xd8 ;  /* 0x000000d81c107836 */ /* 0x000fe20000000000 */
[----:B------:R-:W-:Y:S01]  /*f700*/  ISETP.GE.AND P0, PT, R12, RZ, PT ;  /* 0x000000ff0c00720c */ /* 0x000fe20003f06270 */
[----:B------:R-:W-:Y:S01]  /*f710*/  @!P4 IMAD.IADD R2, R2, 0x1, -R5 ;  /* 0x000000010202c824 */ /* 0x000fe200078e0a05 */
[----:B------:R-:W-:Y:S01]  /*f720*/  ISETP.GT.U32.AND P4, PT, R5, R9, PT ;  /* 0x000000090500720c */ /* 0x000fe20003f84070 */
[----:B0-----:R-:W-:-:S02]  /*f730*/  IMAD.MOV.U32 R10, RZ, RZ, R4 ;  /* 0x000000ffff0a7224 */ /* 0x001fc400078e0004 */
[----:B------:R-:W-:-:S04]  /*f740*/  IMAD.HI.U32 R11, R8, R15, RZ ;  /* 0x0000000f080b7227 */ /* 0x000fc800078e00ff */
[----:B------:R-:W-:Y:S01]  /*f750*/  @!P1 IMAD.MOV R10, RZ, RZ, -R10 ;  /* 0x000000ffff0a9224 */ /* 0x000fe200078e0a0a */
[----:B------:R-:W-:Y:S01]  /*f760*/  ISETP.GT.U32.AND P1, PT, R5, R2, PT ;  /* 0x000000020500720c */ /* 0x000fe20003f24070 */
[----:B------:R-:W-:-:S03]  /*f770*/  IMAD.HI.U32 R4, R8, R6, RZ ;  /* 0x0000000608047227 */ /* 0x000fc600078e00ff */
[----:B------:R0:W-:Y:S01]  /*f780*/  STL [R1+0x41c], R10 ;  /* 0x00041c0a01007387 */ /* 0x0001e20000100800 */
[----:B------:R-:W-:Y:S02]  /*f790*/  IMAD.MOV R4, RZ, RZ, -R4 ;  /* 0x000000ffff047224 */ /* 0x000fe400078e0a04 */
[----:B------:R-:W-:Y:S02]  /*f7a0*/  @!P4 IMAD.IADD R9, R9, 0x1, -R5 ;  /* 0x000000010909c824 */ /* 0x000fe400078e0a05 */
[----:B------:R-:W-:Y:S02]  /*f7b0*/  IMAD R4, R5, R4, R6 ;  /* 0x0000000405047224 */ /* 0x000fe400078e0206 */
[----:B------:R-:W-:Y:S02]  /*f7c0*/  IMAD.MOV.U32 R12, RZ, RZ, R9 ;  /* 0x000000ffff0c7224 */ /* 0x000fe400078e0009 */
[----:B------:R-:W-:Y:S02]  /*f7d0*/  @!P1 IMAD.IADD R2, R2, 0x1, -R5 ;  /* 0x0000000102029824 */ /* 0x000fe400078e0a05 */
[----:B0-----:R-:W-:-:S02]  /*f7e0*/  IMAD.MOV.U32 R10, RZ, RZ, R3 ;  /* 0x000000ffff0a7224 */ /* 0x001fc400078e0003 */
[----:B------:R-:W-:Y:S02]  /*f7f0*/  IMAD.MOV R3, RZ, RZ, -R11 ;  /* 0x000000ffff037224 */ /* 0x000fe400078e0a0b */
[----:B------:R-:W-:Y:S01]  /*f800*/  @!P6 IMAD.MOV R12, RZ, RZ, -R12 ;  /* 0x000000ffff0ce224 */ /* 0x000fe200078e0a0c */
[C---:B------:R-:W-:Y:S01]  /*f810*/  ISETP.GT.U32.AND P6, PT, R5.reuse, R4, PT ;  /* 0x000000040500720c */ /* 0x040fe20003fc4070 */
[C---:B------:R-:W-:Y:S02]  /*f820*/  IMAD R15, R5.reuse, R3, R15 ;  /* 0x00000003050f7224 */ /* 0x040fe400078e020f */
[----:B------:R-:W-:Y:S01]  /*f830*/  @!P5 IMAD.MOV R10, RZ, RZ, -R10 ;  /* 0x000000ffff0ad224 */ /* 0x000fe200078e0a0a */
[----:B------:R-:W-:Y:S01]  /*f840*/  ISETP.GE.AND P5, PT, R14, RZ, PT ;  /* 0x000000ff0e00720c */ /* 0x000fe20003fa6270 */
[C---:B------:R-:W-:Y:S01]  /*f850*/  VIADD R11, R28.reuse, 0xdc ;  /* 0x000000dc1c0b7836 */ /* 0x040fe20000000000 */
[----:B------:R-:W-:Y:S01]  /*f860*/  ISETP.GT.U32.AND P4, PT, R5, R15, PT ;  /* 0x0000000f0500720c */ /* 0x000fe20003f84070 */
[----:B------:R-:W-:Y:S01]  /*f870*/  VIADD R3, R28, 0xda ;  /* 0x000000da1c037836 */ /* 0x000fe20000000000 */
[----:B------:R-:W-:Y:S01]  /*f880*/  IABS R14, R14 ;  /* 0x0000000e000e7213 */ /* 0x000fe20000000000 */
[----:B------:R0:W-:Y:S01]  /*f890*/  STL [R1+0x414], R10 ;  /* 0x0004140a01007387 */ /* 0x0001e20000100800 */
[----:B------:R-:W-:-:S02]  /*f8a0*/  ISETP.GE.AND P1, PT, R11, RZ, PT ;  /* 0x000000ff0b00720c */ /* 0x000fc40003f26270 */
[----:B------:R-:W-:Y:S01]  /*f8b0*/  IABS R11, R11 ;  /* 0x0000000b000b7213 */ /* 0x000fe20000000000 */
[----:B------:R-:W-:Y:S01]  /*f8c0*/  IMAD.HI.U32 R6, R8, R14, RZ ;  /* 0x0000000e08067227 */ /* 0x000fe200078e00ff */
[----:B------:R1:W-:Y:S03]  /*f8d0*/  STL [R1+0x410], R12 ;  /* 0x0004100c01007387 */ /* 0x0003e60000100800 */
[--C-:B------:R-:W-:Y:S02]  /*f8e0*/  @!P6 IMAD.IADD R4, R4, 0x1, -R5.reuse ;  /* 0x000000010404e824 */ /* 0x100fe400078e0a05 */
[----:B0-----:R-:W-:Y:S02]  /*f8f0*/  IMAD.MOV.U32 R10, RZ, RZ, R2 ;  /* 0x000000ffff0a7224 */ /* 0x001fe400078e0002 */
[----:B------:R-:W-:Y:S01]  /*f900*/  @!P4 IMAD.IADD R15, R15, 0x1, -R5 ;  /* 0x000000010f0fc824 */ /* 0x000fe200078e0a05 */
[----:B------:R-:W-:Y:S01]  /*f910*/  ISETP.GT.U32.AND P6, PT, R5, R4, PT ;  /* 0x000000040500720c */ /* 0x000fe20003fc4070 */
[----:B------:R-:W-:Y:S01]  /*f920*/  @!P2 IMAD.MOV R10, RZ, RZ, -R10 ;  /* 0x000000ffff0aa224 */ /* 0x000fe200078e0a0a */
[----:B------:R-:W-:Y:S01]  /*f930*/  ISETP.GE.AND P2, PT, R13, RZ, PT ;  /* 0x000000ff0d00720c */ /* 0x000fe20003f46270 */
[----:B------:R-:W-:Y:S01]  /*f940*/  IMAD.MOV R6, RZ, RZ, -R6 ;  /* 0x000000ffff067224 */ /* 0x000fe200078e0a06 */
[C---:B------:R-:W-:Y:S01]  /*f950*/  ISETP.GT.U32.AND P4, PT, R5.reuse, R15, PT ;  /* 0x0000000f0500720c */ /* 0x040fe20003f84070 */
[----:B------:R-:W-:Y:S01]  /*f960*/  IMAD.HI.U32 R2, R8, R11, RZ ;  /* 0x0000000b08027227 */ /* 0x000fe200078e00ff */
[----:B------:R-:W-:Y:S01]  /*f970*/  IABS R13, R13 ;  /* 0x0000000d000d7213 */ /* 0x000fe20000000000 */
[----:B------:R0:W-:Y:S01]  /*f980*/  STL [R1+0x408], R10 ;  /* 0x0004080a01007387 */ /* 0x0001e20000100800 */
[----:B-1----:R-:W-:Y:S01]  /*f990*/  IABS R12, R3 ;  /* 0x00000003000c7213 */ /* 0x002fe20000000000 */
[----:B------:R-:W-:-:S02]  /*f9a0*/  IMAD R14, R5, R6, R14 ;  /* 0x00000006050e7224 */ /* 0x000fc400078e020e */
[----:B------:R-:W-:-:S04]  /*f9b0*/  IMAD.HI.U32 R6, R8, R13, RZ ;  /* 0x0000000d08067227 */ /* 0x000fc800078e00ff */
[----:B------:R-:W-:Y:S02]  /*f9c0*/  IMAD.MOV R6, RZ, RZ, -R6 ;  /* 0x000000ffff067224 */ /* 0x000fe400078e0a06 */
[----:B------:R-:W-:Y:S01]  /*f9d0*/  @!P4 IMAD.IADD R15, R15, 0x1, -R5 ;  /* 0x000000010f0fc824 */ /* 0x000fe200078e0a05 */
[C---:B------:R-:W-:Y:S01]  /*f9e0*/  ISETP.GT.U32.AND P4, PT, R5.reuse, R14, PT ;  /* 0x0000000e0500720c */ /* 0x040fe20003f84070 */
[----:B------:R-:W-:Y:S02]  /*f9f0*/  IMAD.MOV R2, RZ, RZ, -R2 ;  /* 0x000000ffff027224 */ /* 0x000fe400078e0a02 */
[----:B------:R-:W-:Y:S02]  /*fa00*/  IMAD R13, R5, R6, R13 ;  /* 0x00000006050d7224 */ /* 0x000fe400078e020d */
[----:B------:R-:W-:-:S04]  /*fa10*/  IMAD.HI.U32 R9, R8, R12, RZ ;  /* 0x0000000c08097227 */ /* 0x000fc800078e00ff */
[C---:B------:R-:W-:Y:S01]  /*fa20*/  IMAD R11, R5.reuse, R2, R11 ;  /* 0x00000002050b7224 */ /* 0x040fe200078e020b */
[----:B------:R-:W-:Y:S01]  /*fa30*/  IABS R2, R20 ;  /* 0x0000001400027213 */ /* 0x000fe20000000000 */
[----:B0-----:R-:W-:Y:S01]  /*fa40*/  IMAD.MOV.U32 R10, RZ, RZ, R15 ;  /* 0x000000ffff0a7224 */ /* 0x001fe200078e000f */
[----:B------:R-:W-:Y:S01]  /*fa50*/  IABS R15, R16 ;  /* 0x00000010000f7213 */ /* 0x000fe20000000000 */
[----:B------:R-:W-:Y:S01]  /*fa60*/  @!P6 IMAD.IADD R4, R4, 0x1, -R5 ;  /* 0x000000010404e824 */ /* 0x000fe200078e0a05 */
[C---:B------:R-:W-:Y:S01]  /*fa70*/  ISETP.GT.U32.AND P6, PT, R5.reuse, R13, PT ;  /* 0x0000000d0500720c */ /* 0x040fe20003fc4070 */
[----:B------:R-:W-:Y:S02]  /*fa80*/  IMAD.MOV R9, RZ, RZ, -R9 ;  /* 0x000000ffff097224 */ /* 0x000fe400078e0a09 */
[----:B------:R-:W-:Y:S01]  /*fa90*/  @!P0 IMAD.MOV R10, RZ, RZ, -R10 ;  /* 0x000000ffff0a8224 */ /* 0x000fe200078e0a0a */
[C---:B------:R-:W-:Y:S01]  /*faa0*/  ISETP.GT.U32.AND P0, PT, R5.reuse, R11, PT ;  /* 0x0000000b0500720c */ /* 0x040fe20003f04070 */
[----:B------:R-:W-:-:S02]  /*fab0*/  IMAD R12, R5, R9, R12 ;  /* 0x00000009050c7224 */ /* 0x000fc400078e020c */
[----:B------:R-:W-:Y:S01]  /*fac0*/  @!P4 IMAD.IADD R14, R14, 0x1, -R5 ;  /* 0x000000010e0ec824 */ /* 0x000fe200078e0a05 */
[----:B------:R0:W-:Y:S01]  /*fad0*/  STL [R1+0x404], R10 ;  /* 0x0004040a01007387 */ /* 0x0001e20000100800 */
[----:B------:R-:W-:Y:S01]  /*fae0*/  IMAD.HI.U32 R6, R8, R2, RZ ;  /* 0x0000000208067227 */ /* 0x000fe200078e00ff */
[----:B------:R-:W-:-:S03]  /*faf0*/  ISETP.GT.U32.AND P4, PT, R5, R12, PT ;  /* 0x0000000c0500720c */ /* 0x000fc60003f84070 */
[--C-:B------:R-:W-:Y:S02]  /*fb00*/  @!P6 IMAD.IADD R13, R13, 0x1, -R5.reuse ;  /* 0x000000010d0de824 */ /* 0x100fe400078e0a05 */
[----:B------:R-:W-:Y:S02]  /*fb10*/  IMAD.MOV R6, RZ, RZ, -R6 ;  /* 0x000000ffff067224 */ /* 0x000fe400078e0a06 */
[----:B------:R-:W-:Y:S01]  /*fb20*/  @!P0 IMAD.IADD R11, R11, 0x1, -R5 ;  /* 0x000000010b0b8824 */ /* 0x000fe200078e0a05 */
[C---:B------:R-:W-:Y:S01]  /*fb30*/  ISETP.GT.U32.AND P0, PT, R5.reuse, R14, PT ;  /* 0x0000000e0500720c */ /* 0x040fe20003f04070 */
[----:B0-----:R-:W-:Y:S02]  /*fb40*/  IMAD.MOV.U32 R10, RZ, RZ, R4 ;  /* 0x000000ffff0a7224 */ /* 0x001fe400078e0004 */
[----:B------:R-:W-:Y:S01]  /*fb50*/  IMAD.HI.U32 R4, R8, R15, RZ ;  /* 0x0000000f08047227 */ /* 0x000fe200078e00ff */
[----:B------:R-:W-:-:S03]  /*fb60*/  ISETP.GT.U32.AND P6, PT, R5, R11, PT ;  /* 0x0000000b0500720c */ /* 0x000fc60003fc4070 */
[----:B------:R-:W-:Y:S01]  /*fb70*/  @!P3 IMAD.MOV R10, RZ, RZ, -R10 ;  /* 0x000000ffff0ab224 */ /* 0x000fe200078e0a0a */
[C---:B------:R-:W-:Y:S01]  /*fb80*/  ISETP.GT.U32.AND P3, PT, R5.reuse, R13, PT ;  /* 0x0000000d0500720c */ /* 0x040fe20003f64070 */
[----:B------:R-:W-:Y:S02]  /*fb90*/  @!P4 IMAD.IADD R12, R12, 0x1, -R5 ;  /* 0x000000010c0cc824 */ /* 0x000fe400078e0a05 */
[----:B------:R-:W-:Y:S01]  /*fba0*/  IMAD.MOV R4, RZ, RZ, -R4 ;  /* 0x000000ffff047224 */ /* 0x000fe200078e0a04 */
[----:B------:R0:W-:Y:S01]  /*fbb0*/  STL [R1+0x400], R10 ;  /* 0x0004000a01007387 */ /* 0x0001e20000100800 */
[C---:B------:R-:W-:Y:S01]  /*fbc0*/  IMAD R2, R5.reuse, R6, R2 ;  /* 0x0000000605027224 */ /* 0x040fe200078e0202 */
[C---:B------:R-:W-:Y:S01]  /*fbd0*/  ISETP.GT.U32.AND P4, PT, R5.reuse, R12, PT ;  /* 0x0000000c0500720c */ /* 0x040fe20003f84070 */
[C---:B------:R-:W-:Y:S02]  /*fbe0*/  IMAD R15, R5.reuse, R4, R15 ;  /* 0x00000004050f7224 */ /* 0x040fe400078e020f */
[----:B------:R-:W-:Y:S01]  /*fbf0*/  @!P0 IMAD.IADD R14, R14, 0x1, -R5 ;  /* 0x000000010e0e8824 */ /* 0x000fe200078e0a05 */
[----:B------:R-:W-:Y:S01]  /*fc00*/  ISETP.GT.U32.AND P0, PT, R5, R2, PT ;  /* 0x000000020500720c */ /* 0x000fe20003f04070 */
[----:B------:R-:W-:-:S02]  /*fc10*/  VIADD R6, R28, 0xd6 ;  /* 0x000000d61c067836 */ /* 0x000fc40000000000 */
[--C-:B------:R-:W-:Y:S01]  /*fc20*/  @!P3 IMAD.IADD R13, R13, 0x1, -R5.reuse ;  /* 0x000000010d0db824 */ /* 0x100fe200078e0a05 */
[----:B------:R-:W-:Y:S01]  /*fc30*/  ISETP.GT.U32.AND P3, PT, R5, R15, PT ;  /* 0x0000000f0500720c */ /* 0x000fe20003f64070 */
        /* <DEDUP_REMOVED lines=8> */
[----:B0-----:R-:W-:-:S02]  /*fcc0*/  IMAD.MOV.U32 R10, RZ, RZ, R11 ;  /* 0x000000ffff0a7224 */ /* 0x001fc400078e000b */
[----:B------:R-:W-:-:S04]  /*fcd0*/  IMAD.HI.U32 R4, R8, R18, RZ ;  /* 0x0000001208047227 */ /* 0x000fc800078e00ff */
[--C-:B------:R-:W-:Y:S01]  /*fce0*/  @!P0 IMAD.IADD R2, R2, 0x1, -R5.reuse ;  /* 0x0000000102028824 */ /* 0x100fe200078e0a05 */
[----:B------:R-:W-:Y:S01]  /*fcf0*/  ISETP.GE.AND P0, PT, R16, RZ, PT ;  /* 0x000000ff1000720c */ /* 0x000fe20003f06270 */
[----:B------:R-:W-:Y:S02]  /*fd00*/  @!P3 IMAD.IADD R15, R15, 0x1, -R5 ;  /* 0x000000010f0fb824 */ /* 0x000fe400078e0a05 */
[----:B------:R-:W-:Y:S01]  /*fd10*/  VIADD R9, R28, 0xd7 ;  /* 0x000000d71c097836 */ /* 0x000fe20000000000 */
[C---:B------:R-:W-:Y:S01]  /*fd20*/  ISETP.GT.U32.AND P3, PT, R5.reuse, R2, PT ;  /* 0x000000020500720c */ /* 0x040fe20003f64070 */
[----:B------:R-:W-:Y:S02]  /*fd30*/  @!P5 IMAD.MOV R21, RZ, RZ, -R21 ;  /* 0x000000ffff15d224 */ /* 0x000fe400078e0a15 */
[----:B------:R-:W-:Y:S01]  /*fd40*/  IMAD.MOV.U32 R16, RZ, RZ, R20 ;  /* 0x000000ffff107224 */ /* 0x000fe200078e0014 */
[----:B------:R-:W-:Y:S01]  /*fd50*/  IABS R19, R9 ;  /* 0x0000000900137213 */ /* 0x000fe20000000000 */
[----:B------:R-:W-:Y:S01]  /*fd60*/  @!P1 IMAD.MOV R10, RZ, RZ, -R10 ;  /* 0x000000ffff0a9224 */ /* 0x000fe200078e0a0a */
[----:B------:R-:W-:Y:S01]  /*fd70*/  ISETP.GT.U32.AND P1, PT, R5, R15, PT ;  /* 0x0000000f0500720c */ /* 0x000fe20003f24070 */
[----:B------:R-:W-:Y:S01]  /*fd80*/  IMAD.MOV R4, RZ, RZ, -R4 ;  /* 0x000000ffff047224 */ /* 0x000fe200078e0a04 */
[----:B------:R-:W-:Y:S01]  /*fd90*/  STL [R1+0x3f8], R21 ;  /* 0x0003f81501007387 */ /* 0x000fe20000100800 */
[----:B------:R-:W-:-:S03]  /*fda0*/  IMAD.HI.U32 R14, R8, R16, RZ ;  /* 0x00000010080e7227 */ /* 0x000fc600078e00ff */
[----:B------:R0:W-:Y:S01]  /*fdb0*/  STL [R1+0x3f4], R10 ;  /* 0x0003f40a01007387 */ /* 0x0001e20000100800 */
[----:B------:R-:W-:Y:S02]  /*fdc0*/  IMAD R18, R5, R4, R18 ;  /* 0x0000000405127224 */ /* 0x000fe400078e0212 */
[----:B------:R-:W-:Y:S02]  /*fdd0*/  IMAD.MOV R11, RZ, RZ, -R14 ;  /* 0x000000ffff0b7224 */ /* 0x000fe400078e0a0e */
[----:B------:R-:W-:-:S04]  /*fde0*/  IMAD.HI.U32 R17, R8, R19, RZ ;  /* 0x0000001308117227 */ /* 0x000fc800078e00ff */
[C---:B------:R-:W-:Y:S02]  /*fdf0*/  IMAD R16, R5.reuse, R11, R16 ;  /* 0x0000000b05107224 */ /* 0x040fe400078e0210 */
[----:B0-----:R-:W-:Y:S02]  /*fe00*/  IMAD.MOV.U32 R10, RZ, RZ, R12 ;  /* 0x000000ffff0a7224 */ /* 0x001fe400078e000c */
[----:B------:R-:W-:Y:S02]  /*fe10*/  IMAD.MOV R17, RZ, RZ, -R17 ;  /* 0x000000ffff117224 */ /* 0x000fe400078e0a11 */
[----:B------:R-:W-:Y:S01]  /*fe20*/  @!P6 IMAD.MOV R10, RZ, RZ, -R10 ;  /* 0x000000ffff0ae224 */ /* 0x000fe200078e0a0a */
[----:B------:R-:W-:Y:S01]  /*fe30*/  ISETP.GT.U32.AND P6, PT, R5, R18, PT ;  /* 0x000000120500720c */ /* 0x000fe20003fc4070 */
[----:B------:R-:W-:Y:S01]  /*fe40*/  @!P1 IMAD.IADD R15, R15, 0x1, -R5 ;  /* 0x000000010f0f9824 */ /* 0x000fe200078e0a05 */
[C---:B------:R-:W-:Y:S01]  /*fe50*/  ISETP.GT.U32.AND P1, PT, R5.reuse, R16, PT ;  /* 0x000000100500720c */ /* 0x040fe20003f24070 */
[----:B------:R-:W-:-:S02]  /*fe60*/  IMAD R19, R5, R17, R19 ;  /* 0x0000001105137224 */ /* 0x000fc400078e0213 */
[----:B------:R-:W-:Y:S01]  /*fe70*/  @!P2 IMAD.MOV R13, RZ, RZ, -R13 ;  /* 0x000000ffff0da224 */ /* 0x000fe200078e0a0d */
[----:B------:R-:W-:Y:S01]  /*fe80*/  ISETP.GE.AND P2, PT, R9, RZ, PT ;  /* 0x000000ff0900720c */ /* 0x000fe20003f46270 */
[--C-:B------:R-:W-:Y:S01]  /*fe90*/  @!P3 IMAD.IADD R2, R2, 0x1, -R5.reuse ;  /* 0x000000010202b824 */ /* 0x100fe200078e0a05 */
[----:B------:R-:W-:Y:S01]  /*fea0*/  ISETP.GT.U32.AND P5, PT, R5, R19, PT ;  /* 0x000000130500720c */ /* 0x000fe20003fa4070 */
[----:B------:R-:W-:Y:S01]  /*feb0*/  VIADD R4, R28, 0xd4 ;  /* 0x000000d41c047836 */ /* 0x000fe20000000000 */
[----:B------:R-:W-:Y:S01]  /*fec0*/  STL [R1+0x3f0], R13 ;  /* 0x0003f00d01007387 */ /* 0x000fe20000100800 */
[----:B------:R-:W-:Y:S01]  /*fed0*/  ISETP.GE.AND P3, PT, R6, RZ, PT ;  /* 0x000000ff0600720c */ /* 0x000fe20003f66270 */
[----:B------:R-:W-:Y:S02]  /*fee0*/  VIADD R6, R28, 0xd3 ;  /* 0x000000d31c067836 */ /* 0x000fe40000000000 */
[----:B------:R0:W-:Y:S01]  /*fef0*/  STL [R1+0x3e8], R10 ;  /* 0x0003e80a01007387 */ /* 0x0001e20000100800 */
[--C-:B------:R-:W-:Y:S01]  /*ff00*/  @!P6 IMAD.IADD R18, R18, 0x1, -R5.reuse ;  /* 0x000000011212e824 */ /* 0x100fe200078e0a05 */
[----:B------:R-:W-:Y:S01]  /*ff10*/  IABS R14, R4 ;  /* 0x00000004000e7213 */ /* 0x000fe20000000000 */
[----:B------:R-:W-:Y:S01]  /*ff20*/  @!P1 IMAD.IADD R16, R16, 0x1, -R5 ;  /* 0x0000000110109824 */ /* 0x000fe200078e0a05 */
[----:B------:R-:W-:Y:S01]  /*ff30*/  IABS R11, R6 ;  /* 0x00000006000b7213 */ /* 0x000fe20000000000 */
[----:B------:R-:W-:-:S02]  /*ff40*/  VIADD R9, R28, 0xd2 ;  /* 0x000000d21c097836 */ /* 0x000fc40000000000 */
[----:B------:R-:W-:Y:S01]  /*ff50*/  @!P5 IMAD.IADD R19, R19, 0x1, -R5 ;  /* 0x000000011313d824 */ /* 0x000fe200078e0a05 */
[----:B------:R-:W-:Y:S01]  /*ff60*/  ISETP.GT.U32.AND P1, PT, R5, R16, PT ;  /* 0x000000100500720c */ /* 0x000fe20003f24070 */
[C---:B------:R-:W-:Y:S01]  /*ff70*/  IMAD.HI.U32 R12, R8.reuse, R11, RZ ;  /* 0x0000000b080c7227 */ /* 0x040fe200078e00ff */
[----:B------:R-:W-:Y:S02]  /*ff80*/  ISETP.GE.AND P5, PT, R3, RZ, PT ;  /* 0x000000ff0300720c */ /* 0x000fe40003fa6270 */
[C---:B------:R-:W-:Y:S01]  /*ff90*/  ISETP.GT.U32.AND P6, PT, R5.reuse, R19, PT ;  /* 0x000000130500720c */ /* 0x040fe20003fc4070 */
[----:B0-----:R-:W-:Y:S01]  /*ffa0*/  IMAD.MOV.U32 R10, RZ, RZ, R2 ;  /* 0x000000ffff0a7224 */ /* 0x001fe200078e0002 */
[----:B------:R-:W-:Y:S01]  /*ffb0*/  IABS R17, R9 ;  /* 0x0000000900117213 */ /* 0x000fe20000000000 */
        /* <DEDUP_REMOVED lines=14> */
[----:B------:R-:W-:Y:S01]  /*100a0*/  IMAD.MOV.U32 R21, RZ, RZ, R15 ;  /* 0x000000ffff157224 */ /* 0x000fe200078e000f */
[----:B------:R-:W-:Y:S01]  /*100b0*/  ISETP.GT.U32.AND P1, PT, R5, R4, PT ;  /* 0x000000040500720c */ /* 0x000fe20003f24070 */
[----:B0-----:R-:W-:Y:S01]  /*100c0*/  IMAD.MOV.U32 R10, RZ, RZ, R19 ;  /* 0x000000ffff0a7224 */ /* 0x001fe200078e0013 */
[----:B------:R-:W-:Y:S01]  /*100d0*/  IABS R13, R12 ;  /* 0x0000000c000d7213 */ /* 0x000fe20000000000 */
[----:B------:R-:W-:Y:S02]  /*100e0*/  VIADD R2, R28, 0xd1 ;  /* 0x000000d11c027836 */ /* 0x000fe40000000000 */
[----:B------:R-:W-:Y:S02]  /*100f0*/  @!P0 IMAD.MOV R21, RZ, RZ, -R21 ;  /* 0x000000ffff158224 */ /* 0x000fe400078e0a15 */
[----:B------:R-:W-:Y:S01]  /*10100*/  IMAD.HI.U32 R15, R8, R13, RZ ;  /* 0x0000000d080f7227 */ /* 0x000fe200078e00ff */
[----:B------:R-:W-:Y:S02]  /*10110*/  IABS R3, R2 ;  /* 0x0000000200037213 */ /* 0x000fe40000000000 */
[----:B------:R-:W-:Y:S01]  /*10120*/  STL [R1+0x3e0], R21 ;  /* 0x0003e01501007387 */ /* 0x000fe20000100800 */
[--C-:B------:R-:W-:Y:S01]  /*10130*/  @!P6 IMAD.IADD R14, R14, 0x1, -R5.reuse ;  /* 0x000000010e0ee824 */ /* 0x100fe200078e0a05 */
[----:B------:R-:W-:Y:S01]  /*10140*/  ISETP.GE.AND P6, PT, R6, RZ, PT ;  /* 0x000000ff0600720c */ /* 0x000fe20003fc6270 */
[----:B------:R-:W-:-:S02]  /*10150*/  @!P1 IMAD.IADD R4, R4, 0x1, -R5 ;  /* 0x0000000104049824 */ /* 0x000fc400078e0a05 */
[----:B------:R-:W-:Y:S01]  /*10160*/  IMAD.HI.U32 R20, R8, R17, RZ ;  /* 0x0000001108147227 */ /* 0x000fe200078e00ff */
[C---:B------:R-:W-:Y:S02]  /*10170*/  ISETP.GT.U32.AND P0, PT, R5.reuse, R14, PT ;  /* 0x0000000e0500720c */ /* 0x040fe40003f04070 */
[C---:B------:R-:W-:Y:S01]  /*10180*/  ISETP.GT.U32.AND P1, PT, R5.reuse, R4, PT ;  /* 0x000000040500720c */ /* 0x040fe20003f24070 */
[----:B------:R-:W-:Y:S02]  /*10190*/  IMAD.MOV R15, RZ, RZ, -R15 ;  /* 0x000000ffff0f7224 */ /* 0x000fe400078e0a0f */
[----:B------:R-:W-:Y:S02]  /*101a0*/  @!P2 IMAD.MOV R10, RZ, RZ, -R10 ;  /* 0x000000ffff0aa224 */ /* 0x000fe400078e0a0a */
[----:B------:R-:W-:Y:S02]  /*101b0*/  IMAD.MOV R20, RZ, RZ, -R20 ;  /* 0x000000ffff147224 */ /* 0x000fe400078e0a14 */
[C---:B------:R-:W-:Y:S01]  /*101c0*/  IMAD R13, R5.reuse, R15, R13 ;  /* 0x0000000f050d7224 */ /* 0x040fe200078e020d */
[----:B------:R0:W-:Y:S01]  /*101d0*/  STL [R1+0x3dc], R10 ;  /* 0x0003dc0a01007387 */ /* 0x0001e20000100800 */
[----:B------:R-:W-:-:S02]  /*101e0*/  IMAD R17, R5, R20, R17 ;  /* 0x0000001405117224 */ /* 0x000fc400078e0211 */
        /* <DEDUP_REMOVED lines=28> */
[----:B------:R-:W-:Y:S02]  /*103b0*/  @!P5 IMAD.IADD R3, R3, 0x1, -R5 ;  /* 0x000000010303d824 */ /* 0x000fe400078e0a05 */
[----:B------:R-:W-:Y:S01]  /*103c0*/  IMAD.MOV R9, RZ, RZ, -R9 ;  /* 0x000000ffff097224 */ /* 0x000fe200078e0a09 */
[----:B------:R0:W-:Y:S01]  /*103d0*/  STL [R1+0x3cc], R10 ;  /* 0x0003cc0a01007387 */ /* 0x0001e20000100800 */
[C---:B------:R-:W-:Y:S01]  /*103e0*/  VIADD R12, R28.reuse, 0xcd ;  /* 0x000000cd1c0c7836 */ /* 0x040fe20000000000 */
[C---:B------:R-:W-:Y:S01]  /*103f0*/  ISETP.GT.U32.AND P5, PT, R5.reuse, R3, PT ;  /* 0x000000030500720c */ /* 0x040fe20003fa4070 */
[----:B------:R-:W-:Y:S02]  /*10400*/  IMAD R11, R5, R9, R11 ;  /* 0x00000009050b7224 */ /* 0x000fe400078e020b */
[----:B------:R-:W-:Y:S01]  /*10410*/  @!P1 IMAD.IADD R13, R13, 0x1, -R5 ;  /* 0x000000010d0d9824 */ /* 0x000fe200078e0a05 */
[----:B------:R-:W-:Y:S01]  /*10420*/  IABS R14, R12 ;  /* 0x0000000c000e7213 */ /* 0x000fe20000000000 */
[----:B------:R-:W-:-:S02]  /*10430*/  VIADD R21, R28, 0xbb ;  /* 0x000000bb1c157836 */ /* 0x000fc40000000000 */
        /* <DEDUP_REMOVED lines=16> */
[----:B------:R-:W-:Y:S02]  /*10540*/  @!P4 IMAD.IADD R11, R11, 0x1, -R5 ;  /* 0x000000010b0bc824 */ /* 0x000fe400078e0a05 */
[----:B0-----:R-:W-:Y:S02]  /*10550*/  IMAD.MOV.U32 R10, RZ, RZ, R17 ;  /* 0x000000ffff0a7224 */ /* 0x001fe400078e0011 */
[C---:B------:R-:W-:Y:S01]  /*10560*/  IMAD R14, R5.reuse, R16, R14 ;  /* 0x00000010050e7224 */ /* 0x040fe200078e020e */
[----:B------:R-:W-:Y:S01]  /*10570*/  ISETP.GT.U32.AND P4, PT, R5, R11, PT ;  /* 0x0000000b0500720c */ /* 0x000fe20003f84070 */
[----:B------:R-:W-:Y:S01]  /*10580*/  @!P3 IMAD.MOV R10, RZ, RZ, -R10 ;  /* 0x000000ffff0ab224 */ /* 0x000fe200078e0a0a */
[----:B------:R-:W-:Y:S01]  /*10590*/  ISETP.GE.AND P3, PT, R12, RZ, PT ;  /* 0x000000ff0c00720c */ /* 0x000fe20003f66270 */
[----:B------:R-:W-:-:S02]  /*105a0*/  @!P1 IMAD.IADD R15, R15, 0x1, -R5 ;  /* 0x000000010f0f9824 */ /* 0x000fc400078e0a05 */
[----:B------:R-:W-:Y:S01]  /*105b0*/  IMAD.MOV.U32 R17, RZ, RZ, R3 ;  /* 0x000000ffff117224 */ /* 0x000fe200078e0003 */
[----:B------:R0:W-:Y:S01]  /*105c0*/  STL [R1+0x3c0], R10 ;  /* 0x0003c00a01007387 */ /* 0x0001e20000100800 */
[----:B------:R-:W-:Y:S01]  /*105d0*/  IMAD.HI.U32 R12, R8, R2, RZ ;  /* 0x00000002080c7227 */ /* 0x000fe200078e00ff */
[----:B------:R-:W-:-:S03]  /*105e0*/  ISETP.GT.U32.AND P1, PT, R5, R15, PT ;  /* 0x0000000f0500720c */ /* 0x000fc60003f24070 */
[----:B------:R-:W-:Y:S02]  /*105f0*/  VIADD R6, R28, 0xcb ;  /* 0x000000cb1c067836 */ /* 0x000fe40000000000 */
[----:B------:R-:W-:Y:S01]  /*10600*/  @!P0 IMAD.MOV R17, RZ, RZ, -R17 ;  /* 0x000000ffff118224 */ /* 0x000fe200078e0a11 */
[----:B------:R-:W-:Y:S01]  /*10610*/  ISETP.GT.U32.AND P0, PT, R5, R14, PT ;  /* 0x0000000e0500720c */ /* 0x000fe20003f04070 */
[----:B------:R-:W-:Y:S01]  /*10620*/  @!P4 IMAD.IADD R11, R11, 0x1, -R5 ;  /* 0x000000010b0bc824 */ /* 0x000fe200078e0a05 */
[----:B------:R-:W-:Y:S01]  /*10630*/  IABS R9, R6 ;  /* 0x0000000600097213 */ /* 0x000fe20000000000 */
[----:B0-----:R-:W-:Y:S01]  /*10640*/  IMAD.MOV.U32 R10, RZ, RZ, R13 ;  /* 0x000000ffff0a7224 */ /* 0x001fe200078e000d */
[----:B------:R-:W-:Y:S01]  /*10650*/  STL [R1+0x3bc], R17 ;  /* 0x0003bc1101007387 */ /* 0x000fe20000100800 */
[----:B------:R-:W-:Y:S01]  /*10660*/  IMAD.MOV.U32 R16, RZ, RZ, R11 ;  /* 0x000000ffff107224 */ /* 0x000fe200078e000b */
[----:B------:R-:W-:Y:S01]  /*10670*/  ISETP.GE.AND P4, PT, R6, RZ, PT ;  /* 0x000000ff0600720c */ /* 0x000fe20003f86270 */
[----:B------:R-:W-:Y:S01]  /*10680*/  @!P2 IMAD.MOV R10, RZ, RZ, -R10 ;  /* 0x000000ffff0aa224 */ /* 0x000fe200078e0a0a */
[----:B------:R-:W-:Y:S01]  /*10690*/  ISETP.GE.AND P2, PT, R4, RZ, PT ;  /* 0x000000ff0400720c */ /* 0x000fe20003f46270 */
[----:B------:R-:W-:-:S02]  /*106a0*/  IMAD.MOV R4, RZ, RZ, -R12 ;  /* 0x000000ffff047224 */ /* 0x000fc400078e0a0c */
[----:B------:R-:W-:Y:S01]  /*106b0*/  IMAD.HI.U32 R3, R8, R9, RZ ;  /* 0x0000000908037227 */ /* 0x000fe200078e00ff */
[----:B------:R0:W-:Y:S03]  /*106c0*/  STL [R1+0x3b8], R10 ;  /* 0x0003b80a01007387 */ /* 0x0001e60000100800 */
[----:B------:R-:W-:Y:S02]  /*106d0*/  IMAD R2, R5, R4, R2 ;  /* 0x0000000405027224 */ /* 0x000fe400078e0202 */
[----:B------:R-:W-:Y:S02]  /*106e0*/  @!P1 IMAD.IADD R15, R15, 0x1, -R5 ;  /* 0x000000010f0f9824 */ /* 0x000fe400078e0a05 */
[----:B------:R-:W-:Y:S01]  /*106f0*/  IMAD.MOV R3, RZ, RZ, -R3 ;  /* 0x000000ffff037224 */ /* 0x000fe200078e0a03 */
[----:B------:R-:W-:Y:S01]  /*10700*/  ISETP.GT.U32.AND P1, PT, R5, R2, PT ;  /* 0x000000020500720c */ /* 0x000fe20003f24070 */
[----:B------:R-:W-:-:S02]  /*10710*/  @!P0 IMAD.IADD R14, R14, 0x1, -R5 ;  /* 0x000000010e0e8824 */ /* 0x000fc400078e0a05 */
[C---:B------:R-:W-:Y:S02]  /*10720*/  IMAD R9, R5.reuse, R3, R9 ;  /* 0x0000000305097224 */ /* 0x040fe400078e0209 */
[----:B------:R-:W-:Y:S01]  /*10730*/  @!P6 IMAD.MOV R16, RZ, RZ, -R16 ;  /* 0x000000ffff10e224 */ /* 0x000fe200078e0a10 */
[C---:B------:R-:W-:Y:S01]  /*10740*/  ISETP.GT.U32.AND P0, PT, R5.reuse, R14, PT ;  /* 0x0000000e0500720c */ /* 0x040fe20003f04070 */
[C---:B------:R-:W-:Y:S01]  /*10750*/  VIADD R4, R28.reuse, 0xc9 ;  /* 0x000000c91c047836 */ /* 0x040fe20000000000 */
[----:B------:R-:W-:Y:S01]  /*10760*/  ISETP.GT.U32.AND P6, PT, R5, R9, PT ;  /* 0x000000090500720c */ /* 0x000fe20003fc4070 */
[----:B0-----:R-:W-:Y:S01]  /*10770*/  IMAD.MOV.U32 R10, RZ, RZ, R15 ;  /* 0x000000ffff0a7224 */ /* 0x001fe200078e000f */
[----:B------:R-:W-:Y:S01]  /*10780*/  STL [R1+0x3b0], R16 ;  /* 0x0003b01001007387 */ /* 0x000fe20000100800 */
[----:B------:R-:W-:Y:S01]  /*10790*/  VIADD R12, R28, 0xca ;  /* 0x000000ca1c0c7836 */ /* 0x000fe20000000000 */
[----:B------:R-:W-:Y:S01]  /*107a0*/  IABS R13, R4 ;  /* 0x00000004000d7213 */ /* 0x000fe20000000000 */
[----:B------:R-:W-:-:S02]  /*107b0*/  @!P1 IMAD.IADD R2, R2, 0x1, -R5 ;  /* 0x0000000102029824 */ /* 0x000fc400078e0a05 */
[----:B------:R-:W-:Y:S01]  /*107c0*/  @!P5 IMAD.MOV R10, RZ, RZ, -R10 ;  /* 0x000000ffff0ad224 */ /* 0x000fe200078e0a0a */
[----:B------:R-:W-:Y:S01]  /*107d0*/  IABS R6, R12 ;  /* 0x0000000c00067213 */ /* 0x000fe20000000000 */
[----:B------:R-:W-:Y:S01]  /*107e0*/  VIADD R3, R28, 0xc8 ;  /* 0x000000c81c037836 */ /* 0x000fe20000000000 */
[----:B------:R-:W-:Y:S01]  /*107f0*/  ISETP.GT.U32.AND P1, PT, R5, R2, PT ;  /* 0x000000020500720c */ /* 0x000fe20003f24070 */
[----:B------:R-:W-:Y:S01]  /*10800*/  @!P0 IMAD.IADD R14, R14, 0x1, -R5 ;  /* 0x000000010e0e8824 */ /* 0x000fe200078e0a05 */
[----:B------:R-:W-:Y:S01]  /*10810*/  ISETP.GE.AND P5, PT, R12, RZ, PT ;  /* 0x000000ff0c00720c */ /* 0x000fe20003fa6270 */
[----:B------:R-:W-:Y:S01]  /*10820*/  IMAD.MOV.U32 R12, RZ, RZ, R13 ;  /* 0x000000ffff0c7224 */ /* 0x000fe200078e000d */
[----:B------:R0:W-:Y:S01]  /*10830*/  STL [R1+0x3ac], R10 ;  /* 0x0003ac0a01007387 */ /* 0x0001e20000100800 */
[----:B------:R-:W-:Y:S01]  /*10840*/  @!P6 IMAD.IADD R9, R9, 0x1, -R5 ;  /* 0x000000010909e824 */ /* 0x000fe200078e0a05 */
[----:B------:R-:W-:Y:S01]  /*10850*/  ISETP.GE.AND P0, PT, R4, RZ, PT ;  /* 0x000000ff0400720c */ /* 0x000fe20003f06270 */
[----:B------:R-:W-:Y:S01]  /*10860*/  IMAD.HI.U32 R15, R8, R6, RZ ;  /* 0x00000006080f7227 */ /* 0x000fe200078e00ff */
[----:B------:R-:W-:-:S02]  /*10870*/  IABS R11, R3 ;  /* 0x00000003000b7213 */ /* 0x000fc40000000000 */
[----:B------:R-:W-:Y:S01]  /*10880*/  ISETP.GT.U32.AND P6, PT, R5, R9, PT ;  /* 0x000000090500720c */ /* 0x000fe20003fc4070 */
[----:B------:R-:W-:-:S04]  /*10890*/  IMAD.HI.U32 R4, R8, R12, RZ ;  /* 0x0000000c08047227 */ /* 0x000fc800078e00ff */
        /* <DEDUP_REMOVED lines=38> */
[--C-:B------:R-:W-:Y:S01]  /*10b00*/  @!P1 IMAD.IADD R6, R6, 0x1, -R5.reuse ;  /* 0x0000000106069824 */ /* 0x100fe200078e0a05 */
[----:B------:R-:W-:Y:S01]  /*10b10*/  ISETP.GE.AND P1, PT, R15, RZ, PT ;  /* 0x000000ff0f00720c */ /* 0x000fe20003f26270 */
[----:B------:R-:W-:-:S02]  /*10b20*/  @!P2 IMAD.IADD R12, R12, 0x1, -R5 ;  /* 0x000000010c0ca824 */ /* 0x000fc400078e0a05 */
[----:B------:R-:W-:-:S04]  /*10b30*/  IMAD.HI.U32 R9, R8, R4, RZ ;  /* 0x0000000408097227 */ /* 0x000fc800078e00ff */
[----:B------:R-:W-:Y:S02]  /*10b40*/  @!P4 IMAD.IADD R11, R11, 0x1, -R5 ;  /* 0x000000010b0bc824 */ /* 0x000fe400078e0a05 */
[C---:B------:R-:W-:Y:S02]  /*10b50*/  IMAD R15, R5.reuse, R18, R17 ;  /* 0x00000012050f7224 */ /* 0x040fe400078e0211 */
[----:B------:R-:W-:Y:S01]  /*10b60*/  IMAD.MOV R14, RZ, RZ, -R14 ;  /* 0x000000ffff0e7224 */ /* 0x000fe200078e0a0e */
[C---:B------:R-:W-:Y:S01]  /*10b70*/  ISETP.GT.U32.AND P4, PT, R5.reuse, R11, PT ;  /* 0x0000000b0500720c */ /* 0x040fe20003f84070 */
[----:B0-----:R-:W-:Y:S01]  /*10b80*/  IMAD.MOV.U32 R10, RZ, RZ, R12 ;  /* 0x000000ffff0a7224 */ /* 0x001fe200078e000c */
[----:B------:R-:W-:Y:S01]  /*10b90*/  ISETP.GT.U32.AND P2, PT, R5, R15, PT ;  /* 0x0000000f0500720c */ /* 0x000fe20003f44070 */
[----:B------:R-:W-:Y:S02]  /*10ba0*/  IMAD.MOV.U32 R19, RZ, RZ, R6 ;  /* 0x000000ffff137224 */ /* 0x000fe400078e0006 */
[----:B------:R-:W-:-:S02]  /*10bb0*/  IMAD.MOV R9, RZ, RZ, -R9 ;  /* 0x000000ffff097224 */ /* 0x000fc400078e0a09 */
[----:B------:R-:W-:Y:S02]  /*10bc0*/  IMAD R16, R5, R14, R16 ;  /* 0x0000000e05107224 */ /* 0x000fe400078e0210 */
[----:B------:R-:W-:-:S04]  /*10bd0*/  IMAD.HI.U32 R14, R8, R2, RZ ;  /* 0x00000002080e7227 */ /* 0x000fc800078e00ff */
[----:B------:R-:W-:Y:S01]  /*10be0*/  @!P0 IMAD.MOV R10, RZ, RZ, -R10 ;  /* 0x000000ffff0a8224 */ /* 0x000fe200078e0a0a */
[----:B------:R-:W-:Y:S01]  /*10bf0*/  ISETP.GE.AND P0, PT, R3, RZ, PT ;  /* 0x000000ff0300720c */ /* 0x000fe20003f06270 */
[----:B------:R-:W-:Y:S01]  /*10c00*/  @!P5 IMAD.MOV R19, RZ, RZ, -R19 ;  /* 0x000000ffff13d224 */ /* 0x000fe200078e0a13 */
[C---:B------:R-:W-:Y:S01]  /*10c10*/  ISETP.GT.U32.AND P5, PT, R5.reuse, R16, PT ;  /* 0x000000100500720c */ /* 0x040fe20003fa4070 */
[----:B------:R-:W-:Y:S02]  /*10c20*/  IMAD R3, R5, R9, R4 ;  /* 0x0000000905037224 */ /* 0x000fe400078e0204 */
[----:B------:R-:W-:Y:S01]  /*10c30*/  IMAD.MOV R6, RZ, RZ, -R14 ;  /* 0x000000ffff067224 */ /* 0x000fe200078e0a0e */
[----:B------:R-:W-:Y:S01]  /*10c40*/  STL [R1+0x39c], R19 ;  /* 0x00039c1301007387 */ /* 0x000fe20000100800 */
[--C-:B------:R-:W-:Y:S01]  /*10c50*/  @!P4 IMAD.IADD R11, R11, 0x1, -R5.reuse ;  /* 0x000000010b0bc824 */ /* 0x100fe200078e0a05 */
[C---:B------:R-:W-:Y:S01]  /*10c60*/  ISETP.GT.U32.AND P4, PT, R5.reuse, R3, PT ;  /* 0x000000030500720c */ /* 0x040fe20003f84070 */
[----:B------:R-:W-:Y:S01]  /*10c70*/  IMAD R2, R5, R6, R2 ;  /* 0x0000000605027224 */ /* 0x000fe200078e0202 */
[----:B------:R0:W-:Y:S01]  /*10c80*/  STL [R1+0x398], R10 ;  /* 0x0003980a01007387 */ /* 0x0001e20000100800 */
[----:B------:R-:W-:-:S02]  /*10c90*/  @!P2 IMAD.IADD R15, R15, 0x1, -R5 ;  /* 0x000000010f0fa824 */ /* 0x000fc400078e0a05 */
[----:B------:R-:W-:Y:S02]  /*10ca0*/  VIADD R4, R28, 0xc3 ;  /* 0x000000c31c047836 */ /* 0x000fe40000000000 */
[----:B------:R-:W-:Y:S01]  /*10cb0*/  @!P5 IMAD.IADD R16, R16, 0x1, -R5 ;  /* 0x000000011010d824 */ /* 0x000fe200078e0a05 */
[C---:B------:R-:W-:Y:S01]  /*10cc0*/  ISETP.GT.U32.AND P2, PT, R5.reuse, R15, PT ;  /* 0x0000000f0500720c */ /* 0x040fe20003f44070 */
[C---:B------:R-:W-:Y:S01]  /*10cd0*/  VIADD R6, R28.reuse, 0xc2 ;  /* 0x000000c21c067836 */ /* 0x040fe20000000000 */
[----:B------:R-:W-:Y:S01]  /*10ce0*/  IABS R14, R4 ;  /* 0x00000004000e7213 */ /* 0x000fe20000000000 */
[----:B------:R-:W-:Y:S01]  /*10cf0*/  VIADD R9, R28, 0xc1 ;  /* 0x000000c11c097836 */ /* 0x000fe20000000000 */
[----:B------:R-:W-:Y:S01]  /*10d00*/  ISETP.GT.U32.AND P5, PT, R5, R16, PT ;  /* 0x000000100500720c */ /* 0x000fe20003fa4070 */
[----:B0-----:R-:W-:Y:S01]  /*10d10*/  IMAD.MOV.U32 R10, RZ, RZ, R11 ;  /* 0x000000ffff0a7224 */ /* 0x001fe200078e000b */
[----:B------:R-:W-:Y:S01]  /*10d20*/  IABS R11, R6 ;  /* 0x00000006000b7213 */ /* 0x000fe20000000000 */
[----:B------:R-:W-:Y:S01]  /*10d30*/  @!P4 IMAD.IADD R3, R3, 0x1, -R5 ;  /* 0x000000010303c824 */ /* 0x000fe200078e0a05 */
[----:B------:R-:W-:Y:S01]  /*10d40*/  IABS R12, R9 ;  /* 0x00000009000c7213 */ /* 0x000fe20000000000 */
[----:B------:R-:W-:Y:S01]  /*10d50*/  @!P3 IMAD.MOV R10, RZ, RZ, -R10 ;  /* 0x000000ffff0ab224 */ /* 0x000fe200078e0a0a */
[C---:B------:R-:W-:Y:S01]  /*10d60*/  ISETP.GT.U32.AND P3, PT, R5.reuse, R2, PT ;  /* 0x000000020500720c */ /* 0x040fe20003f64070 */
[----:B------:R-:W-:Y:S01]  /*10d70*/  IMAD.HI.U32 R17, R8, R14, RZ ;  /* 0x0000000e08117227 */ /* 0x000fe200078e00ff */
[----:B------:R-:W-:-:S02]  /*10d80*/  ISETP.GT.U32.AND P4, PT, R5, R3, PT ;  /* 0x000000030500720c */ /* 0x000fc40003f84070 */
[----:B------:R0:W-:Y:S01]  /*10d90*/  STL [R1+0x394], R10 ;  /* 0x0003940a01007387 */ /* 0x0001e20000100800 */
[----:B------:R-:W-:Y:S01]  /*10da0*/  @!P2 IMAD.IADD R15, R15, 0x1, -R5 ;  /* 0x000000010f0fa824 */ /* 0x000fe200078e0a05 */
[----:B------:R-:W-:Y:S01]  /*10db0*/  ISETP.GE.AND P2, PT, R13, RZ, PT ;  /* 0x000000ff0d00720c */ /* 0x000fe20003f46270 */
[----:B------:R-:W-:Y:S02]  /*10dc0*/  IMAD.MOV R17, RZ, RZ, -R17 ;  /* 0x000000ffff117224 */ /* 0x000fe400078e0a11 */
[----:B------:R-:W-:-:S04]  /*10dd0*/  IMAD.HI.U32 R13, R8, R11, RZ ;  /* 0x0000000b080d7227 */ /* 0x000fc800078e00ff */
[----:B------:R-:W-:Y:S02]  /*10de0*/  @!P3 IMAD.IADD R2, R2, 0x1, -R5 ;  /* 0x000000010202b824 */ /* 0x000fe400078e0a05 */
[C---:B------:R-:W-:Y:S02]  /*10df0*/  IMAD R14, R5.reuse, R17, R14 ;  /* 0x00000011050e7224 */ /* 0x040fe400078e020e */
[----:B------:R-:W-:Y:S01]  /*10e00*/  IMAD.MOV R13, RZ, RZ, -R13 ;  /* 0x000000ffff0d7224 */ /* 0x000fe200078e0a0d */
[----:B------:R-:W-:Y:S01]  /*10e10*/  ISETP.GT.U32.AND P3, PT, R5, R2, PT ;  /* 0x000000020500720c */ /* 0x000fe20003f64070 */
[--C-:B------:R-:W-:Y:S01]  /*10e20*/  @!P4 IMAD.IADD R3, R3, 0x1, -R5.reuse ;  /* 0x000000010303c824 */ /* 0x100fe200078e0a05 */
[----:B------:R-:W-:Y:S01]  /*10e30*/  ISETP.GE.AND P4, PT, R9, RZ, PT ;  /* 0x000000ff0900720c */ /* 0x000fe20003f86270 */
[----:B------:R-:W-:Y:S01]  /*10e40*/  @!P5 IMAD.IADD R16, R16, 0x1, -R5 ;  /* 0x000000011010d824 */ /* 0x000fe200078e0a05 */
[C---:B------:R-:W-:Y:S01]  /*10e50*/  ISETP.GT.U32.AND P5, PT, R5.reuse, R14, PT ;  /* 0x0000000e0500720c */ /* 0x040fe20003fa4070 */
[----:B------:R-:W-:-:S02]  /*10e60*/  IMAD R9, R5, R13, R11 ;  /* 0x0000000d05097224 */ /* 0x000fc400078e020b */
[----:B------:R-:W-:Y:S02]  /*10e70*/  IMAD.MOV.U32 R18, RZ, RZ, R15 ;  /* 0x000000ffff127224 */ /* 0x000fe400078e000f */
[----:B0-----:R-:W-:Y:S02]  /*10e80*/  IMAD.MOV.U32 R10, RZ, RZ, R16 ;  /* 0x000000ffff0a7224 */ /* 0x001fe400078e0010 */
[----:B------:R-:W-:Y:S01]  /*10e90*/  @!P6 IMAD.MOV R18, RZ, RZ, -R18 ;  /* 0x000000ffff12e224 */ /* 0x000fe200078e0a12 */
[----:B------:R-:W-:Y:S01]  /*10ea0*/  ISETP.GE.AND P6, PT, R4, RZ, PT ;  /* 0x000000ff0400720c */ /* 0x000fe20003fc6270 */
[--C-:B------:R-:W-:Y:S01]  /*10eb0*/  @!P3 IMAD.IADD R2, R2, 0x1, -R5.reuse ;  /* 0x000000010202b824 */ /* 0x100fe200078e0a05 */
[----:B------:R-:W-:Y:S01]  /*10ec0*/  ISETP.GT.U32.AND P3, PT, R5, R9, PT ;  /* 0x000000090500720c */ /* 0x000fe20003f64070 */
[----:B------:R-:W-:Y:S01]  /*10ed0*/  VIADD R4, R28, 0xc0 ;  /* 0x000000c01c047836 */ /* 0x000fe20000000000 */
[----:B------:R-:W-:Y:S01]  /*10ee0*/  STL [R1+0x390], R18 ;  /* 0x0003901201007387 */ /* 0x000fe20000100800 */
[----:B------:R-:W-:-:S02]  /*10ef0*/  @!P5 IMAD.IADD R14, R14, 0x1, -R5 ;  /* 0x000000010e0ed824 */ /* 0x000fc400078e0a05 */
[----:B------:R-:W-:Y:S01]  /*10f00*/  IMAD.HI.U32 R15, R8, R12, RZ ;  /* 0x0000000c080f7227 */ /* 0x000fe200078e00ff */
[----:B------:R-:W-:Y:S02]  /*10f10*/  IABS R11, R4 ;  /* 0x00000004000b7213 */ /* 0x000fe40000000000 */
[----:B------:R-:W-:Y:S01]  /*10f20*/  ISETP.GT.U32.AND P5, PT, R5, R14, PT ;  /* 0x0000000e0500720c */ /* 0x000fe20003fa4070 */
[----:B------:R-:W-:Y:S01]  /*10f30*/  @!P1 IMAD.MOV R10, RZ, RZ, -R10 ;  /* 0x000000ffff0a9224 */ /* 0x000fe200078e0a0a */
[----:B------:R-:W-:Y:S01]  /*10f40*/  ISETP.GE.AND P1, PT, R6, RZ, PT ;  /* 0x000000ff0600720c */ /* 0x000fe20003f26270 */
[----:B------:R-:W-:Y:S02]  /*10f50*/  IMAD.MOV R15, RZ, RZ, -R15 ;  /* 0x000000ffff0f7224 */ /* 0x000fe400078e0a0f */
[----:B------:R-:W-:Y:S01]  /*10f60*/  @!P3 IMAD.IADD R9, R9, 0x1, -R5 ;  /* 0x000000010909b824 */ /* 0x000fe200078e0a05 */
[----:B------:R0:W-:Y:S01]  /*10f70*/  STL [R1+0x38c], R10 ;  /* 0x00038c0a01007387 */ /* 0x0001e20000100800 */
[----:B------:R-:W-:-:S03]  /*10f80*/  IMAD.HI.U32 R6, R8, R11, RZ ;  /* 0x0000000b08067227 */ /* 0x000fc600078e00ff */
[C---:B------:R-:W-:Y:S01]  /*10f90*/  ISETP.GT.U32.AND P3, PT, R5.reuse, R9, PT ;  /* 0x000000090500720c */ /* 0x040fe20003f64070 */
[C---:B------:R-:W-:Y:S02]  /*10fa0*/  IMAD R12, R5.reuse, R15, R12 ;  /* 0x0000000f050c7224 */ /* 0x040fe400078e020c */
[----:B------:R-:W-:Y:S02]  /*10fb0*/  IMAD.MOV R6, RZ, RZ, -R6 ;  /* 0x000000ffff067224 */ /* 0x000fe400078e0a06 */
[----:B------:R-:W-:Y:S02]  /*10fc0*/  IMAD.MOV.U32 R16, RZ, RZ, R3 ;  /* 0x000000ffff107224 */ /* 0x000fe400078e0003 */
[----:B------:R-:W-:Y:S02]  /*10fd0*/  VIADD R3, R28, 0xbf ;  /* 0x000000bf1c037836 */ /* 0x000fe40000000000 */
[----:B------:R-:W-:Y:S01]  /*10fe0*/  @!P5 IMAD.IADD R14, R14, 0x1, -R5 ;  /* 0x000000010e0ed824 */ /* 0x000fe200078e0a05 */
[C---:B------:R-:W-:Y:S01]  /*10ff0*/  ISETP.GT.U32.AND P5, PT, R5.reuse, R12, PT ;  /* 0x0000000c0500720c */ /* 0x040fe20003fa4070 */
[----:B------:R-:W-:Y:S01]  /*11000*/  IMAD R11, R5, R6, R11 ;  /* 0x00000006050b7224 */ /* 0x000fe200078e020b */
[----:B------:R-:W-:Y:S01]  /*11010*/  IABS R22, R3 ;  /* 0x0000000300167213 */ /* 0x000fe20000000000 */
[----:B------:R-:W-:-:S02]  /*11020*/  @!P3 IMAD.IADD R9, R9, 0x1, -R5 ;  /* 0x000000010909b824 */ /* 0x000fc400078e0a05 */
[----:B0-----:R-:W-:Y:S01]  /*11030*/  IMAD.MOV.U32 R10, RZ, RZ, R2 ;  /* 0x000000ffff0a7224 */ /* 0x001fe200078e0002 */
[----:B------:R-:W-:Y:S01]  /*11040*/  ISETP.GT.U32.AND P3, PT, R5, R11, PT ;  /* 0x0000000b0500720c */ /* 0x000fe20003f64070 */
[----:B------:R-:W-:-:S04]  /*11050*/  IMAD.HI.U32 R2, R8, R22, RZ ;  /* 0x0000001608027227 */ /* 0x000fc800078e00ff */
[----:B------:R-:W-:Y:S01]  /*11060*/  @!P2 IMAD.MOV R10, RZ, RZ, -R10 ;  /* 0x000000ffff0aa224 */ /* 0x000fe200078e0a0a */
[----:B------:R-:W-:Y:S01]  /*11070*/  ISETP.GE.AND P2, PT, R3, RZ, PT ;  /* 0x000000ff0300720c */ /* 0x000fe20003f46270 */
[----:B------:R-:W-:Y:S02]  /*11080*/  IMAD.MOV R2, RZ, RZ, -R2 ;  /* 0x000000ffff027224 */ /* 0x000fe400078e0a02 */
[--C-:B------:R-:W-:Y:S02]  /*11090*/  @!P5 IMAD.IADD R12, R12, 0x1, -R5.reuse ;  /* 0x000000010c0cd824 */ /* 0x100fe400078e0a05 */
[----:B------:R-:W-:Y:S02]  /*110a0*/  VIADD R3, R28, 0xbe ;  /* 0x000000be1c037836 */ /* 0x000fe40000000000 */
[C---:B------:R-:W-:Y:S01]  /*110b0*/  IMAD R22, R5.reuse, R2, R22 ;  /* 0x0000000205167224 */ /* 0x040fe200078e0216 */
[----:B------:R-:W-:Y:S01]  /*110c0*/  ISETP.GT.U32.AND P5, PT, R5, R12, PT ;  /* 0x0000000c0500720c */ /* 0x000fe20003fa4070 */
[----:B------:R-:W-:Y:S01]  /*110d0*/  IMAD.MOV.U32 R15, RZ, RZ, R14 ;  /* 0x000000ffff0f7224 */ /* 0x000fe200078e000e */
[----:B------:R-:W-:Y:S01]  /*110e0*/  IABS R13, R3 ;  /* 0x00000003000d7213 */ /* 0x000fe20000000000 */
[----:B------:R-:W-:-:S02]  /*110f0*/  @!P3 IMAD.IADD R11, R11, 0x1, -R5 ;  /* 0x000000010b0bb824 */ /* 0x000fc400078e0a05 */
[----:B------:R-:W-:Y:S01]  /*11100*/  @!P6 IMAD.MOV R15, RZ, RZ, -R15 ;  /* 0x000000ffff0fe224 */ /* 0x000fe200078e0a0f */
[C---:B------:R-:W-:Y:S01]  /*11110*/  ISETP.GT.U32.AND P6, PT, R5.reuse, R22, PT ;  /* 0x000000160500720c */ /* 0x040fe20003fc4070 */
[----:B------:R-:W-:Y:S01]  /*11120*/  IMAD.HI.U32 R6, R8, R13, RZ ;  /* 0x0000000d08067227 */ /* 0x000fe200078e00ff */
[----:B------:R-:W-:-:S03]  /*11130*/  ISETP.GT.U32.AND P3, PT, R5, R11, PT ;  /* 0x0000000b0500720c */ /* 0x000fc60003f64070 */
        /* <DEDUP_REMOVED lines=8> */
[----:B------:R-:W-:Y:S01]  /*111c0*/  ISETP.GE.AND P5, PT, R4, RZ, PT ;  /* 0x000000ff0400720c */ /* 0x000fe20003fa6270 */
[--C-:B------:R-:W-:Y:S01]  /*111d0*/  @!P6 IMAD.IADD R22, R22, 0x1, -R5.reuse ;  /* 0x000000011616e824 */ /* 0x100fe200078e0a05 */
[----:B------:R-:W-:Y:S01]  /*111e0*/  IABS R4, R20 ;  /* 0x0000001400047213 */ /* 0x000fe20000000000 */
[----:B------:R1:W-:Y:S01]  /*111f0*/  STL [R1+0x370], R10 ;  /* 0x0003700a01007387 */ /* 0x0003e20000100800 */
[----:B------:R-:W-:Y:S01]  /*11200*/  @!P3 IMAD.IADD R11, R11, 0x1, -R5 ;  /* 0x000000010b0bb824 */ /* 0x000fe200078e0a05 */
[C---:B------:R-:W-:Y:S01]  /*11210*/  ISETP.GT.U32.AND P3, PT, R5.reuse, R13, PT ;  /* 0x0000000d0500720c */ /* 0x040fe20003f64070 */
[----:B------:R-:W-:Y:S01]  /*11220*/  IMAD.HI.U32 R2, R8, R17, RZ ;  /* 0x0000001108027227 */ /* 0x000fe200078e00ff */
[----:B------:R-:W-:Y:S01]  /*11230*/  ISETP.GT.U32.AND P6, PT, R5, R22, PT ;  /* 0x000000160500720c */ /* 0x000fe20003fc4070 */
[----:B------:R-:W-:Y:S01]  /*11240*/  STL [R1+0x368], R15 ;  /* 0x0003680f01007387 */ /* 0x000fe20000100800 */
[----:B0-----:R-:W-:Y:S01]  /*11250*/  IABS R16, R21 ;  /* 0x0000001500107213 */ /* 0x001fe20000000000 */
[----:B------:R-:W-:-:S02]  /*11260*/  IMAD.MOV R2, RZ, RZ, -R2 ;  /* 0x000000ffff027224 */ /* 0x000fc400078e0a02 */
[----:B------:R-:W-:Y:S02]  /*11270*/  VIADD R19, R28, 0xb9 ;  /* 0x000000b91c137836 */ /* 0x000fe40000000000 */
[----:B-1----:R-:W-:Y:S02]  /*11280*/  IMAD.MOV.U32 R10, RZ, RZ, R9 ;  /* 0x000000ffff0a7224 */ /* 0x002fe400078e0009 */
[----:B------:R-:W-:Y:S01]  /*11290*/  IMAD.HI.U32 R9, R8, R4, RZ ;  /* 0x0000000408097227 */ /* 0x000fe200078e00ff */
[----:B------:R-:W-:-:S03]  /*112a0*/  IABS R6, R19 ;  /* 0x0000001300067213 */ /* 0x000fc60000000000 */
[----:B------:R-:W-:Y:S02]  /*112b0*/  IMAD.MOV R9, RZ, RZ, -R9 ;  /* 0x000000ffff097224 */ /* 0x000fe400078e0a09 */
[----:B------:R-:W-:Y:S01]  /*112c0*/  @!P1 IMAD.MOV R10, RZ, RZ, -R10 ;  /* 0x000000ffff0a9224 */ /* 0x000fe200078e0a0a */
[----:B------:R-:W-:Y:S01]  /*112d0*/  ISETP.GE.AND P1, PT, R3, RZ, PT ;  /* 0x000000ff0300720c */ /* 0x000fe20003f26270 */
[C---:B------:R-:W-:Y:S02]  /*112e0*/  IMAD R4, R5.reuse, R9, R4 ;  /* 0x0000000905047224 */ /* 0x040fe400078e0204 */
[----:B------:R-:W-:Y:S01]  /*112f0*/  IMAD R17, R5, R2, R17 ;  /* 0x0000000205117224 */ /* 0x000fe200078e0211 */
[----:B------:R0:W-:Y:S01]  /*11300*/  STL [R1+0x364], R10 ;  /* 0x0003640a01007387 */ /* 0x0001e20000100800 */
[--C-:B------:R-:W-:Y:S01]  /*11310*/  @!P3 IMAD.IADD R13, R13, 0x1, -R5.reuse ;  /* 0x000000010d0db824 */ /* 0x100fe200078e0a05 */
[C---:B------:R-:W-:Y:S01]  /*11320*/  ISETP.GT.U32.AND P3, PT, R5.reuse, R4, PT ;  /* 0x000000040500720c */ /* 0x040fe20003f64070 */
[----:B------:R-:W-:Y:S01]  /*11330*/  @!P6 IMAD.IADD R22, R22, 0x1, -R5 ;  /* 0x000000011616e824 */ /* 0x000fe200078e0a05 */
[----:B------:R-:W-:Y:S01]  /*11340*/  ISETP.GT.U32.AND P6, PT, R5, R17, PT ;  /* 0x000000110500720c */ /* 0x000fe20003fc4070 */
[----:B------:R-:W-:-:S02]  /*11350*/  VIADD R3, R28, 0xba ;  /* 0x000000ba1c037836 */ /* 0x000fc40000000000 */
[----:B------:R-:W-:-:S03]  /*11360*/  IMAD.HI.U32 R24, R8, R16, RZ ;  /* 0x0000001008187227 */ /* 0x000fc600078e00ff */
[----:B------:R-:W-:Y:S01]  /*11370*/  IABS R18, R3 ;  /* 0x0000000300127213 */ /* 0x000fe20000000000 */
[----:B0-----:R-:W-:Y:S02]  /*11380*/  IMAD.MOV.U32 R10, RZ, RZ, R12 ;  /* 0x000000ffff0a7224 */ /* 0x001fe400078e000c */
[----:B------:R-:W-:Y:S02]  /*11390*/  IMAD.MOV R24, RZ, RZ, -R24 ;  /* 0x000000ffff187224 */ /* 0x000fe400078e0a18 */
[----:B------:R-:W-:Y:S01]  /*113a0*/  @!P4 IMAD.MOV R10, RZ, RZ, -R10 ;  /* 0x000000ffff0ac224 */ /* 0x000fe200078e0a0a */
[C---:B------:R-:W-:Y:S01]  /*113b0*/  ISETP.GT.U32.AND P4, PT, R5.reuse, R13, PT ;  /* 0x0000000d0500720c */ /* 0x040fe20003f84070 */
[----:B------:R-:W-:Y:S02]  /*113c0*/  VIADD R14, R28, 0xb8 ;  /* 0x000000b81c0e7836 */ /* 0x000fe40000000000 */
[----:B------:R-:W-:Y:S01]  /*113d0*/  IMAD R16, R5, R24, R16 ;  /* 0x0000001805107224 */ /* 0x000fe200078e0210 */
[----:B------:R0:W-:Y:S01]  /*113e0*/  STL [R1+0x360], R10 ;  /* 0x0003600a01007387 */ /* 0x0001e20000100800 */
[----:B------:R-:W-:Y:S01]  /*113f0*/  @!P3 IMAD.IADD R4, R4, 0x1, -R5 ;  /* 0x000000010404b824 */ /* 0x000fe200078e0a05 */
[----:B------:R-:W-:Y:S01]  /*11400*/  IABS R2, R14 ;  /* 0x0000000e00027213 */ /* 0x000fe20000000000 */
[----:B------:R-:W-:-:S04]  /*11410*/  IMAD.HI.U32 R23, R8, R18, RZ ;  /* 0x0000001208177227 */ /* 0x000fc800078e00ff */
[----:B------:R-:W-:Y:S01]  /*11420*/  @!P6 IMAD.IADD R17, R17, 0x1, -R5 ;  /* 0x000000011111e824 */ /* 0x000fe200078e0a05 */
[----:B------:R-:W-:Y:S01]  /*11430*/  ISETP.GT.U32.AND P6, PT, R5, R16, PT ;  /* 0x000000100500720c */ /* 0x000fe20003fc4070 */
[----:B------:R-:W-:-:S03]  /*11440*/  IMAD.HI.U32 R9, R8, R6, RZ ;  /* 0x0000000608097227 */ /* 0x000fc600078e00ff */
        /* <DEDUP_REMOVED lines=8> */
[C---:B------:R-:W-:Y:S02]  /*114d0*/  IMAD R9, R5.reuse, R23, R18 ;  /* 0x0000001705097224 */ /* 0x040fe400078e0212 */
[----:B------:R-:W-:Y:S02]  /*114e0*/  IMAD.MOV R18, RZ, RZ, -R15 ;  /* 0x000000ffff127224 */ /* 0x000fe400078e0a0f */
[----:B------:R-:W-:Y:S02]  /*114f0*/  @!P6 IMAD.IADD R16, R16, 0x1, -R5 ;  /* 0x000000011010e824 */ /* 0x000fe400078e0a05 */
[C---:B------:R-:W-:Y:S02]  /*11500*/  IMAD R2, R5.reuse, R18, R2 ;  /* 0x0000001205027224 */ /* 0x040fe400078e0202 */
[----:B0-----:R-:W-:Y:S01]  /*11510*/  IMAD.MOV.U32 R10, RZ, RZ, R22 ;  /* 0x000000ffff0a7224 */ /* 0x001fe200078e0016 */
[C---:B------:R-:W-:Y:S01]  /*11520*/  ISETP.GT.U32.AND P6, PT, R5.reuse, R16, PT ;  /* 0x000000100500720c */ /* 0x040fe20003fc4070 */
[----:B------:R-:W-:-:S02]  /*11530*/  IMAD R6, R5, R24, R6 ;  /* 0x0000001805067224 */ /* 0x000fc400078e0206 */
[----:B------:R-:W-:Y:S01]  /*11540*/  @!P2 IMAD.MOV R10, RZ, RZ, -R10 ;  /* 0x000000ffff0aa224 */ /* 0x000fe200078e0a0a */
[C---:B------:R-:W-:Y:S01]  /*11550*/  ISETP.GT.U32.AND P2, PT, R5.reuse, R9, PT ;  /* 0x000000090500720c */ /* 0x040fe20003f44070 */
[--C-:B------:R-:W-:Y:S01]  /*11560*/  @!P0 IMAD.IADD R4, R4, 0x1, -R5.reuse ;  /* 0x0000000104048824 */ /* 0x100fe200078e0a05 */
[----:B------:R-:W-:Y:S01]  /*11570*/  ISETP.GT.U32.AND P0, PT, R5, R2, PT ;  /* 0x000000020500720c */ /* 0x000fe20003f04070 */
[C---:B------:R-:W-:Y:S01]  /*11580*/  VIADD R15, R28.reuse, 0xb7 ;  /* 0x000000b71c0f7836 */ /* 0x040fe20000000000 */
[----:B------:R0:W-:Y:S01]  /*11590*/  STL [R1+0x358], R10 ;  /* 0x0003580a01007387 */ /* 0x0001e20000100800 */
[--C-:B------:R-:W-:Y:S01]  /*115a0*/  @!P4 IMAD.IADD R13, R13, 0x1, -R5.reuse ;  /* 0x000000010d0dc824 */ /* 0x100fe200078e0a05 */
[----:B------:R-:W-:Y:S01]  /*115b0*/  ISETP.GT.U32.AND P4, PT, R5, R6, PT ;  /* 0x000000060500720c */ /* 0x000fe20003f84070 */
[----:B------:R-:W-:Y:S01]  /*115c0*/  VIADD R12, R28, 0xb6 ;  /* 0x000000b61c0c7836 */ /* 0x000fe20000000000 */
[----:B------:R-:W-:Y:S01]  /*115d0*/  IABS R18, R15 ;  /* 0x0000000f00127213 */ /* 0x000fe20000000000 */
[----:B------:R-:W-:Y:S01]  /*115e0*/  @!P3 IMAD.IADD R17, R17, 0x1, -R5 ;  /* 0x000000011111b824 */ /* 0x000fe200078e0a05 */
[----:B------:R-:W-:Y:S01]  /*115f0*/  ISETP.GE.AND P3, PT, R20, RZ, PT ;  /* 0x000000ff1400720c */ /* 0x000fe20003f66270 */
[----:B------:R-:W-:Y:S01]  /*11600*/  IMAD.MOV.U32 R23, RZ, RZ, R13 ;  /* 0x000000ffff177224 */ /* 0x000fe200078e000d */
[----:B------:R-:W-:Y:S01]  /*11610*/  IABS R11, R12 ;  /* 0x0000000c000b7213 */ /* 0x000fe20000000000 */
[----:B------:R-:W-:Y:S01]  /*11620*/  @!P2 IMAD.IADD R9, R9, 0x1, -R5 ;  /* 0x000000010909a824 */ /* 0x000fe200078e0a05 */
[----:B------:R-:W-:Y:S01]  /*11630*/  ISETP.GE.AND P2, PT, R3, RZ, PT ;  /* 0x000000ff0300720c */ /* 0x000fe20003f46270 */
[----:B------:R-:W-:-:S04]  /*11640*/  IMAD.HI.U32 R22, R8, R18, RZ ;  /* 0x0000001208167227 */ /* 0x000fc800078e00ff */
[----:B------:R-:W-:Y:S01]  /*11650*/  @!P0 IMAD.IADD R2, R2, 0x1, -R5 ;  /* 0x0000000102028824 */ /* 0x000fe200078e0a05 */
[----:B------:R-:W-:Y:S01]  /*11660*/  ISETP.GT.U32.AND P0, PT, R5, R9, PT ;  /* 0x000000090500720c */ /* 0x000fe20003f04070 */
[----:B------:R-:W-:-:S04]  /*11670*/  IMAD.HI.U32 R20, R8, R11, RZ ;  /* 0x0000000b08147227 */ /* 0x000fc800078e00ff */
[----:B------:R-:W-:Y:S02]  /*11680*/  IMAD.MOV R22, RZ, RZ, -R22 ;  /* 0x000000ffff167224 */ /* 0x000fe400078e0a16 */
[----:B------:R-:W-:Y:S01]  /*11690*/  @!P6 IMAD.IADD R16, R16, 0x1, -R5 ;  /* 0x000000011010e824 */ /* 0x000fe200078e0a05 */
[----:B------:R-:W-:Y:S01]  /*116a0*/  ISETP.GE.AND P6, PT, R21, RZ, PT ;  /* 0x000000ff1500720c */ /* 0x000fe20003fc6270 */
[----:B0-----:R-:W-:Y:S02]  /*116b0*/  IMAD.MOV.U32 R10, RZ, RZ, R17 ;  /* 0x000000ffff0a7224 */ /* 0x001fe400078e0011 */
[----:B------:R-:W-:Y:S01]  /*116c0*/  @!P4 IMAD.IADD R6, R6, 0x1, -R5 ;  /* 0x000000010606c824 */ /* 0x000fe200078e0a05 */
[----:B------:R-:W-:Y:S01]  /*116d0*/  ISETP.GE.AND P4, PT, R19, RZ, PT ;  /* 0x000000ff1300720c */ /* 0x000fe20003f86270 */
[----:B------:R-:W-:Y:S02]  /*116e0*/  IMAD.MOV R20, RZ, RZ, -R20 ;  /* 0x000000ffff147224 */ /* 0x000fe400078e0a14 */
[----:B------:R-:W-:-:S02]  /*116f0*/  IMAD R3, R5, R22, R18 ;  /* 0x0000001605037224 */ /* 0x000fc400078e0212 */
[----:B------:R-:W-:Y:S01]  /*11700*/  @!P1 IMAD.MOV R23, RZ, RZ, -R23 ;  /* 0x000000ffff179224 */ /* 0x000fe200078e0a17 */
[C---:B------:R-:W-:Y:S01]  /*11710*/  ISETP.GT.U32.AND P1, PT, R5.reuse, R2, PT ;  /* 0x000000020500720c */ /* 0x040fe20003f24070 */
[----:B------:R-:W-:Y:S02]  /*11720*/  IMAD.MOV.U32 R17, RZ, RZ, R4 ;  /* 0x000000ffff117224 */ /* 0x000fe400078e0004 */
[----:B------:R-:W-:Y:S01]  /*11730*/  @!P5 IMAD.MOV R10, RZ, RZ, -R10 ;  /* 0x000000ffff0ad224 */ /* 0x000fe200078e0a0a */
[C---:B------:R-:W-:Y:S01]  /*11740*/  ISETP.GT.U32.AND P5, PT, R5.reuse, R6, PT ;  /* 0x000000060500720c */ /* 0x040fe20003fa4070 */
[C---:B------:R-:W-:Y:S01]  /*11750*/  IMAD R11, R5.reuse, R20, R11 ;  /* 0x00000014050b7224 */ /* 0x040fe200078e020b */
[----:B------:R-:W-:Y:S01]  /*11760*/  STL [R1+0x354], R23 ;  /* 0x0003541701007387 */ /* 0x000fe20000100800 */
[----:B------:R-:W-:Y:S01]  /*11770*/  @!P3 IMAD.MOV R17, RZ, RZ, -R17 ;  /* 0x000000ffff11b224 */ /* 0x000fe200078e0a11 */
[----:B------:R-:W-:Y:S01]  /*11780*/  ISETP.GT.U32.AND P3, PT, R5, R3, PT ;  /* 0x000000030500720c */ /* 0x000fe20003f64070 */
[----:B------:R-:W-:Y:S01]  /*11790*/  VIADD R13, R28, 0xb5 ;  /* 0x000000b51c0d7836 */ /* 0x000fe20000000000 */
[----:B------:R0:W-:Y:S01]  /*117a0*/  STL [R1+0x34c], R10 ;  /* 0x00034c0a01007387 */ /* 0x0001e20000100800 */
[--C-:B------:R-:W-:Y:S01]  /*117b0*/  @!P0 IMAD.IADD R9, R9, 0x1, -R5.reuse ;  /* 0x0000000109098824 */ /* 0x100fe200078e0a05 */
[----:B------:R-:W-:Y:S01]  /*117c0*/  ISETP.GT.U32.AND P0, PT, R5, R11, PT ;  /* 0x0000000b0500720c */ /* 0x000fe20003f04070 */
[--C-:B------:R-:W-:Y:S01]  /*117d0*/  @!P1 IMAD.IADD R2, R2, 0x1, -R5.reuse ;  /* 0x0000000102029824 */ /* 0x100fe200078e0a05 */
[----:B------:R-:W-:Y:S01]  /*117e0*/  STL [R1+0x348], R17 ;  /* 0x0003481101007387 */ /* 0x000fe20000100800 */
[----:B------:R-:W-:Y:S01]  /*117f0*/  VIADD R4, R28, 0xb4 ;  /* 0x000000b41c047836 */ /* 0x000fe20000000000 */
[----:B------:R-:W-:Y:S01]  /*11800*/  ISETP.GE.AND P1, PT, R12, RZ, PT ;  /* 0x000000ff0c00720c */ /* 0x000fe20003f26270 */
[--C-:B------:R-:W-:Y:S01]  /*11810*/  @!P5 IMAD.IADD R6, R6, 0x1, -R5.reuse ;  /* 0x000000010606d824 */ /* 0x100fe200078e0a05 */
[----:B------:R-:W-:Y:S01]  /*11820*/  ISETP.GE.AND P5, PT, R15, RZ, PT ;  /* 0x000000ff0f00720c */ /* 0x000fe20003fa6270 */
[----:B0-----:R-:W-:Y:S01]  /*11830*/  IMAD.MOV.U32 R10, RZ, RZ, R16 ;  /* 0x000000ffff0a7224 */ /* 0x001fe200078e0010 */
[----:B------:R-:W-:Y:S01]  /*11840*/  IABS R18, R4 ;  /* 0x0000000400127213 */ /* 0x000fe20000000000 */
[--C-:B------:R-:W-:Y:S01]  /*11850*/  @!P3 IMAD.IADD R3, R3, 0x1, -R5.reuse ;  /* 0x000000010303b824 */ /* 0x100fe200078e0a05 */
[----:B------:R-:W-:Y:S01]  /*11860*/  ISETP.GE.AND P3, PT, R13, RZ, PT ;  /* 0x000000ff0d00720c */ /* 0x000fe20003f66270 */
[----:B------:R-:W-:Y:S01]  /*11870*/  @!P6 IMAD.MOV R10, RZ, RZ, -R10 ;  /* 0x000000ffff0ae224 */ /* 0x000fe200078e0a0a */
[----:B------:R-:W-:Y:S01]  /*11880*/  ISETP.GE.AND P6, PT, R14, RZ, PT ;  /* 0x000000ff0e00720c */ /* 0x000fe20003fc6270 */
[----:B------:R-:W-:Y:S01]  /*11890*/  @!P0 IMAD.IADD R11, R11, 0x1, -R5 ;  /* 0x000000010b0b8824 */ /* 0x000fe200078e0a05 */
[----:B------:R-:W-:Y:S01]  /*118a0*/  IABS R14, R13 ;  /* 0x0000000d000e7213 */ /* 0x000fe20000000000 */
[----:B------:R-:W-:Y:S01]  /*118b0*/  IMAD.MOV.U32 R16, RZ, RZ, R9 ;  /* 0x000000ffff107224 */ /* 0x000fe200078e0009 */
[----:B------:R-:W-:Y:S01]  /*118c0*/  ISETP.GT.U32.AND P0, PT, R5, R3, PT ;  /* 0x000000030500720c */ /* 0x000fe20003f04070 */
[----:B------:R0:W-:Y:S01]  /*118d0*/  STL [R1+0x344], R10 ;  /* 0x0003440a01007387 */ /* 0x0001e20000100800 */
[----:B------:R-:W-:-:S04]  /*118e0*/  IMAD.HI.U32 R12, R8, R18, RZ ;  /* 0x00000012080c7227 */ /* 0x000fc800078e00ff */
[----:B------:R-:W-:-:S04]  /*118f0*/  IMAD.HI.U32 R15, R8, R14, RZ ;  /* 0x0000000e080f7227 */ /* 0x000fc800078e00ff */
[----:B------:R-:W-:Y:S02]  /*11900*/  IMAD.MOV R15, RZ, RZ, -R15 ;  /* 0x000000ffff0f7224 */ /* 0x000fe400078e0a0f */
[----:B0-----:R-:W-:Y:S02]  /*11910*/  IMAD.MOV.U32 R10, RZ, RZ, R6 ;  /* 0x000000ffff0a7224 */ /* 0x001fe400078e0006 */
[C---:B------:R-:W-:Y:S02]  /*11920*/  IMAD R15, R5.reuse, R15, R14 ;  /* 0x0000000f050f7224 */ /* 0x040fe400078e020e */
[----:B------:R-:W-:Y:S02]  /*11930*/  IMAD.MOV.U32 R6, RZ, RZ, R2 ;  /* 0x000000ffff067224 */ /* 0x000fe400078e0002 */
[----:B------:R-:W-:Y:S01]  /*11940*/  @!P2 IMAD.MOV R16, RZ, RZ, -R16 ;  /* 0x000000ffff10a224 */ /* 0x000fe200078e0a10 */
[----:B------:R-:W-:Y:S01]  /*11950*/  ISETP.GE.AND P2, PT, R4, RZ, PT ;  /* 0x000000ff0400720c */ /* 0x000fe20003f46270 */
[----:B------:R-:W-:Y:S01]  /*11960*/  @!P6 IMAD.MOV R6, RZ, RZ, -R6 ;  /* 0x000000ffff06e224 */ /* 0x000fe200078e0a06 */
[C---:B------:R-:W-:Y:S01]  /*11970*/  ISETP.GT.U32.AND P6, PT, R5.reuse, R15, PT ;  /* 0x0000000f0500720c */ /* 0x040fe20003fc4070 */
[----:B------:R-:W-:Y:S01]  /*11980*/  @!P4 IMAD.MOV R10, RZ, RZ, -R10 ;  /* 0x000000ffff0ac224 */ /* 0x000fe200078e0a0a */
[----:B------:R-:W-:Y:S01]  /*11990*/  ISETP.GT.U32.AND P4, PT, R5, R11, PT ;  /* 0x0000000b0500720c */ /* 0x000fe20003f84070 */
[----:B------:R-:W-:Y:S01]  /*119a0*/  @!P0 IMAD.IADD R3, R3, 0x1, -R5 ;  /* 0x0000000103038824 */ /* 0x000fe200078e0a05 */
[----:B------:R0:W-:Y:S01]  /*119b0*/  STL [R1+0x33c], R16 ;  /* 0x00033c1001007387 */ /* 0x0001e20000100800 */
[----:B------:R-:W-:-:S02]  /*119c0*/  IMAD.MOV R12, RZ, RZ, -R12 ;  /* 0x000000ffff0c7224 */ /* 0x000fc400078e0a0c */
[----:B------:R-:W-:Y:S01]  /*119d0*/  IMAD.MOV.U32 R9, RZ, RZ, R3 ;  /* 0x000000ffff097224 */ /* 0x000fe200078e0003 */
[----:B------:R1:W-:Y:S01]  /*119e0*/  STL [R1+0x338], R10 ;  /* 0x0003380a01007387 */ /* 0x0003e20000100800 */
[----:B------:R-:W-:Y:S02]  /*119f0*/  IMAD R18, R5, R12, R18 ;  /* 0x0000000c05127224 */ /* 0x000fe400078e0212 */
[----:B------:R-:W-:Y:S01]  /*11a00*/  @!P5 IMAD.MOV R9, RZ, RZ, -R9 ;  /* 0x000000ffff09d224 */ /* 0x000fe200078e0a09 */
[----:B------:R3:W-:Y:S01]  /*11a10*/  STL [R1+0x334], R6 ;  /* 0x0003340601007387 */ /* 0x0007e20000100800 */
[--C-:B------:R-:W-:Y:S02]  /*11a20*/  @!P6 IMAD.IADD R15, R15, 0x1, -R5.reuse ;  /* 0x000000010f0fe824 */ /* 0x100fe400078e0a05 */
[C---:B0-----:R-:W-:Y:S01]  /*11a30*/  VIADD R16, R28.reuse, 0xb3 ;  /* 0x000000b31c107836 */ /* 0x041fe20000000000 */
[----:B------:R0:W-:Y:S01]  /*11a40*/  STL [R1+0x330], R9 ;  /* 0x0003300901007387 */ /* 0x0001e20000100800 */
[----:B------:R-:W-:Y:S01]  /*11a50*/  @!P4 IMAD.IADD R11, R11, 0x1, -R5 ;  /* 0x000000010b0bc824 */ /* 0x000fe200078e0a05 */
[C---:B------:R-:W-:Y:S01]  /*11a60*/  ISETP.GT.U32.AND P4, PT, R5.reuse, R18, PT ;  /* 0x000000120500720c */ /* 0x040fe20003f84070 */
[----:B------:R-:W-:Y:S01]  /*11a70*/  VIADD R2, R28, 0xb2 ;  /* 0x000000b21c027836 */ /* 0x000fe20000000000 */
[----:B------:R-:W-:Y:S01]  /*11a80*/  ISETP.GE.AND P0, PT, R16, RZ, PT ;  /* 0x000000ff1000720c */ /* 0x000fe20003f06270 */
[----:B-1----:R-:W-:Y:S01]  /*11a90*/  IMAD.MOV.U32 R10, RZ, RZ, R11 ;  /* 0x000000ffff0a7224 */ /* 0x002fe200078e000b */
[----:B------:R-:W-:Y:S01]  /*11aa0*/  IABS R16, R16 ;  /* 0x0000001000107213 */ /* 0x000fe20000000000 */
[----:B---3--:R-:W-:Y:S01]  /*11ab0*/  VIADD R6, R28, 0xb1 ;  /* 0x000000b11c067836 */ /* 0x008fe20000000000 */
[----:B------:R-:W-:Y:S01]  /*11ac0*/  ISETP.GT.U32.AND P6, PT, R5, R15, PT ;  /* 0x0000000f0500720c */ /* 0x000fe20003fc4070 */
[----:B------:R-:W-:Y:S01]  /*11ad0*/  @!P1 IMAD.MOV R10, RZ, RZ, -R10 ;  /* 0x000000ffff0a9224 */ /* 0x000fe200078e0a0a */
[----:B------:R-:W-:Y:S01]  /*11ae0*/  IABS R4, R2 ;  /* 0x0000000200047213 */ /* 0x000fe20000000000 */
[----:B0-----:R-:W-:Y:S01]  /*11af0*/  IMAD.HI.U32 R9, R8, R16, RZ ;  /* 0x0000001008097227 */ /* 0x001fe200078e00ff */
[----:B------:R-:W-:-:S02]  /*11b00*/  IABS R13, R6 ;  /* 0x00000006000d7213 */ /* 0x000fc40000000000 */
[----:B------:R-:W-:Y:S01]  /*11b10*/  ISETP.GE.AND P5, PT, R2, RZ, PT ;  /* 0x000000ff0200720c */ /* 0x000fe20003fa6270 */
[----:B------:R-:W-:Y:S01]  /*11b20*/  IMAD.MOV R9, RZ, RZ, -R9 ;  /* 0x000000ffff097224 */ /* 0x000fe200078e0a09 */
[----:B------:R-:W-:Y:S01]  /*11b30*/  ISETP.GE.AND P1, PT, R6, RZ, PT ;  /* 0x000000ff0600720c */ /* 0x000fe20003f26270 */
[----:B------:R-:W-:Y:S01]  /*11b40*/  IMAD.MOV.U32 R3, RZ, RZ, R4 ;  /* 0x000000ffff037224 */ /* 0x000fe200078e0004 */
[----:B------:R0:W-:Y:S01]  /*11b50*/  STL [R1+0x32c], R10 ;  /* 0x00032c0a01007387 */ /* 0x0001e20000100800 */
[----:B------:R-:W-:Y:S02]  /*11b60*/  IMAD R16, R5, R9, R16 ;  /* 0x0000000905107224 */ /* 0x000fe400078e0210 */
[--C-:B------:R-:W-:Y:S02]  /*11b70*/  @!P4 IMAD.IADD R18, R18, 0x1, -R5.reuse ;  /* 0x000000011212c824 */ /* 0x100fe400078e0a05 */
[----:B------:R-:W-:Y:S01]  /*11b80*/  @!P6 IMAD.IADD R15, R15, 0x1, -R5 ;  /* 0x000000010f0fe824 */ /* 0x000fe200078e0a05 */
[C---:B------:R-:W-:Y:S01]  /*11b90*/  ISETP.GT.U32.AND P6, PT, R5.reuse, R16, PT ;  /* 0x000000100500720c */ /* 0x040fe20003fc4070 */
[----:B------:R-:W-:Y:S01]  /*11ba0*/  IMAD.HI.U32 R4, R8, R3, RZ ;  /* 0x0000000308047227 */ /* 0x000fe200078e00ff */
[----:B------:R-:W-:-:S03]  /*11bb0*/  ISETP.GT.U32.AND P4, PT, R5, R18, PT ;  /* 0x000000120500720c */ /* 0x000fc60003f84070 */
[----:B------:R-:W-:-:S04]  /*11bc0*/  IMAD.HI.U32 R2, R8, R13, RZ ;  /* 0x0000000d08027227 */ /* 0x000fc800078e00ff */
[----:B------:R-:W-:Y:S02]  /*11bd0*/  IMAD.MOV R4, RZ, RZ, -R4 ;  /* 0x000000ffff047224 */ /* 0x000fe400078e0a04 */
[----:B------:R-:W-:Y:S02]  /*11be0*/  IMAD.MOV R6, RZ, RZ, -R2 ;  /* 0x000000ffff067224 */ /* 0x000fe400078e0a02 */
[----:B------:R-:W-:Y:S02]  /*11bf0*/  IMAD R2, R5, R4, R3 ;  /* 0x0000000405027224 */ /* 0x000fe400078e0203 */
[----:B------:R-:W-:Y:S02]  /*11c00*/  VIADD R3, R28, 0xb0 ;  /* 0x000000b01c037836 */ /* 0x000fe40000000000 */
[----:B0-----:R-:W-:Y:S02]  /*11c10*/  IMAD.MOV.U32 R10, RZ, RZ, R15 ;  /* 0x000000ffff0a7224 */ /* 0x001fe400078e000f */
[----:B------:R-:W-:Y:S01]  /*11c20*/  @!P6 IMAD.IADD R16, R16, 0x1, -R5 ;  /* 0x000000011010e824 */ /* 0x000fe200078e0a05 */
[----:B------:R-:W-:Y:S01]  /*11c30*/  IABS R9, R3 ;  /* 0x0000000300097213 */ /* 0x000fe20000000000 */
[----:B------:R-:W-:-:S02]  /*11c40*/  @!P3 IMAD.MOV R10, RZ, RZ, -R10 ;  /* 0x000000ffff0ab224 */ /* 0x000fc400078e0a0a */
[C---:B------:R-:W-:Y:S01]  /*11c50*/  IMAD R13, R5.reuse, R6, R13 ;  /* 0x00000006050d7224 */ /* 0x040fe200078e020d */
[C---:B------:R-:W-:Y:S01]  /*11c60*/  ISETP.GT.U32.AND P3, PT, R5.reuse, R16, PT ;  /* 0x000000100500720c */ /* 0x040fe20003f64070 */
[----:B------:R-:W-:Y:S01]  /*11c70*/  @!P4 IMAD.IADD R18, R18, 0x1, -R5 ;  /* 0x000000011212c824 */ /* 0x000fe200078e0a05 */
[C---:B------:R-:W-:Y:S01]  /*11c80*/  ISETP.GT.U32.AND P4, PT, R5.reuse, R2, PT ;  /* 0x000000020500720c */ /* 0x040fe20003f84070 */
[----:B------:R-:W-:Y:S01]  /*11c90*/  IMAD.HI.U32 R15, R8, R9, RZ ;  /* 0x00000009080f7227 */ /* 0x000fe200078e00ff */
[----:B------:R0:W-:Y:S01]  /*11ca0*/  STL [R1+0x324], R10 ;  /* 0x0003240a01007387 */ /* 0x0001e20000100800 */
[----:B------:R-:W-:Y:S02]  /*11cb0*/  ISETP.GT.U32.AND P6, PT, R5, R13, PT ;  /* 0x0000000d0500720c */ /* 0x000fe40003fc4070 */
[----:B------:R-:W-:Y:S02]  /*11cc0*/  IMAD.MOV R15, RZ, RZ, -R15 ;  /* 0x000000ffff0f7224 */ /* 0x000fe400078e0a0f */
[----:B------:R-:W-:-:S02]  /*11cd0*/  VIADD R11, R28, 0xae ;  /* 0x000000ae1c0b7836 */ /* 0x000fc40000000000 */
[----:B------:R-:W-:Y:S02]  /*11ce0*/  VIADD R14, R28, 0xaf ;  /* 0x000000af1c0e7836 */ /* 0x000fe40000000000 */
[--C-:B------:R-:W-:Y:S01]  /*11cf0*/  @!P3 IMAD.IADD R16, R16, 0x1, -R5.reuse ;  /* 0x000000011010b824 */ /* 0x100fe200078e0a05 */
[----:B------:R-:W-:Y:S01]  /*11d00*/  IABS R12, R11 ;  /* 0x0000000b000c7213 */ /* 0x000fe20000000000 */
[----:B0-----:R-:W-:Y:S01]  /*11d10*/  IMAD.MOV.U32 R10, RZ, RZ, R18 ;  /* 0x000000ffff0a7224 */ /* 0x001fe200078e0012 */
[----:B------:R-:W-:Y:S01]  /*11d20*/  IABS R17, R14 ;  /* 0x0000000e00117213 */ /* 0x000fe20000000000 */
[----:B------:R-:W-:Y:S02]  /*11d30*/  @!P4 IMAD.IADD R2, R2, 0x1, -R5 ;  /* 0x000000010202c824 */ /* 0x000fe400078e0a05 */
[----:B------:R-:W-:Y:S01]  /*11d40*/  @!P2 IMAD.MOV R10, RZ, RZ, -R10 ;  /* 0x000000ffff0aa224 */ /* 0x000fe200078e0a0a */
[----:B------:R-:W-:Y:S01]  /*11d50*/  ISETP.GE.AND P2, PT, R3, RZ, PT ;  /* 0x000000ff0300720c */ /* 0x000fe20003f46270 */
[C---:B------:R-:W-:Y:S01]  /*11d60*/  IMAD R3, R5.reuse, R15, R9 ;  /* 0x0000000f05037224 */ /* 0x040fe200078e0209 */
[----:B------:R-:W-:Y:S01]  /*11d70*/  ISETP.GT.U32.AND P4, PT, R5, R2, PT ;  /* 0x000000020500720c */ /* 0x000fe20003f84070 */
[----:B------:R-:W-:Y:S01]  /*11d80*/  @!P6 IMAD.IADD R13, R13, 0x1, -R5 ;  /* 0x000000010d0de824 */ /* 0x000fe200078e0a05 */
[----:B------:R0:W-:Y:S01]  /*11d90*/  STL [R1+0x320], R10 ;  /* 0x0003200a01007387 */ /* 0x0001e20000100800 */
[----:B------:R-:W-:Y:S01]  /*11da0*/  VIADD R4, R28, 0xad ;  /* 0x000000ad1c047836 */ /* 0x000fe20000000000 */
[C---:B------:R-:W-:Y:S01]  /*11db0*/  ISETP.GT.U32.AND P3, PT, R5.reuse, R3, PT ;  /* 0x000000030500720c */ /* 0x040fe20003f64070 */
[----:B------:R-:W-:Y:S01]  /*11dc0*/  IMAD.HI.U32 R9, R8, R12, RZ ;  /* 0x0000000c08097227 */ /* 0x000fe200078e00ff */
[----:B------:R-:W-:-:S02]  /*11dd0*/  ISETP.GT.U32.AND P6, PT, R5, R13, PT ;  /* 0x0000000d0500720c */ /* 0x000fc40003fc4070 */
[----:B------:R-:W-:Y:S01]  /*11de0*/  IABS R6, R4 ;  /* 0x0000000400067213 */ /* 0x000fe20000000000 */
[----:B------:R-:W-:-:S04]  /*11df0*/  IMAD.HI.U32 R18, R8, R17, RZ ;  /* 0x0000001108127227 */ /* 0x000fc800078e00ff */
[----:B------:R-:W-:Y:S02]  /*11e00*/  IMAD.MOV R9, RZ, RZ, -R9 ;  /* 0x000000ffff097224 */ /* 0x000fe400078e0a09 */
[----:B------:R-:W-:-:S04]  /*11e10*/  IMAD.HI.U32 R15, R8, R6, RZ ;  /* 0x00000006080f7227 */ /* 0x000fc800078e00ff */
[----:B------:R-:W-:Y:S02]  /*11e20*/  @!P3 IMAD.IADD R3, R3, 0x1, -R5 ;  /* 0x000000010303b824 */ /* 0x000fe400078e0a05 */
[----:B0-----:R-:W-:Y:S02]  /*11e30*/  IMAD.MOV.U32 R10, RZ, RZ, R16 ;  /* 0x000000ffff0a7224 */ /* 0x001fe400078e0010 */
[----:B------:R-:W-:Y:S01]  /*11e40*/  IMAD.MOV R18, RZ, RZ, -R18 ;  /* 0x000000ffff127224 */ /* 0x000fe200078e0a12 */
[C---:B------:R-:W-:Y:S01]  /*11e50*/  ISETP.GT.U32.AND P3, PT, R5.reuse, R3, PT ;  /* 0x000000030500720c */ /* 0x040fe20003f64070 */
[----:B------:R-:W-:Y:S02]  /*11e60*/  IMAD R12, R5, R9, R12 ;  /* 0x00000009050c7224 */ /* 0x000fe400078e020c */
[----:B------:R-:W-:Y:S02]  /*11e70*/  IMAD.MOV R15, RZ, RZ, -R15 ;  /* 0x000000ffff0f7224 */ /* 0x000fe400078e0a0f */
[----:B------:R-:W-:-:S02]  /*11e80*/  VIADD R9, R28, 0xac ;  /* 0x000000ac1c097836 */ /* 0x000fc40000000000 */
[----:B------:R-:W-:Y:S01]  /*11e90*/  @!P4 IMAD.IADD R2, R2, 0x1, -R5 ;  /* 0x000000010202c824 */ /* 0x000fe200078e0a05 */
[----:B------:R-:W-:Y:S01]  /*11ea0*/  ISETP.GE.AND P4, PT, R14, RZ, PT ;  /* 0x000000ff0e00720c */ /* 0x000fe20003f86270 */
[----:B------:R-:W-:Y:S02]  /*11eb0*/  @!P0 IMAD.MOV R10, RZ, RZ, -R10 ;  /* 0x000000ffff0a8224 */ /* 0x000fe400078e0a0a */
[----:B------:R-:W-:Y:S02]  /*11ec0*/  IMAD R14, R5, R18, R17 ;  /* 0x00000012050e7224 */ /* 0x000fe400078e0211 */
[--C-:B------:R-:W-:Y:S01]  /*11ed0*/  @!P6 IMAD.IADD R13, R13, 0x1, -R5.reuse ;  /* 0x000000010d0de824 */ /* 0x100fe200078e0a05 */
[C---:B------:R-:W-:Y:S01]  /*11ee0*/  ISETP.GT.U32.AND P6, PT, R5.reuse, R12, PT ;  /* 0x0000000c0500720c */ /* 0x040fe20003fc4070 */
[C---:B------:R-:W-:Y:S01]  /*11ef0*/  IMAD R6, R5.reuse, R15, R6 ;  /* 0x0000000f05067224 */ /* 0x040fe200078e0206 */
[----:B------:R-:W-:Y:S01]  /*11f00*/  IABS R15, R9 ;  /* 0x00000009000f7213 */ /* 0x000fe20000000000 */
[----:B------:R0:W-:Y:S01]  /*11f10*/  STL [R1+0x318], R10 ;  /* 0x0003180a01007387 */ /* 0x0001e20000100800 */
[----:B------:R-:W-:Y:S01]  /*11f20*/  IMAD.MOV.U32 R16, RZ, RZ, R2 ;  /* 0x000000ffff107224 */ /* 0x000fe200078e0002 */
[----:B------:R-:W-:Y:S01]  /*11f30*/  ISETP.GT.U32.AND P0, PT, R5, R14, PT ;  /* 0x0000000e0500720c */ /* 0x000fe20003f04070 */
[----:B------:R-:W-:Y:S01]  /*11f40*/  @!P3 IMAD.IADD R3, R3, 0x1, -R5 ;  /* 0x000000010303b824 */ /* 0x000fe200078e0a05 */
[----:B------:R-:W-:Y:S01]  /*11f50*/  ISETP.GE.AND P3, PT, R4, RZ, PT ;  /* 0x000000ff0400720c */ /* 0x000fe20003f66270 */
[----:B------:R-:W-:-:S02]  /*11f60*/  IMAD.MOV.U32 R2, RZ, RZ, R15 ;  /* 0x000000ffff027224 */ /* 0x000fc400078e000f */
[----:B------:R-:W-:Y:S01]  /*11f70*/  @!P5 IMAD.MOV R16, RZ, RZ, -R16 ;  /* 0x000000ffff10d224 */ /* 0x000fe200078e0a10 */
[----:B------:R-:W-:Y:S01]  /*11f80*/  ISETP.GE.AND P5, PT, R11, RZ, PT ;  /* 0x000000ff0b00720c */ /* 0x000fe20003fa6270 */
[----:B------:R-:W-:Y:S02]  /*11f90*/  VIADD R11, R28, 0xab ;  /* 0x000000ab1c0b7836 */ /* 0x000fe40000000000 */
[----:B0-----:R-:W-:Y:S01]  /*11fa0*/  IMAD.MOV.U32 R10, RZ, RZ, R13 ;  /* 0x000000ffff0a7224 */ /* 0x001fe200078e000d */
[----:B------:R-:W-:Y:S01]  /*11fb0*/  STL [R1+0x314], R16 ;  /* 0x0003141001007387 */ /* 0x000fe20000100800 */
[----:B------:R-:W-:Y:S01]  /*11fc0*/  IMAD.HI.U32 R13, R8, R2, RZ ;  /* 0x00000002080d7227 */ /* 0x000fe200078e00ff */
[----:B------:R-:W-:-:S03]  /*11fd0*/  IABS R18, R11 ;  /* 0x0000000b00127213 */ /* 0x000fc60000000000 */
[----:B------:R-:W-:Y:S01]  /*11fe0*/  @!P1 IMAD.MOV R10, RZ, RZ, -R10 ;  /* 0x000000ffff0a9224 */ /* 0x000fe200078e0a0a */
[----:B------:R-:W-:Y:S01]  /*11ff0*/  ISETP.GT.U32.AND P1, PT, R5, R6, PT ;  /* 0x000000060500720c */ /* 0x000fe20003f24070 */
[----:B------:R-:W-:Y:S02]  /*12000*/  @!P6 IMAD.IADD R12, R12, 0x1, -R5 ;  /* 0x000000010c0ce824 */ /* 0x000fe400078e0a05 */
[----:B------:R-:W-:Y:S01]  /*12010*/  IMAD.MOV R13, RZ, RZ, -R13 ;  /* 0x000000ffff0d7224 */ /* 0x000fe200078e0a0d */
[----:B------:R0:W-:Y:S01]  /*12020*/  STL [R1+0x30c], R10 ;  /* 0x00030c0a01007387 */ /* 0x0001e20000100800 */
[----:B------:R-:W-:Y:S01]  /*12030*/  @!P0 IMAD.IADD R14, R14, 0x1, -R5 ;  /* 0x000000010e0e8824 */ /* 0x000fe200078e0a05 */
[----:B------:R-:W-:Y:S01]  /*12040*/  ISETP.GE.AND P0, PT, R9, RZ, PT ;  /* 0x000000ff0900720c */ /* 0x000fe20003f06270 */
[C---:B------:R-:W-:Y:S02]  /*12050*/  IMAD R2, R5.reuse, R13, R2 ;  /* 0x0000000d05027224 */ /* 0x040fe400078e0202 */
[----:B------:R-:W-:Y:S01]  /*12060*/  IMAD.HI.U32 R13, R8, R18, RZ ;  /* 0x00000012080d7227 */ /* 0x000fe200078e00ff */
[----:B------:R-:W-:-:S03]  /*12070*/  ISETP.GT.U32.AND P6, PT, R5, R14, PT ;  /* 0x0000000e0500720c */ /* 0x000fc60003fc4070 */
[----:B------:R-:W-:Y:S02]  /*12080*/  IMAD.MOV R13, RZ, RZ, -R13 ;  /* 0x000000ffff0d7224 */ /* 0x000fe400078e0a0d */
[----:B0-----:R-:W-:Y:S02]  /*12090*/  IMAD.MOV.U32 R10, RZ, RZ, R3 ;  /* 0x000000ffff0a7224 */ /* 0x001fe400078e0003 */
[--C-:B------:R-:W-:Y:S02]  /*120a0*/  @!P1 IMAD.IADD R6, R6, 0x1, -R5.reuse ;  /* 0x0000000106069824 */ /* 0x100fe400078e0a05 */
[----:B------:R-:W-:Y:S01]  /*120b0*/  @!P2 IMAD.MOV R10, RZ, RZ, -R10 ;  /* 0x000000ffff0aa224 */ /* 0x000fe200078e0a0a */
[C---:B------:R-:W-:Y:S01]  /*120c0*/  ISETP.GT.U32.AND P2, PT, R5.reuse, R12, PT ;  /* 0x0000000c0500720c */ /* 0x040fe20003f44070 */
[C---:B------:R-:W-:Y:S01]  /*120d0*/  IMAD R18, R5.reuse, R13, R18 ;  /* 0x0000000d05127224 */ /* 0x040fe200078e0212 */
[C---:B------:R-:W-:Y:S01]  /*120e0*/  ISETP.GT.U32.AND P1, PT, R5.reuse, R6, PT ;  /* 0x000000060500720c */ /* 0x040fe20003f24070 */
        /* <DEDUP_REMOVED lines=9> */
[----:B------:R-:W-:Y:S01]  /*12180*/  ISETP.GT.U32.AND P2, PT, R5, R18, PT ;  /* 0x000000120500720c */ /* 0x000fe20003f44070 */
[----:B------:R-:W-:Y:S01]  /*12190*/  @!P1 IMAD.IADD R6, R6, 0x1, -R5 ;  /* 0x0000000106069824 */ /* 0x000fe200078e0a05 */
[----:B------:R-:W-:Y:S01]  /*121a0*/  IABS R15, R9 ;  /* 0x00000009000f7213 */ /* 0x000fe20000000000 */
[----:B0-----:R-:W-:Y:S01]  /*121b0*/  IMAD.MOV.U32 R10, RZ, RZ, R14 ;  /* 0x000000ffff0a7224 */ /* 0x001fe200078e000e */
[----:B------:R-:W-:Y:S01]  /*121c0*/  ISETP.GE.AND P1, PT, R11, RZ, PT ;  /* 0x000000ff0b00720c */ /* 0x000fe20003f26270 */
[----:B------:R-:W-:-:S04]  /*121d0*/  IMAD.HI.U32 R11, R8, R16, RZ ;  /* 0x00000010080b7227 */ /* 0x000fc800078e00ff */
[--C-:B------:R-:W-:Y:S01]  /*121e0*/  @!P6 IMAD.IADD R2, R2, 0x1, -R5.reuse ;  /* 0x000000010202e824 */ /* 0x100fe200078e0a05 */
[----:B------:R-:W-:Y:S01]  /*121f0*/  ISETP.GE.AND P6, PT, R4, RZ, PT ;  /* 0x000000ff0400720c */ /* 0x000fe20003fc6270 */
[----:B------:R-:W-:Y:S02]  /*12200*/  @!P4 IMAD.MOV R10, RZ, RZ, -R10 ;  /* 0x000000ffff0ac224 */ /* 0x000fe400078e0a0a */
[----:B------:R-:W-:Y:S01]  /*12210*/  @!P2 IMAD.IADD R18, R18, 0x1, -R5 ;  /* 0x000000011212a824 */ /* 0x000fe200078e0a05 */
[C---:B------:R-:W-:Y:S01]  /*12220*/  ISETP.GT.U32.AND P2, PT, R5.reuse, R2, PT ;  /* 0x000000020500720c */ /* 0x040fe20003f44070 */
[C---:B------:R-:W-:Y:S01]  /*12230*/  IMAD.HI.U32 R13, R8.reuse, R17, RZ ;  /* 0x00000011080d7227 */ /* 0x040fe200078e00ff */
[----:B------:R0:W-:Y:S02]  /*12240*/  STL [R1+0x304], R10 ;  /* 0x0003040a01007387 */ /* 0x0001e40000100800 */
[----:B------:R-:W-:Y:S01]  /*12250*/  ISETP.GT.U32.AND P4, PT, R5, R18, PT ;  /* 0x000000120500720c */ /* 0x000fe20003f84070 */
[----:B------:R-:W-:-:S04]  /*12260*/  IMAD.HI.U32 R4, R8, R15, RZ ;  /* 0x0000000f08047227 */ /* 0x000fc800078e00ff */
[----:B------:R-:W-:Y:S02]  /*12270*/  IMAD.MOV R11, RZ, RZ, -R11 ;  /* 0x000000ffff0b7224 */ /* 0x000fe400078e0a0b */
[----:B------:R-:W-:Y:S02]  /*12280*/  IMAD.MOV R13, RZ, RZ, -R13 ;  /* 0x000000ffff0d7224 */ /* 0x000fe400078e0a0d */
[----:B------:R-:W-:Y:S02]  /*12290*/  IMAD.MOV R4, RZ, RZ, -R4 ;  /* 0x000000ffff047224 */ /* 0x000fe400078e0a04 */
[C---:B------:R-:W-:Y:S02]  /*122a0*/  IMAD R16, R5.reuse, R11, R16 ;  /* 0x0000000b05107224 */ /* 0x040fe400078e0210 */
[----:B0-----:R-:W-:Y:S02]  /*122b0*/  IMAD.MOV.U32 R10, RZ, RZ, R6 ;  /* 0x000000ffff0a7224 */ /* 0x001fe400078e0006 */
[----:B------:R-:W-:-:S02]  /*122c0*/  IMAD R17, R5, R13, R17 ;  /* 0x0000000d05117224 */ /* 0x000fc400078e0211 */
[C---:B------:R-:W-:Y:S02]  /*122d0*/  IMAD R15, R5.reuse, R4, R15 ;  /* 0x00000004050f7224 */ /* 0x040fe400078e020f */
[----:B------:R-:W-:Y:S01]  /*122e0*/  @!P3 IMAD.MOV R10, RZ, RZ, -R10 ;  /* 0x000000ffff0ab224 */ /* 0x000fe200078e0a0a */
[C---:B------:R-:W-:Y:S01]  /*122f0*/  ISETP.GT.U32.AND P3, PT, R5.reuse, R16, PT ;  /* 0x000000100500720c */ /* 0x040fe20003f64070 */
[----:B------:R-:W-:Y:S01]  /*12300*/  @!P5 IMAD.MOV R12, RZ, RZ, -R12 ;  /* 0x000000ffff0cd224 */ /* 0x000fe200078e0a0c */
[C---:B------:R-:W-:Y:S01]  /*12310*/  ISETP.GT.U32.AND P5, PT, R5.reuse, R17, PT ;  /* 0x000000110500720c */ /* 0x040fe20003fa4070 */
[--C-:B------:R-:W-:Y:S01]  /*12320*/  @!P4 IMAD.IADD R18, R18, 0x1, -R5.reuse ;  /* 0x000000011212c824 */ /* 0x100fe200078e0a05 */
[----:B------:R-:W-:Y:S01]  /*12330*/  ISETP.GT.U32.AND P4, PT, R5, R15, PT ;  /* 0x0000000f0500720c */ /* 0x000fe20003f84070 */
[----:B------:R-:W-:Y:S01]  /*12340*/  @!P2 IMAD.IADD R2, R2, 0x1, -R5 ;  /* 0x000000010202a824 */ /* 0x000fe200078e0a05 */
[----:B------:R0:W-:Y:S01]  /*12350*/  STL [R1+0x300], R12 ;  /* 0x0003000c01007387 */ /* 0x0001e20000100800 */
[----:B------:R-:W-:Y:S01]  /*12360*/  VIADD R6, R28, 0xa7 ;  /* 0x000000a71c067836 */ /* 0x000fe20000000000 */
[----:B------:R-:W-:-:S02]  /*12370*/  ISETP.GE.AND P2, PT, R3, RZ, PT ;  /* 0x000000ff0300720c */ /* 0x000fc40003f46270 */
[----:B------:R1:W-:Y:S02]  /*12380*/  STL [R1+0x2f8], R10 ;  /* 0x0002f80a01007387 */ /* 0x0003e40000100800 */
[----:B------:R-:W-:Y:S01]  /*12390*/  IABS R4, R6 ;  /* 0x0000000600047213 */ /* 0x000fe20000000000 */
[--C-:B------:R-:W-:Y:S02]  /*123a0*/  @!P3 IMAD.IADD R16, R16, 0x1, -R5.reuse ;  /* 0x000000011010b824 */ /* 0x100fe400078e0a05 */
[--C-:B------:R-:W-:Y:S01]  /*123b0*/  @!P5 IMAD.IADD R17, R17, 0x1, -R5.reuse ;  /* 0x000000011111d824 */ /* 0x100fe200078e0a05 */
[----:B------:R-:W-:Y:S01]  /*123c0*/  ISETP.GE.AND P5, PT, R9, RZ, PT ;  /* 0x000000ff0900720c */ /* 0x000fe20003fa6270 */
[----:B0-----:R-:W-:Y:S02]  /*123d0*/  VIADD R12, R28, 0xa6 ;  /* 0x000000a61c0c7836 */ /* 0x001fe40000000000 */
[----:B------:R-:W-:Y:S01]  /*123e0*/  @!P4 IMAD.IADD R15, R15, 0x1, -R5 ;  /* 0x000000010f0fc824 */ /* 0x000fe200078e0a05 */
[C---:B------:R-:W-:Y:S01]  /*123f0*/  ISETP.GT.U32.AND P4, PT, R5.reuse, R16, PT ;  /* 0x000000100500720c */ /* 0x040fe20003f84070 */
[----:B-1----:R-:W-:Y:S01]  /*12400*/  IMAD.MOV.U32 R10, RZ, RZ, R2 ;  /* 0x000000ffff0a7224 */ /* 0x002fe200078e0002 */
[----:B------:R-:W-:Y:S01]  /*12410*/  IABS R3, R12 ;  /* 0x0000000c00037213 */ /* 0x000fe20000000000 */
[----:B------:R-:W-:Y:S01]  /*12420*/  IMAD.HI.U32 R11, R8, R4, RZ ;  /* 0x00000004080b7227 */ /* 0x000fe200078e00ff */
[----:B------:R-:W-:-:S03]  /*12430*/  ISETP.GT.U32.AND P3, PT, R5, R17, PT ;  /* 0x000000110500720c */ /* 0x000fc60003f64070 */
[----:B------:R-:W-:-:S04]  /*12440*/  IMAD.HI.U32 R2, R8, R3, RZ ;  /* 0x0000000308027227 */ /* 0x000fc800078e00ff */
[----:B------:R-:W-:Y:S02]  /*12450*/  IMAD.MOV R2, RZ, RZ, -R2 ;  /* 0x000000ffff027224 */ /* 0x000fe400078e0a02 */
[----:B------:R-:W-:Y:S02]  /*12460*/  IMAD.MOV R11, RZ, RZ, -R11 ;  /* 0x000000ffff0b7224 */ /* 0x000fe400078e0a0b */
[C---:B------:R-:W-:Y:S02]  /*12470*/  IMAD R3, R5.reuse, R2, R3 ;  /* 0x0000000205037224 */ /* 0x040fe400078e0203 */
[C---:B------:R-:W-:Y:S02]  /*12480*/  IMAD R4, R5.reuse, R11, R4 ;  /* 0x0000000b05047224 */ /* 0x040fe400078e0204 */
[----:B------:R-:W-:Y:S01]  /*12490*/  @!P4 IMAD.IADD R16, R16, 0x1, -R5 ;  /* 0x000000011010c824 */ /* 0x000fe200078e0a05 */
[----:B------:R-:W-:Y:S01]  /*124a0*/  ISETP.GT.U32.AND P4, PT, R5, R3, PT ;  /* 0x000000030500720c */ /* 0x000fe20003f84070 */
[----:B------:R-:W-:-:S02]  /*124b0*/  VIADD R9, R28, 0xa5 ;  /* 0x000000a51c097836 */ /* 0x000fc40000000000 */
[----:B------:R-:W-:Y:S01]  /*124c0*/  @!P3 IMAD.IADD R17, R17, 0x1, -R5 ;  /* 0x000000011111b824 */ /* 0x000fe200078e0a05 */
[C---:B------:R-:W-:Y:S01]  /*124d0*/  ISETP.GT.U32.AND P3, PT, R5.reuse, R4, PT ;  /* 0x000000040500720c */ /* 0x040fe20003f64070 */
[----:B------:R-:W-:Y:S01]  /*124e0*/  @!P0 IMAD.MOV R10, RZ, RZ, -R10 ;  /* 0x000000ffff0a8224 */ /* 0x000fe200078e0a0a */
[----:B------:R-:W-:Y:S01]  /*124f0*/  IABS R19, R9 ;  /* 0x0000000900137213 */ /* 0x000fe20000000000 */
[C---:B------:R-:W-:Y:S01]  /*12500*/  VIADD R11, R28.reuse, 0xa4 ;  /* 0x000000a41c0b7836 */ /* 0x040fe20000000000 */
[----:B------:R-:W-:Y:S01]  /*12510*/  ISETP.GT.U32.AND P0, PT, R5, R15, PT ;  /* 0x0000000f0500720c */ /* 0x000fe20003f04070 */
[----:B------:R-:W-:Y:S01]  /*12520*/  VIADD R2, R28, 0xa3 ;  /* 0x000000a31c027836 */ /* 0x000fe20000000000 */
[----:B------:R0:W-:Y:S01]  /*12530*/  STL [R1+0x2f4], R10 ;  /* 0x0002f40a01007387 */ /* 0x0001e20000100800 */
[----:B------:R-:W-:Y:S01]  /*12540*/  IMAD.HI.U32 R20, R8, R19, RZ ;  /* 0x0000001308147227 */ /* 0x000fe200078e00ff */
[----:B------:R-:W-:-:S03]  /*12550*/  IABS R14, R11 ;  /* 0x0000000b000e7213 */ /* 0x000fc60000000000 */
[--C-:B------:R-:W-:Y:S02]  /*12560*/  @!P4 IMAD.IADD R3, R3, 0x1, -R5.reuse ;  /* 0x000000010303c824 */ /* 0x100fe400078e0a05 */
[----:B------:R-:W-:Y:S02]  /*12570*/  IMAD.MOV R20, RZ, RZ, -R20 ;  /* 0x000000ffff147224 */ /* 0x000fe400078e0a14 */
[----:B------:R-:W-:Y:S01]  /*12580*/  @!P3 IMAD.IADD R4, R4, 0x1, -R5 ;  /* 0x000000010404b824 */ /* 0x000fe200078e0a05 */
[----:B------:R-:W-:Y:S01]  /*12590*/  ISETP.GT.U32.AND P4, PT, R5, R3, PT ;  /* 0x000000030500720c */ /* 0x000fe20003f84070 */
[----:B0-----:R-:W-:Y:S01]  /*125a0*/  IMAD.MOV.U32 R10, RZ, RZ, R18 ;  /* 0x000000ffff0a7224 */ /* 0x001fe200078e0012 */
[----:B------:R-:W-:Y:S01]  /*125b0*/  ISETP.GE.AND P3, PT, R12, RZ, PT ;  /* 0x000000ff0c00720c */ /* 0x000fe20003f66270 */
[----:B------:R-:W-:-:S04]  /*125c0*/  IMAD.HI.U32 R13, R8, R14, RZ ;  /* 0x0000000e080d7227 */ /* 0x000fc800078e00ff */
[C---:B------:R-:W-:Y:S02]  /*125d0*/  IMAD R12, R5.reuse, R20, R19 ;  /* 0x00000014050c7224 */ /* 0x040fe400078e0213 */
[----:B------:R-:W-:Y:S01]  /*125e0*/  @!P1 IMAD.MOV R10, RZ, RZ, -R10 ;  /* 0x000000ffff0a9224 */ /* 0x000fe200078e0a0a */
[----:B------:R-:W-:Y:S01]  /*125f0*/  ISETP.GT.U32.AND P1, PT, R5, R4, PT ;  /* 0x000000040500720c */ /* 0x000fe20003f24070 */
[----:B------:R-:W-:Y:S01]  /*12600*/  @!P0 IMAD.IADD R15, R15, 0x1, -R5 ;  /* 0x000000010f0f8824 */ /* 0x000fe200078e0a05 */
[----:B------:R-:W-:Y:S01]  /*12610*/  ISETP.GE.AND P0, PT, R6, RZ, PT ;  /* 0x000000ff0600720c */ /* 0x000fe20003f06270 */
[----:B------:R-:W-:Y:S01]  /*12620*/  IMAD.MOV R13, RZ, RZ, -R13 ;  /* 0x000000ffff0d7224 */ /* 0x000fe200078e0a0d */
[----:B------:R0:W-:Y:S01]  /*12630*/  STL [R1+0x2f0], R10 ;  /* 0x0002f00a01007387 */ /* 0x0001e20000100800 */
[----:B------:R-:W-:Y:S01]  /*12640*/  @!P6 IMAD.MOV R17, RZ, RZ, -R17 ;  /* 0x000000ffff11e224 */ /* 0x000fe200078e0a11 */
[C---:B------:R-:W-:Y:S01]  /*12650*/  ISETP.GT.U32.AND P6, PT, R5.reuse, R12, PT ;  /* 0x0000000c0500720c */ /* 0x040fe20003fc4070 */
[----:B------:R-:W-:Y:S01]  /*12660*/  IMAD R14, R5, R13, R14 ;  /* 0x0000000d050e7224 */ /* 0x000fe200078e020e */
[----:B------:R-:W-:Y:S01]  /*12670*/  IABS R6, R2 ;  /* 0x0000000200067213 */ /* 0x000fe20000000000 */
[--C-:B------:R-:W-:Y:S01]  /*12680*/  @!P4 IMAD.IADD R3, R3, 0x1, -R5.reuse ;  /* 0x000000010303c824 */ /* 0x100fe200078e0a05 */
[----:B------:R-:W-:Y:S01]  /*12690*/  STL [R1+0x2ec], R17 ;  /* 0x0002ec1101007387 */ /* 0x000fe20000100800 */
[----:B------:R-:W-:Y:S01]  /*126a0*/  @!P2 IMAD.MOV R16, RZ, RZ, -R16 ;  /* 0x000000ffff10a224 */ /* 0x000fe200078e0a10 */
[----:B------:R-:W-:Y:S01]  /*126b0*/  ISETP.GT.U32.AND P4, PT, R5, R14, PT ;  /* 0x0000000e0500720c */ /* 0x000fe20003f84070 */
[----:B------:R-:W-:Y:S01]  /*126c0*/  @!P1 IMAD.IADD R4, R4, 0x1, -R5 ;  /* 0x0000000104049824 */ /* 0x000fe200078e0a05 */
[----:B------:R-:W-:Y:S01]  /*126d0*/  ISETP.GE.AND P1, PT, R2, RZ, PT ;  /* 0x000000ff0200720c */ /* 0x000fe20003f26270 */
[----:B0-----:R-:W-:Y:S01]  /*126e0*/  IMAD.MOV.U32 R10, RZ, RZ, R15 ;  /* 0x000000ffff0a7224 */ /* 0x001fe200078e000f */
[----:B------:R-:W-:Y:S01]  /*126f0*/  STL [R1+0x2e4], R16 ;  /* 0x0002e41001007387 */ /* 0x000fe20000100800 */
[----:B------:R-:W-:Y:S01]  /*12700*/  ISETP.GE.AND P2, PT, R9, RZ, PT ;  /* 0x000000ff0900720c */ /* 0x000fe20003f46270 */
[----:B------:R-:W-:-:S02]  /*12710*/  VIADD R9, R28, 0xa2 ;  /* 0x000000a21c097836 */ /* 0x000fc40000000000 */
[----:B------:R-:W-:Y:S01]  /*12720*/  @!P5 IMAD.MOV R10, RZ, RZ, -R10 ;  /* 0x000000ffff0ad224 */ /* 0x000fe200078e0a0a */
[----:B------:R-:W-:Y:S01]  /*12730*/  ISETP.GE.AND P5, PT, R11, RZ, PT ;  /* 0x000000ff0b00720c */ /* 0x000fe20003fa6270 */
[----:B------:R-:W-:-:S03]  /*12740*/  IMAD.HI.U32 R11, R8, R6, RZ ;  /* 0x00000006080b7227 */ /* 0x000fc600078e00ff */
[----:B------:R0:W-:Y:S01]  /*12750*/  STL [R1+0x2e0], R10 ;  /* 0x0002e00a01007387 */ /* 0x0001e20000100800 */
[----:B------:R-:W-:Y:S01]  /*12760*/  IMAD.MOV R2, RZ, RZ, -R11 ;  /* 0x000000ffff027224 */ /* 0x000fe200078e0a0b */
[----:B------:R-:W-:Y:S01]  /*12770*/  IABS R11, R9 ;  /* 0x00000009000b7213 */ /* 0x000fe20000000000 */
[--C-:B------:R-:W-:Y:S02]  /*12780*/  @!P6 IMAD.IADD R12, R12, 0x1, -R5.reuse ;  /* 0x000000010c0ce824 */ /* 0x100fe400078e0a05 */
[C---:B------:R-:W-:Y:S02]  /*12790*/  IMAD R2, R5.reuse, R2, R6 ;  /* 0x0000000205027224 */ /* 0x040fe400078e0206 */
[----:B------:R-:W-:Y:S01]  /*127a0*/  @!P4 IMAD.IADD R14, R14, 0x1, -R5 ;  /* 0x000000010e0ec824 */ /* 0x000fe200078e0a05 */
[C---:B------:R-:W-:Y:S01]  /*127b0*/  ISETP.GT.U32.AND P6, PT, R5.reuse, R12, PT ;  /* 0x0000000c0500720c */ /* 0x040fe20003fc4070 */
[----:B------:R-:W-:Y:S02]  /*127c0*/  IMAD.MOV.U32 R15, RZ, RZ, R4 ;  /* 0x000000ffff0f7224 */ /* 0x000fe400078e0004 */
[----:B0-----:R-:W-:Y:S01]  /*127d0*/  IMAD.MOV.U32 R10, RZ, RZ, R3 ;  /* 0x000000ffff0a7224 */ /* 0x001fe200078e0003 */
[----:B------:R-:W-:Y:S01]  /*127e0*/  ISETP.GT.U32.AND P4, PT, R5, R14, PT ;  /* 0x0000000e0500720c */ /* 0x000fe20003f84070 */
[----:B------:R-:W-:-:S04]  /*127f0*/  IMAD.HI.U32 R4, R8, R11, RZ ;  /* 0x0000000b08047227 */ /* 0x000fc800078e00ff */
[----:B------:R-:W-:Y:S01]  /*12800*/  @!P3 IMAD.MOV R10, RZ, RZ, -R10 ;  /* 0x000000ffff0ab224 */ /* 0x000fe200078e0a0a */
[----:B------:R-:W-:Y:S01]  /*12810*/  ISETP.GT.U32.AND P3, PT, R5, R2, PT ;  /* 0x000000020500720c */ /* 0x000fe20003f64070 */
        /* <DEDUP_REMOVED lines=8> */
[----:B------:R1:W-:Y:S01]  /*128a0*/  STL [R1+0x2d4], R10 ;  /* 0x0002d40a01007387 */ /* 0x0003e20000100800 */
[--C-:B------:R-:W-:Y:S01]  /*128b0*/  @!P4 IMAD.IADD R14, R14, 0x1, -R5.reuse ;  /* 0x000000010e0ec824 */ /* 0x100fe200078e0a05 */
[----:B------:R-:W-:Y:S01]  /*128c0*/  ISETP.GE.AND P6, PT, R3, RZ, PT ;  /* 0x000000ff0300720c */ /* 0x000fe20003fc6270 */
[----:B------:R-:W-:Y:S01]  /*128d0*/  @!P3 IMAD.IADD R2, R2, 0x1, -R5 ;  /* 0x000000010202b824 */ /* 0x000fe200078e0a05 */
[----:B------:R-:W-:Y:S01]  /*128e0*/  ISETP.GT.U32.AND P4, PT, R5, R11, PT ;  /* 0x0000000b0500720c */ /* 0x000fe20003f84070 */
[----:B------:R-:W-:-:S03]  /*128f0*/  IMAD.HI.U32 R13, R8, R6, RZ ;  /* 0x00000006080d7227 */ /* 0x000fc600078e00ff */
[----:B------:R-:W-:Y:S01]  /*12900*/  ISETP.GT.U32.AND P3, PT, R5, R2, PT ;  /* 0x000000020500720c */ /* 0x000fe20003f64070 */
[C---:B0-----:R-:W-:Y:S02]  /*12910*/  VIADD R15, R28.reuse, 0xa0 ;  /* 0x000000a01c0f7836 */ /* 0x041fe40000000000 */
[----:B-1----:R-:W-:Y:S02]  /*12920*/  IMAD.MOV.U32 R10, RZ, RZ, R12 ;  /* 0x000000ffff0a7224 */ /* 0x002fe400078e000c */
[----:B------:R-:W-:Y:S01]  /*12930*/  IMAD.MOV R13, RZ, RZ, -R13 ;  /* 0x000000ffff0d7224 */ /* 0x000fe200078e0a0d */
[----:B------:R-:W-:Y:S01]  /*12940*/  IABS R9, R15 ;  /* 0x0000000f00097213 */ /* 0x000fe20000000000 */
[----:B------:R-:W-:Y:S01]  /*12950*/  @!P2 IMAD.MOV R10, RZ, RZ, -R10 ;  /* 0x000000ffff0aa224 */ /* 0x000fe200078e0a0a */
[----:B------:R-:W-:Y:S01]  /*12960*/  ISETP.GE.AND P2, PT, R15, RZ, PT ;  /* 0x000000ff0f00720c */ /* 0x000fe20003f46270 */
[----:B------:R-:W-:Y:S02]  /*12970*/  VIADD R3, R28, 0x9f ;  /* 0x0000009f1c037836 */ /* 0x000fe40000000000 */
[----:B------:R-:W-:Y:S01]  /*12980*/  IMAD.HI.U32 R12, R8, R9, RZ ;  /* 0x00000009080c7227 */ /* 0x000fe200078e00ff */
[----:B------:R0:W-:Y:S02]  /*12990*/  STL [R1+0x2d0], R10 ;  /* 0x0002d00a01007387 */ /* 0x0001e40000100800 */
[----:B------:R-:W-:Y:S01]  /*129a0*/  IABS R4, R3 ;  /* 0x0000000300047213 */ /* 0x000fe20000000000 */
[----:B------:R-:W-:-:S02]  /*129b0*/  IMAD R6, R5, R13, R6 ;  /* 0x0000000d05067224 */ /* 0x000fc400078e0206 */
[----:B------:R-:W-:Y:S02]  /*129c0*/  IMAD.MOV R12, RZ, RZ, -R12 ;  /* 0x000000ffff0c7224 */ /* 0x000fe400078e0a0c */
[--C-:B------:R-:W-:Y:S01]  /*129d0*/  @!P3 IMAD.IADD R2, R2, 0x1, -R5.reuse ;  /* 0x000000010202b824 */ /* 0x100fe200078e0a05 */
[----:B------:R-:W-:Y:S01]  /*129e0*/  ISETP.GT.U32.AND P3, PT, R5, R6, PT ;  /* 0x000000060500720c */ /* 0x000fe20003f64070 */
[----:B------:R-:W-:Y:S02]  /*129f0*/  @!P4 IMAD.IADD R11, R11, 0x1, -R5 ;  /* 0x000000010b0bc824 */ /* 0x000fe400078e0a05 */
[----:B0-----:R-:W-:Y:S02]  /*12a00*/  IMAD.MOV.U32 R10, RZ, RZ, R14 ;  /* 0x000000ffff0a7224 */ /* 0x001fe400078e000e */
[----:B------:R-:W-:Y:S01]  /*12a10*/  VIADD R13, R28, 0x9e ;  /* 0x0000009e1c0d7836 */ /* 0x000fe20000000000 */
[----:B------:R-:W-:Y:S01]  /*12a20*/  ISETP.GT.U32.AND P4, PT, R5, R11, PT ;  /* 0x0000000b0500720c */ /* 0x000fe20003f84070 */
[----:B------:R-:W-:Y:S01]  /*12a30*/  @!P5 IMAD.MOV R10, RZ, RZ, -R10 ;  /* 0x000000ffff0ad224 */ /* 0x000fe200078e0a0a */
[----:B------:R-:W-:Y:S01]  /*12a40*/  ISETP.GE.AND P5, PT, R3, RZ, PT ;  /* 0x000000ff0300720c */ /* 0x000fe20003fa6270 */
[----:B------:R-:W-:Y:S01]  /*12a50*/  IMAD R3, R5, R12, R9 ;  /* 0x0000000c05037224 */ /* 0x000fe200078e0209 */
[----:B------:R-:W-:Y:S01]  /*12a60*/  IABS R17, R13 ;  /* 0x0000000d00117213 */ /* 0x000fe20000000000 */
[----:B------:R-:W-:Y:S01]  /*12a70*/  IMAD.HI.U32 R9, R8, R4, RZ ;  /* 0x0000000408097227 */ /* 0x000fe200078e00ff */
[----:B------:R0:W-:Y:S03]  /*12a80*/  STL [R1+0x2cc], R10 ;  /* 0x0002cc0a01007387 */ /* 0x0001e60000100800 */
[----:B------:R-:W-:-:S02]  /*12a90*/  @!P3 IMAD.IADD R6, R6, 0x1, -R5 ;  /* 0x000000010606b824 */ /* 0x000fc400078e0a05 */
[----:B------:R-:W-:-:S03]  /*12aa0*/  IMAD.HI.U32 R12, R8, R17, RZ ;  /* 0x00000011080c7227 */ /* 0x000fc600078e00ff */
[----:B------:R-:W-:Y:S01]  /*12ab0*/  ISETP.GT.U32.AND P3, PT, R5, R6, PT ;  /* 0x000000060500720c */ /* 0x000fe20003f64070 */
[----:B------:R-:W-:Y:S02]  /*12ac0*/  @!P4 IMAD.IADD R11, R11, 0x1, -R5 ;  /* 0x000000010b0bc824 */ /* 0x000fe400078e0a05 */
[----:B0-----:R-:W-:Y:S02]  /*12ad0*/  IMAD.MOV.U32 R10, RZ, RZ, R2 ;  /* 0x000000ffff0a7224 */ /* 0x001fe400078e0002 */
[----:B------:R-:W-:Y:S02]  /*12ae0*/  IMAD.MOV R2, RZ, RZ, -R9 ;  /* 0x000000ffff027224 */ /* 0x000fe400078e0a09 */
[----:B------:R-:W-:Y:S01]  /*12af0*/  @!P1 IMAD.MOV R10, RZ, RZ, -R10 ;  /* 0x000000ffff0a9224 */ /* 0x000fe200078e0a0a */
[C---:B------:R-:W-:Y:S01]  /*12b00*/  ISETP.GT.U32.AND P1, PT, R5.reuse, R3, PT ;  /* 0x000000030500720c */ /* 0x040fe20003f24070 */
[C---:B------:R-:W-:Y:S02]  /*12b10*/  IMAD R4, R5.reuse, R2, R4 ;  /* 0x0000000205047224 */ /* 0x040fe400078e0204 */
[----:B------:R-:W-:Y:S01]  /*12b20*/  VIADD R9, R28, 0x9d ;  /* 0x0000009d1c097836 */ /* 0x000fe20000000000 */
[----:B------:R0:W-:Y:S01]  /*12b30*/  STL [R1+0x2c8], R10 ;  /* 0x0002c80a01007387 */ /* 0x0001e20000100800 */
[----:B------:R-:W-:Y:S01]  /*12b40*/  IMAD.MOV R12, RZ, RZ, -R12 ;  /* 0x000000ffff0c7224 */ /* 0x000fe200078e0a0c */
[----:B------:R-:W-:Y:S01]  /*12b50*/  ISETP.GT.U32.AND P4, PT, R5, R4, PT ;  /* 0x000000040500720c */ /* 0x000fe20003f84070 */
[----:B------:R-:W-:Y:S01]  /*12b60*/  @!P3 IMAD.IADD R6, R6, 0x1, -R5 ;  /* 0x000000010606b824 */ /* 0x000fe200078e0a05 */
[----:B------:R-:W-:Y:S01]  /*12b70*/  IABS R16, R9 ;  /* 0x0000000900107213 */ /* 0x000fe20000000000 */
[----:B------:R-:W-:Y:S01]  /*12b80*/  VIADD R2, R28, 0x9c ;  /* 0x0000009c1c027836 */ /* 0x000fe20000000000 */
[----:B------:R-:W-:Y:S01]  /*12b90*/  ISETP.GE.AND P3, PT, R9, RZ, PT ;  /* 0x000000ff0900720c */ /* 0x000fe20003f66270 */
[----:B------:R-:W-:-:S02]  /*12ba0*/  IMAD R17, R5, R12, R17 ;  /* 0x0000000c05117224 */ /* 0x000fc400078e0211 */
[----:B------:R-:W-:Y:S01]  /*12bb0*/  @!P1 IMAD.IADD R3, R3, 0x1, -R5 ;  /* 0x0000000103039824 */ /* 0x000fe200078e0a05 */
[----:B------:R-:W-:Y:S01]  /*12bc0*/  IABS R14, R2 ;  /* 0x00000002000e7213 */ /* 0x000fe20000000000 */
[----:B0-----:R-:W-:Y:S02]  /*12bd0*/  IMAD.MOV.U32 R10, RZ, RZ, R11 ;  /* 0x000000ffff0a7224 */ /* 0x001fe400078e000b */
[----:B------:R-:W-:Y:S01]  /*12be0*/  IMAD.HI.U32 R11, R8, R16, RZ ;  /* 0x00000010080b7227 */ /* 0x000fe200078e00ff */
[----:B------:R-:W-:-:S03]  /*12bf0*/  ISETP.GT.U32.AND P1, PT, R5, R3, PT ;  /* 0x000000030500720c */ /* 0x000fc60003f24070 */
[----:B------:R-:W-:Y:S02]  /*12c00*/  IMAD.MOV R11, RZ, RZ, -R11 ;  /* 0x000000ffff0b7224 */ /* 0x000fe400078e0a0b */
[--C-:B------:R-:W-:Y:S02]  /*12c10*/  @!P4 IMAD.IADD R4, R4, 0x1, -R5.reuse ;  /* 0x000000010404c824 */ /* 0x100fe400078e0a05 */
[C---:B------:R-:W-:Y:S02]  /*12c20*/  IMAD R16, R5.reuse, R11, R16 ;  /* 0x0000000b05107224 */ /* 0x040fe400078e0210 */
[----:B------:R-:W-:Y:S01]  /*12c30*/  IMAD.MOV.U32 R15, RZ, RZ, R6 ;  /* 0x000000ffff0f7224 */ /* 0x000fe200078e0006 */
[----:B------:R-:W-:Y:S01]  /*12c40*/  ISETP.GT.U32.AND P4, PT, R5, R4, PT ;  /* 0x000000040500720c */ /* 0x000fe20003f84070 */
[----:B------:R-:W-:Y:S01]  /*12c50*/  @!P0 IMAD.MOV R10, RZ, RZ, -R10 ;  /* 0x000000ffff0a8224 */ /* 0x000fe200078e0a0a */
[----:B------:R-:W-:Y:S01]  /*12c60*/  ISETP.GE.AND P0, PT, R13, RZ, PT ;  /* 0x000000ff0d00720c */ /* 0x000fe20003f06270 */
[----:B------:R-:W-:Y:S01]  /*12c70*/  @!P1 IMAD.IADD R3, R3, 0x1, -R5 ;  /* 0x0000000103039824 */ /* 0x000fe200078e0a05 */
[C---:B------:R-:W-:Y:S01]  /*12c80*/  ISETP.GT.U32.AND P1, PT, R5.reuse, R17, PT ;  /* 0x000000110500720c */ /* 0x040fe20003f24070 */
[----:B------:R-:W-:Y:S01]  /*12c90*/  @!P6 IMAD.MOV R15, RZ, RZ, -R15 ;  /* 0x000000ffff0fe224 */ /* 0x000fe200078e0a0f */
[----:B------:R-:W-:Y:S01]  /*12ca0*/  ISETP.GT.U32.AND P6, PT, R5, R16, PT ;  /* 0x000000100500720c */ /* 0x000fe20003fc4070 */
[----:B------:R-:W-:Y:S01]  /*12cb0*/  IMAD.HI.U32 R13, R8, R14, RZ ;  /* 0x0000000e080d7227 */ /* 0x000fe200078e00ff */
[----:B------:R0:W-:Y:S03]  /*12cc0*/  STL [R1+0x2c4], R10 ;  /* 0x0002c40a01007387 */ /* 0x0001e60000100800 */
[----:B------:R-:W-:Y:S01]  /*12cd0*/  IMAD.MOV R9, RZ, RZ, -R13 ;  /* 0x000000ffff097224 */ /* 0x000fe200078e0a0d */
[----:B------:R1:W-:Y:S01]  /*12ce0*/  STL [R1+0x2c0], R15 ;  /* 0x0002c00f01007387 */ /* 0x0003e20000100800 */
[----:B------:R-:W-:-:S02]  /*12cf0*/  VIADD R6, R28, 0x9b ;  /* 0x0000009b1c067836 */ /* 0x000fc40000000000 */
[----:B------:R-:W-:Y:S02]  /*12d00*/  @!P4 IMAD.IADD R4, R4, 0x1, -R5 ;  /* 0x000000010404c824 */ /* 0x000fe400078e0a05 */
[----:B------:R-:W-:Y:S02]  /*12d10*/  IMAD R14, R5, R9, R14 ;  /* 0x00000009050e7224 */ /* 0x000fe400078e020e */
[----:B0-----:R-:W-:Y:S01]  /*12d20*/  IMAD.MOV.U32 R10, RZ, RZ, R3 ;  /* 0x000000ffff0a7224 */ /* 0x001fe200078e0003 */
[----:B------:R-:W-:Y:S01]  /*12d30*/  IABS R3, R6 ;  /* 0x0000000600037213 */ /* 0x000fe20000000000 */
[--C-:B------:R-:W-:Y:S01]  /*12d40*/  @!P1 IMAD.IADD R17, R17, 0x1, -R5.reuse ;  /* 0x0000000111119824 */ /* 0x100fe200078e0a05 */
[C---:B------:R-:W-:Y:S01]  /*12d50*/  ISETP.GT.U32.AND P4, PT, R5.reuse, R14, PT ;  /* 0x0000000e0500720c */ /* 0x040fe20003f84070 */
[----:B-1----:R-:W-:Y:S01]  /*12d60*/  VIADD R15, R28, 0x9a ;  /* 0x0000009a1c0f7836 */ /* 0x002fe20000000000 */
[----:B------:R-:W-:Y:S01]  /*12d70*/  ISETP.GE.AND P1, PT, R6, RZ, PT ;  /* 0x000000ff0600720c */ /* 0x000fe20003f26270 */
[----:B------:R-:W-:Y:S01]  /*12d80*/  @!P2 IMAD.MOV R10, RZ, RZ, -R10 ;  /* 0x000000ffff0aa224 */ /* 0x000fe200078e0a0a */
[----:B------:R-:W-:Y:S01]  /*12d90*/  ISETP.GE.AND P2, PT, R2, RZ, PT ;  /* 0x000000ff0200720c */ /* 0x000fe20003f46270 */
[----:B------:R-:W-:Y:S01]  /*12da0*/  @!P6 IMAD.IADD R16, R16, 0x1, -R5 ;  /* 0x000000011010e824 */ /* 0x000fe200078e0a05 */
[----:B------:R-:W-:Y:S01]  /*12db0*/  IABS R2, R15 ;  /* 0x0000000f00027213 */ /* 0x000fe20000000000 */
[----:B------:R-:W-:Y:S01]  /*12dc0*/  IMAD.MOV.U32 R9, RZ, RZ, R4 ;  /* 0x000000ffff097224 */ /* 0x000fe200078e0004 */
[C---:B------:R-:W-:Y:S01]  /*12dd0*/  ISETP.GT.U32.AND P6, PT, R5.reuse, R17, PT ;  /* 0x000000110500720c */ /* 0x040fe20003fc4070 */
[C---:B------:R-:W-:Y:S01]  /*12de0*/  IMAD.HI.U32 R6, R8.reuse, R3, RZ ;  /* 0x0000000308067227 */ /* 0x040fe200078e00ff */
[----:B------:R0:W-:Y:S03]  /*12df0*/  STL [R1+0x2bc], R10 ;  /* 0x0002bc0a01007387 */ /* 0x0001e60000100800 */
[----:B------:R-:W-:Y:S01]  /*12e00*/  @!P5 IMAD.MOV R9, RZ, RZ, -R9 ;  /* 0x000000ffff09d224 */ /* 0x000fe200078e0a09 */
[----:B------:R-:W-:Y:S01]  /*12e10*/  ISETP.GT.U32.AND P5, PT, R5, R16, PT ;  /* 0x000000100500720c */ /* 0x000fe20003fa4070 */
[----:B------:R-:W-:-:S03]  /*12e20*/  IMAD.HI.U32 R4, R8, R2, RZ ;  /* 0x0000000208047227 */ /* 0x000fc600078e00ff */
[----:B------:R1:W-:Y:S01]  /*12e30*/  STL [R1+0x2b8], R9 ;  /* 0x0002b80901007387 */ /* 0x0003e20000100800 */
[----:B------:R-:W-:Y:S02]  /*12e40*/  IMAD.MOV R6, RZ, RZ, -R6 ;  /* 0x000000ffff067224 */ /* 0x000fe400078e0a06 */
[----:B------:R-:W-:Y:S02]  /*12e50*/  IMAD.MOV R4, RZ, RZ, -R4 ;  /* 0x000000ffff047224 */ /* 0x000fe400078e0a04 */
[C---:B------:R-:W-:Y:S02]  /*12e60*/  IMAD R3, R5.reuse, R6, R3 ;  /* 0x0000000605037224 */ /* 0x040fe400078e0203 */
[----:B------:R-:W-:Y:S02]  /*12e70*/  IMAD R2, R5, R4, R2 ;  /* 0x0000000405027224 */ /* 0x000fe400078e0202 */
[--C-:B------:R-:W-:Y:S02]  /*12e80*/  @!P4 IMAD.IADD R14, R14, 0x1, -R5.reuse ;  /* 0x000000010e0ec824 */ /* 0x100fe400078e0a05 */
[--C-:B------:R-:W-:Y:S01]  /*12e90*/  @!P6 IMAD.IADD R17, R17, 0x1, -R5.reuse ;  /* 0x000000011111e824 */ /* 0x100fe200078e0a05 */
[C---:B------:R-:W-:Y:S01]  /*12ea0*/  ISETP.GT.U32.AND P6, PT, R5.reuse, R3, PT ;  /* 0x000000030500720c */ /* 0x040fe20003fc4070 */
[----:B------:R-:W-:Y:S01]  /*12eb0*/  @!P5 IMAD.IADD R16, R16, 0x1, -R5 ;  /* 0x000000011010d824 */ /* 0x000fe200078e0a05 */
[C---:B------:R-:W-:Y:S01]  /*12ec0*/  ISETP.GT.U32.AND P5, PT, R5.reuse, R2, PT ;  /* 0x000000020500720c */ /* 0x040fe20003fa4070 */
[C---:B------:R-:W-:Y:S01]  /*12ed0*/  VIADD R6, R28.reuse, 0x98 ;  /* 0x000000981c067836 */ /* 0x040fe20000000000 */
[----:B------:R-:W-:Y:S01]  /*12ee0*/  ISETP.GT.U32.AND P4, PT, R5, R14, PT ;  /* 0x0000000e0500720c */ /* 0x000fe20003f84070 */
[----:B------:R-:W-:-:S02]  /*12ef0*/  VIADD R13, R28, 0x99 ;  /* 0x000000991c0d7836 */ /* 0x000fc40000000000 */
[----:B0-----:R-:W-:Y:S01]  /*12f00*/  IMAD.MOV.U32 R10, RZ, RZ, R17 ;  /* 0x000000ffff0a7224 */ /* 0x001fe200078e0011 */
[----:B------:R-:W-:Y:S01]  /*12f10*/  IABS R11, R6 ;  /* 0x00000006000b7213 */ /* 0x000fe20000000000 */
[----:B------:R-:W-:Y:S01]  /*12f20*/  @!P3 IMAD.MOV R16, RZ, RZ, -R16 ;  /* 0x000000ffff10b224 */ /* 0x000fe200078e0a10 */
[----:B-1----:R-:W-:Y:S01]  /*12f30*/  IABS R9, R13 ;  /* 0x0000000d00097213 */ /* 0x002fe20000000000 */
[----:B------:R-:W-:Y:S01]  /*12f40*/  @!P0 IMAD.MOV R10, RZ, RZ, -R10 ;  /* 0x000000ffff0a8224 */ /* 0x000fe200078e0a0a */
[----:B------:R-:W-:Y:S01]  /*12f50*/  ISETP.GE.AND P0, PT, R13, RZ, PT ;  /* 0x000000ff0d00720c */ /* 0x000fe20003f06270 */
[--C-:B------:R-:W-:Y:S02]  /*12f60*/  @!P6 IMAD.IADD R3, R3, 0x1, -R5.reuse ;  /* 0x000000010303e824 */ /* 0x100fe400078e0a05 */
[--C-:B------:R-:W-:Y:S01]  /*12f70*/  @!P5 IMAD.IADD R2, R2, 0x1, -R5.reuse ;  /* 0x000000010202d824 */ /* 0x100fe200078e0a05 */
[----:B------:R0:W-:Y:S01]  /*12f80*/  STL [R1+0x2b4], R10 ;  /* 0x0002b40a01007387 */ /* 0x0001e20000100800 */
[----:B------:R-:W-:Y:S01]  /*12f90*/  @!P4 IMAD.IADD R14, R14, 0x1, -R5 ;  /* 0x000000010e0ec824 */ /* 0x000fe200078e0a05 */
[C---:B------:R-:W-:Y:S01]  /*12fa0*/  ISETP.GT.U32.AND P6, PT, R5.reuse, R3, PT ;  /* 0x000000030500720c */ /* 0x040fe20003fc4070 */
[C---:B------:R-:W-:Y:S01]  /*12fb0*/  IMAD.HI.U32 R13, R8.reuse, R11, RZ ;  /* 0x0000000b080d7227 */ /* 0x040fe200078e00ff */
[----:B------:R-:W-:Y:S01]  /*12fc0*/  ISETP.GT.U32.AND P5, PT, R5, R2, PT ;  /* 0x000000020500720c */ /* 0x000fe20003fa4070 */
[----:B------:R-:W-:Y:S01]  /*12fd0*/  STL [R1+0x2b0], R16 ;  /* 0x0002b01001007387 */ /* 0x000fe20000100800 */
[----:B------:R-:W-:Y:S01]  /*12fe0*/  ISETP.GE.AND P4, PT, R15, RZ, PT ;  /* 0x000000ff0f00720c */ /* 0x000fe20003f86270 */
[----:B------:R-:W-:-:S04]  /*12ff0*/  IMAD.HI.U32 R4, R8, R9, RZ ;  /* 0x0000000908047227 */ /* 0x000fc800078e00ff */
[----:B0-----:R-:W-:Y:S02]  /*13000*/  IMAD.MOV.U32 R10, RZ, RZ, R14 ;  /* 0x000000ffff0a7224 */ /* 0x001fe400078e000e */
[----:B------:R-:W-:Y:S02]  /*13010*/  IMAD.MOV R13, RZ, RZ, -R13 ;  /* 0x000000ffff0d7224 */ /* 0x000fe400078e0a0d */
[----:B------:R-:W-:Y:S02]  /*13020*/  IMAD.MOV R4, RZ, RZ, -R4 ;  /* 0x000000ffff047224 */ /* 0x000fe400078e0a04 */
[----:B------:R-:W-:Y:S01]  /*13030*/  @!P2 IMAD.MOV R10, RZ, RZ, -R10 ;  /* 0x000000ffff0aa224 */ /* 0x000fe200078e0a0a */
[----:B------:R-:W-:Y:S01]  /*13040*/  ISETP.GE.AND P2, PT, R6, RZ, PT ;  /* 0x000000ff0600720c */ /* 0x000fe20003f46270 */
[C---:B------:R-:W-:Y:S02]  /*13050*/  IMAD R6, R5.reuse, R13, R11 ;  /* 0x0000000d05067224 */ /* 0x040fe400078e020b */
[----:B------:R-:W-:Y:S01]  /*13060*/  IMAD R9, R5, R4, R9 ;  /* 0x0000000405097224 */ /* 0x000fe200078e0209 */
[----:B------:R0:W-:Y:S01]  /*13070*/  STL [R1+0x2a4], R10 ;  /* 0x0002a40a01007387 */ /* 0x0001e20000100800 */
[----:B------:R-:W-:-:S02]  /*13080*/  @!P6 IMAD.IADD R3, R3, 0x1, -R5 ;  /* 0x000000010303e824 */ /* 0x000fc400078e0a05 */
[----:B------:R-:W-:Y:S01]  /*13090*/  @!P5 IMAD.IADD R2, R2, 0x1, -R5 ;  /* 0x000000010202d824 */ /* 0x000fe200078e0a05 */
[C---:B------:R-:W-:Y:S01]  /*130a0*/  ISETP.GT.U32.AND P5, PT, R5.reuse, R6, PT ;  /* 0x000000060500720c */ /* 0x040fe20003fa4070 */
[C---:B------:R-:W-:Y:S01]  /*130b0*/  VIADD R12, R28.reuse, 0x97 ;  /* 0x000000971c0c7836 */ /* 0x040fe20000000000 */
[----:B------:R-:W-:Y:S01]  /*130c0*/  ISETP.GT.U32.AND P3, PT, R5, R9, PT ;  /* 0x000000090500720c */ /* 0x000fe20003f64070 */
[C---:B------:R-:W-:Y:S02]  /*130d0*/  VIADD R11, R28.reuse, 0x95 ;  /* 0x000000951c0b7836 */ /* 0x040fe40000000000 */
[----:B------:R-:W-:Y:S01]  /*130e0*/  VIADD R20, R28, 0x91 ;  /* 0x000000911c147836 */ /* 0x000fe20000000000 */
[----:B------:R-:W-:Y:S01]  /*130f0*/  IABS R15, R12 ;  /* 0x0000000c000f7213 */ /* 0x000fe20000000000 */
[----:B0-----:R-:W-:Y:S01]  /*13100*/  IMAD.MOV.U32 R10, RZ, RZ, R3 ;  /* 0x000000ffff0a7224 */ /* 0x001fe200078e0003 */
[----:B------:R-:W-:Y:S01]  /*13110*/  ISETP.GE.AND P6, PT, R12, RZ, PT ;  /* 0x000000ff0c00720c */ /* 0x000fe20003fc6270 */
[----:B------:R-:W-:Y:S01]  /*13120*/  VIADD R12, R28, 0x96 ;  /* 0x000000961c0c7836 */ /* 0x000fe20000000000 */
[----:B------:R-:W-:Y:S01]  /*13130*/  IABS R21, R11 ;  /* 0x0000000b00157213 */ /* 0x000fe20000000000 */
[----:B------:R-:W-:-:S02]  /*13140*/  @!P1 IMAD.MOV R10, RZ, RZ, -R10 ;  /* 0x000000ffff0a9224 */ /* 0x000fc400078e0a0a */
[--C-:B------:R-:W-:Y:S01]  /*13150*/  @!P5 IMAD.IADD R6, R6, 0x1, -R5.reuse ;  /* 0x000000010606d824 */ /* 0x100fe200078e0a05 */
[----:B------:R-:W-:Y:S01]  /*13160*/  IABS R22, R12 ;  /* 0x0000000c00167213 */ /* 0x000fe20000000000 */
[----:B------:R-:W-:Y:S01]  /*13170*/  @!P3 IMAD.IADD R9, R9, 0x1, -R5 ;  /* 0x000000010909b824 */ /* 0x000fe200078e0a05 */
[----:B------:R0:W-:Y:S01]  /*13180*/  STL [R1+0x2a0], R10 ;  /* 0x0002a00a01007387 */ /* 0x0001e20000100800 */
[----:B------:R-:W-:Y:S01]  /*13190*/  IMAD.HI.U32 R4, R8, R15, RZ ;  /* 0x0000000f08047227 */ /* 0x000fe200078e00ff */
[----:B------:R-:W-:Y:S02]  /*131a0*/  ISETP.GE.AND P5, PT, R12, RZ, PT ;  /* 0x000000ff0c00720c */ /* 0x000fe40003fa6270 */
[----:B------:R-:W-:Y:S01]  /*131b0*/  ISETP.GT.U32.AND P3, PT, R5, R9, PT ;  /* 0x000000090500720c */ /* 0x000fe20003f64070 */
[----:B------:R-:W-:-:S04]  /*131c0*/  IMAD.HI.U32 R3, R8, R22, RZ ;  /* 0x0000001608037227 */ /* 0x000fc800078e00ff */
[----:B------:R-:W-:Y:S02]  /*131d0*/  IMAD.MOV R3, RZ, RZ, -R3 ;  /* 0x000000ffff037224 */ /* 0x000fe400078e0a03 */
[----:B0-----:R-:W-:Y:S02]  /*131e0*/  IMAD.MOV.U32 R10, RZ, RZ, R2 ;  /* 0x000000ffff0a7224 */ /* 0x001fe400078e0002 */
[C---:B------:R-:W-:Y:S02]  /*131f0*/  IMAD R22, R5.reuse, R3, R22 ;  /* 0x0000000305167224 */ /* 0x040fe400078e0216 */
[----:B------:R-:W-:Y:S01]  /*13200*/  @!P4 IMAD.MOV R10, RZ, RZ, -R10 ;  /* 0x000000ffff0ac224 */ /* 0x000fe200078e0a0a */
[----:B------:R-:W-:Y:S01]  /*13210*/  ISETP.GT.U32.AND P4, PT, R5, R6, PT ;  /* 0x000000060500720c */ /* 0x000fe20003f84070 */
[----:B------:R-:W-:-:S03]  /*13220*/  IMAD.HI.U32 R2, R8, R21, RZ ;  /* 0x0000001508027227 */ /* 0x000fc600078e00ff */
[----:B------:R0:W-:Y:S01]  /*13230*/  STL [R1+0x29c], R10 ;  /* 0x00029c0a01007387 */ /* 0x0001e20000100800 */
[----:B------:R-:W-:Y:S02]  /*13240*/  IMAD.MOV R4, RZ, RZ, -R4 ;  /* 0x000000ffff047224 */ /* 0x000fe400078e0a04 */
[----:B------:R-:W-:Y:S02]  /*13250*/  IMAD.MOV R2, RZ, RZ, -R2 ;  /* 0x000000ffff027224 */ /* 0x000fe400078e0a02 */
[----:B------:R-:W-:Y:S01]  /*13260*/  @!P3 IMAD.IADD R9, R9, 0x1, -R5 ;  /* 0x000000010909b824 */ /* 0x000fe200078e0a05 */
[----:B------:R-:W-:Y:S01]  /*13270*/  ISETP.GE.AND P3, PT, R11, RZ, PT ;  /* 0x000000ff0b00720c */ /* 0x000fe20003f66270 */
[C---:B------:R-:W-:Y:S02]  /*13280*/  IMAD R15, R5.reuse, R4, R15 ;  /* 0x00000004050f7224 */ /* 0x040fe400078e020f */
[----:B------:R-:W-:Y:S01]  /*13290*/  @!P4 IMAD.IADD R6, R6, 0x1, -R5 ;  /* 0x000000010606c824 */ /* 0x000fe200078e0a05 */
[C---:B------:R-:W-:Y:S01]  /*132a0*/  ISETP.GT.U32.AND P4, PT, R5.reuse, R22, PT ;  /* 0x000000160500720c */ /* 0x040fe20003f84070 */
[C---:B------:R-:W-:Y:S01]  /*132b0*/  IMAD R21, R5.reuse, R2, R21 ;  /* 0x0000000205157224 */ /* 0x040fe200078e0215 */
[----:B------:R-:W-:Y:S01]  /*132c0*/  ISETP.GT.U32.AND P1, PT, R5, R15, PT ;  /* 0x0000000f0500720c */ /* 0x000fe20003f24070 */
[----:B------:R-:W-:-:S02]  /*132d0*/  IMAD.MOV.U32 R13, RZ, RZ, R9 ;  /* 0x000000ffff0d7224 */ /* 0x000fc400078e0009 */
[C---:B------:R-:W-:Y:S02]  /*132e0*/  VIADD R4, R28.reuse, 0x94 ;  /* 0x000000941c047836 */ /* 0x040fe40000000000 */
[----:B------:R-:W-:Y:S01]  /*132f0*/  @!P0 IMAD.MOV R13, RZ, RZ, -R13 ;  /* 0x000000ffff0d8224 */ /* 0x000fe200078e0a0d */
[C---:B------:R-:W-:Y:S01]  /*13300*/  ISETP.GT.U32.AND P0, PT, R5.reuse, R21, PT ;  /* 0x000000150500720c */ /* 0x040fe20003f04070 */
[----:B------:R-:W-:Y:S01]  /*13310*/  VIADD R3, R28, 0x93 ;  /* 0x000000931c037836 */ /* 0x000fe20000000000 */
[----:B------:R-:W-:Y:S01]  /*13320*/  IABS R12, R4 ;  /* 0x00000004000c7213 */ /* 0x000fe20000000000 */
[----:B0-----:R-:W-:Y:S01]  /*13330*/  IMAD.MOV.U32 R10, RZ, RZ, R6 ;  /* 0x000000ffff0a7224 */ /* 0x001fe200078e0006 */
[----:B------:R0:W-:Y:S01]  /*13340*/  STL [R1+0x298], R13 ;  /* 0x0002980d01007387 */ /* 0x0001e20000100800 */
[----:B------:R-:W-:Y:S01]  /*13350*/  @!P4 IMAD.IADD R22, R22, 0x1, -R5 ;  /* 0x000000011616c824 */ /* 0x000fe200078e0a05 */
[----:B------:R-:W-:Y:S01]  /*13360*/  IABS R16, R3 ;  /* 0x0000000300107213 */ /* 0x000fe20000000000 */
[----:B------:R-:W-:Y:S01]  /*13370*/  IMAD.MOV.U32 R11, RZ, RZ, R12 ;  /* 0x000000ffff0b7224 */ /* 0x000fe200078e000c */
[----:B------:R-:W-:Y:S01]  /*13380*/  IABS R12, R20 ;  /* 0x00000014000c7213 */ /* 0x000fe20000000000 */
[----:B------:R-:W-:Y:S01]  /*13390*/  VIADD R6, R28, 0x92 ;  /* 0x000000921c067836 */ /* 0x000fe20000000000 */
[----:B------:R-:W-:Y:S01]  /*133a0*/  ISETP.GT.U32.AND P4, PT, R5, R22, PT ;  /* 0x000000160500720c */ /* 0x000fe20003f84070 */
[----:B------:R-:W-:-:S03]  /*133b0*/  IMAD.HI.U32 R2, R8, R11, RZ ;  /* 0x0000000b08027227 */ /* 0x000fc600078e00ff */
[----:B0-----:R-:W-:Y:S01]  /*133c0*/  IABS R13, R6 ;  /* 0x00000006000d7213 */ /* 0x001fe20000000000 */
[--C-:B------:R-:W-:Y:S02]  /*133d0*/  @!P0 IMAD.IADD R21, R21, 0x1, -R5.reuse ;  /* 0x0000000115158824 */ /* 0x100fe400078e0a05 */
[----:B------:R-:W-:Y:S02]  /*133e0*/  IMAD.MOV R2, RZ, RZ, -R2 ;  /* 0x000000ffff027224 */ /* 0x000fe400078e0a02 */
[----:B------:R-:W-:Y:S01]  /*133f0*/  @!P1 IMAD.IADD R15, R15, 0x1, -R5 ;  /* 0x000000010f0f9824 */ /* 0x000fe200078e0a05 */
[C---:B------:R-:W-:Y:S01]  /*13400*/  ISETP.GT.U32.AND P0, PT, R5.reuse, R21, PT ;  /* 0x000000150500720c */ /* 0x040fe20003f04070 */
[C---:B------:R-:W-:Y:S02]  /*13410*/  IMAD R11, R5.reuse, R2, R11 ;  /* 0x00000002050b7224 */ /* 0x040fe400078e020b */
[----:B------:R-:W-:Y:S01]  /*13420*/  IMAD.HI.U32 R2, R8, R16, RZ ;  /* 0x0000001008027227 */ /* 0x000fe200078e00ff */
[----:B------:R-:W-:-:S03]  /*13430*/  ISETP.GT.U32.AND P1, PT, R5, R15, PT ;  /* 0x0000000f0500720c */ /* 0x000fc60003f24070 */
[----:B------:R-:W-:Y:S01]  /*13440*/  @!P4 IMAD.IADD R22, R22, 0x1, -R5 ;  /* 0x000000011616c824 */ /* 0x000fe200078e0a05 */
[----:B------:R-:W-:Y:S01]  /*13450*/  ISETP.GT.U32.AND P4, PT, R5, R11, PT ;  /* 0x0000000b0500720c */ /* 0x000fe20003f84070 */
[----:B------:R-:W-:Y:S02]  /*13460*/  IMAD.MOV R2, RZ, RZ, -R2 ;  /* 0x000000ffff027224 */ /* 0x000fe400078e0a02 */
[----:B------:R-:W-:-:S04]  /*13470*/  IMAD.HI.U32 R9, R8, R13, RZ ;  /* 0x0000000d08097227 */ /* 0x000fc800078e00ff */
[----:B------:R-:W-:Y:S02]  /*13480*/  IMAD R16, R5, R2, R16 ;  /* 0x0000000205107224 */ /* 0x000fe400078e0210 */
[----:B------:R-:W-:Y:S02]  /*13490*/  IMAD.MOV R9, RZ, RZ, -R9 ;  /* 0x000000ffff097224 */ /* 0x000fe400078e0a09 */
[----:B------:R-:W-:Y:S01]  /*134a0*/  @!P2 IMAD.MOV R10, RZ, RZ, -R10 ;  /* 0x000000ffff0aa224 */ /* 0x000fe200078e0a0a */
[----:B------:R-:W-:Y:S01]  /*134b0*/  ISETP.GE.AND P2, PT, R4, RZ, PT ;  /* 0x000000ff0400720c */ /* 0x000fe20003f46270 */
[----:B------:R-:W-:Y:S01]  /*134c0*/  @!P0 IMAD.IADD R21, R21, 0x1, -R5 ;  /* 0x0000000115158824 */ /* 0x000fe200078e0a05 */
[C---:B------:R-:W-:Y:S01]  /*134d0*/  ISETP.GT.U32.AND P0, PT, R5.reuse, R16, PT ;  /* 0x000000100500720c */ /* 0x040fe20003f04070 */
[----:B------:R-:W-:Y:S01]  /*134e0*/  IMAD R13, R5, R9, R13 ;  /* 0x00000009050d7224 */ /* 0x000fe200078e020d */
[----:B------:R0:W-:Y:S01]  /*134f0*/  STL [R1+0x294], R10 ;  /* 0x0002940a01007387 */ /* 0x0001e20000100800 */
[----:B------:R-:W-:-:S04]  /*13500*/  IMAD.HI.U32 R4, R8, R12, RZ ;  /* 0x0000000c08047227 */ /* 0x000fc800078e00ff */
[--C-:B------:R-:W-:Y:S01]  /*13510*/  @!P1 IMAD.IADD R15, R15, 0x1, -R5.reuse ;  /* 0x000000010f0f9824 */ /* 0x100fe200078e0a05 */
[----:B------:R-:W-:Y:S01]  /*13520*/  ISETP.GE.AND P1, PT, R3, RZ, PT ;  /* 0x000000ff0300720c */ /* 0x000fe20003f26270 */
[----:B------:R-:W-:Y:S01]  /*13530*/  @!P4 IMAD.IADD R11, R11, 0x1, -R5 ;  /* 0x000000010b0bc824 */ /* 0x000fe200078e0a05 */
[C---:B------:R-:W-:Y:S01]  /*13540*/  ISETP.GT.U32.AND P4, PT, R5.reuse, R13, PT ;  /* 0x0000000d0500720c */ /* 0x040fe20003f84070 */
[----:B------:R-:W-:Y:S02]  /*13550*/  VIADD R2, R28, 0x8f ;  /* 0x0000008f1c027836 */ /* 0x000fe40000000000 */
[----:B------:R-:W-:Y:S02]  /*13560*/  IMAD.MOV R4, RZ, RZ, -R4 ;  /* 0x000000ffff047224 */ /* 0x000fe400078e0a04 */
[----:B0-----:R-:W-:Y:S01]  /*13570*/  IMAD.MOV.U32 R10, RZ, RZ, R15 ;  /* 0x000000ffff0a7224 */ /* 0x001fe200078e000f */
[----:B------:R-:W-:Y:S01]  /*13580*/  IABS R19, R2 ;  /* 0x0000000200137213 */ /* 0x000fe20000000000 */
[----:B------:R-:W-:-:S02]  /*13590*/  IMAD R12, R5, R4, R12 ;  /* 0x00000004050c7224 */ /* 0x000fc400078e020c */
[----:B------:R-:W-:Y:S01]  /*135a0*/  @!P6 IMAD.MOV R10, RZ, RZ, -R10 ;  /* 0x000000ffff0ae224 */ /* 0x000fe200078e0a0a */
[C---:B------:R-:W-:Y:S01]  /*135b0*/  ISETP.GT.U32.AND P6, PT, R5.reuse, R11, PT ;  /* 0x0000000b0500720c */ /* 0x040fe20003fc4070 */
[--C-:B------:R-:W-:Y:S01]  /*135c0*/  @!P0 IMAD.IADD R16, R16, 0x1, -R5.reuse ;  /* 0x0000000110108824 */ /* 0x100fe200078e0a05 */
[----:B------:R-:W-:Y:S01]  /*135d0*/  ISETP.GT.U32.AND P0, PT, R5, R12, PT ;  /* 0x0000000c0500720c */ /* 0x000fe20003f04070 */
[C---:B------:R-:W-:Y:S01]  /*135e0*/  VIADD R14, R28.reuse, 0x90 ;  /* 0x000000901c0e7836 */ /* 0x040fe20000000000 */
[----:B------:R0:W-:Y:S01]  /*135f0*/  STL [R1+0x290], R10 ;  /* 0x0002900a01007387 */ /* 0x0001e20000100800 */
[----:B------:R-:W-:Y:S02]  /*13600*/  VIADD R4, R28, 0x8e ;  /* 0x0000008e1c047836 */ /* 0x000fe40000000000 */
[----:B------:R-:W-:Y:S01]  /*13610*/  IMAD.HI.U32 R17, R8, R19, RZ ;  /* 0x0000001308117227 */ /* 0x000fe200078e00ff */
[----:B------:R-:W-:Y:S02]  /*13620*/  IABS R3, R14 ;  /* 0x0000000e00037213 */ /* 0x000fe40000000000 */
[----:B------:R-:W-:Y:S01]  /*13630*/  IABS R18, R4 ;  /* 0x0000000400127213 */ /* 0x000fe20000000000 */
[----:B------:R-:W-:Y:S01]  /*13640*/  @!P4 IMAD.IADD R13, R13, 0x1, -R5 ;  /* 0x000000010d0dc824 */ /* 0x000fe200078e0a05 */
[----:B------:R-:W-:Y:S01]  /*13650*/  ISETP.GT.U32.AND P4, PT, R5, R16, PT ;  /* 0x000000100500720c */ /* 0x000fe20003f84070 */
[----:B------:R-:W-:-:S02]  /*13660*/  IMAD.MOV R17, RZ, RZ, -R17 ;  /* 0x000000ffff117224 */ /* 0x000fc400078e0a11 */
[----:B0-----:R-:W-:Y:S02]  /*13670*/  IMAD.MOV.U32 R10, RZ, RZ, R22 ;  /* 0x000000ffff0a7224 */ /* 0x001fe400078e0016 */
[C---:B------:R-:W-:Y:S02]  /*13680*/  IMAD R19, R5.reuse, R17, R19 ;  /* 0x0000001105137224 */ /* 0x040fe400078e0213 */
[----:B------:R-:W-:Y:S01]  /*13690*/  @!P5 IMAD.MOV R10, RZ, RZ, -R10 ;  /* 0x000000ffff0ad224 */ /* 0x000fe200078e0a0a */
[----:B------:R-:W-:Y:S01]  /*136a0*/  ISETP.GT.U32.AND P5, PT, R5, R13, PT ;  /* 0x0000000d0500720c */ /* 0x000fe20003fa4070 */
[----:B------:R-:W-:-:S03]  /*136b0*/  IMAD.HI.U32 R23, R8, R3, RZ ;  /* 0x0000000308177227 */ /* 0x000fc600078e00ff */
[----:B------:R0:W-:Y:S01]  /*136c0*/  STL [R1+0x28c], R10 ;  /* 0x00028c0a01007387 */ /* 0x0001e20000100800 */
[----:B------:R-:W-:-:S04]  /*136d0*/  IMAD.HI.U32 R17, R8, R18, RZ ;  /* 0x0000001208117227 */ /* 0x000fc800078e00ff */
[----:B------:R-:W-:Y:S02]  /*136e0*/  @!P0 IMAD.IADD R12, R12, 0x1, -R5 ;  /* 0x000000010c0c8824 */ /* 0x000fe400078e0a05 */
[----:B------:R-:W-:Y:S02]  /*136f0*/  IMAD.MOV R23, RZ, RZ, -R23 ;  /* 0x000000ffff177224 */ /* 0x000fe400078e0a17 */
[----:B------:R-:W-:Y:S01]  /*13700*/  IMAD.MOV R17, RZ, RZ, -R17 ;  /* 0x000000ffff117224 */ /* 0x000fe200078e0a11 */
[C---:B------:R-:W-:Y:S01]  /*13710*/  ISETP.GT.U32.AND P0, PT, R5.reuse, R12, PT ;  /* 0x0000000c0500720c */ /* 0x040fe20003f04070 */
[C---:B------:R-:W-:Y:S02]  /*13720*/  IMAD R3, R5.reuse, R23, R3 ;  /* 0x0000001705037224 */ /* 0x040fe400078e0203 */
[----:B0-----:R-:W-:Y:S02]  /*13730*/  IMAD.MOV.U32 R10, RZ, RZ, R21 ;  /* 0x000000ffff0a7224 */ /* 0x001fe400078e0015 */
[----:B------:R-:W-:-:S02]  /*13740*/  IMAD R18, R5, R17, R18 ;  /* 0x0000001105127224 */ /* 0x000fc400078e0212 */
[----:B------:R-:W-:Y:S01]  /*13750*/  @!P3 IMAD.MOV R10, RZ, RZ, -R10 ;  /* 0x000000ffff0ab224 */ /* 0x000fe200078e0a0a */
[----:B------:R-:W-:Y:S01]  /*13760*/  ISETP.GT.U32.AND P3, PT, R5, R3, PT ;  /* 0x000000030500720c */ /* 0x000fe20003f64070 */
[--C-:B------:R-:W-:Y:S01]  /*13770*/  @!P5 IMAD.IADD R13, R13, 0x1, -R5.reuse ;  /* 0x000000010d0dd824 */ /* 0x100fe200078e0a05 */
[----:B------:R-:W-:Y:S01]  /*13780*/  ISETP.GT.U32.AND P5, PT, R5, R18, PT ;  /* 0x000000120500720c */ /* 0x000fe20003fa4070 */
[--C-:B------:R-:W-:Y:S01]  /*13790*/  @!P4 IMAD.IADD R16, R16, 0x1, -R5.reuse ;  /* 0x000000011010c824 */ /* 0x100fe200078e0a05 */
[----:B------:R-:W-:Y:S01]  /*137a0*/  ISETP.GE.AND P4, PT, R6, RZ, PT ;  /* 0x000000ff0600720c */ /* 0x000fe20003f86270 */
[C---:B------:R-:W-:Y:S01]  /*137b0*/  VIADD R9, R28.reuse, 0x8d ;  /* 0x0000008d1c097836 */ /* 0x040fe20000000000 */
[----:B------:R0:W-:Y:S01]  /*137c0*/  STL [R1+0x280], R10 ;  /* 0x0002800a01007387 */ /* 0x0001e20000100800 */
[----:B------:R-:W-:Y:S02]  /*137d0*/  VIADD R6, R28, 0x8c ;  /* 0x0000008c1c067836 */ /* 0x000fe40000000000 */
[--C-:B------:R-:W-:Y:S01]  /*137e0*/  @!P6 IMAD.IADD R11, R11, 0x1, -R5.reuse ;  /* 0x000000010b0be824 */ /* 0x100fe200078e0a05 */
[----:B------:R-:W-:Y:S01]  /*137f0*/  IABS R15, R9 ;  /* 0x00000009000f7213 */ /* 0x000fe20000000000 */
[----:B------:R-:W-:Y:S01]  /*13800*/  @!P0 IMAD.IADD R12, R12, 0x1, -R5 ;  /* 0x000000010c0c8824 */ /* 0x000fe200078e0a05 */
[----:B------:R-:W-:Y:S01]  /*13810*/  ISETP.GE.AND P0, PT, R20, RZ, PT ;  /* 0x000000ff1400720c */ /* 0x000fe20003f06270 */
[----:B------:R-:W-:Y:S01]  /*13820*/  IMAD.MOV.U32 R21, RZ, RZ, R11 ;  /* 0x000000ffff157224 */ /* 0x000fe200078e000b */
[----:B------:R-:W-:Y:S01]  /*13830*/  IABS R20, R6 ;  /* 0x0000000600147213 */ /* 0x000fe20000000000 */
[--C-:B------:R-:W-:Y:S01]  /*13840*/  @!P3 IMAD.IADD R3, R3, 0x1, -R5.reuse ;  /* 0x000000010303b824 */ /* 0x100fe200078e0a05 */
[----:B------:R-:W-:Y:S01]  /*13850*/  ISETP.GT.U32.AND P6, PT, R5, R19, PT ;  /* 0x000000130500720c */ /* 0x000fe20003fc4070 */
[----:B------:R-:W-:Y:S01]  /*13860*/  @!P5 IMAD.IADD R18, R18, 0x1, -R5 ;  /* 0x000000011212d824 */ /* 0x000fe200078e0a05 */
[----:B------:R-:W-:Y:S01]  /*13870*/  ISETP.GE.AND P3, PT, R14, RZ, PT ;  /* 0x000000ff0e00720c */ /* 0x000fe20003f66270 */
[----:B0-----:R-:W-:-:S02]  /*13880*/  IMAD.MOV.U32 R10, RZ, RZ, R16 ;  /* 0x000000ffff0a7224 */ /* 0x001fc400078e0010 */
[----:B------:R-:W-:-:S04]  /*13890*/  IMAD.HI.U32 R17, R8, R15, RZ ;  /* 0x0000000f08117227 */ /* 0x000fc800078e00ff */
[----:B------:R-:W-:Y:S02]  /*138a0*/  IMAD.MOV.U32 R14, RZ, RZ, R20 ;  /* 0x000000ffff0e7224 */ /* 0x000fe400078e0014 */
[----:B------:R-:W-:Y:S01]  /*138b0*/  @!P2 IMAD.MOV R21, RZ, RZ, -R21 ;  /* 0x000000ffff15a224 */ /* 0x000fe200078e0a15 */
[C---:B------:R-:W-:Y:S01]  /*138c0*/  ISETP.GT.U32.AND P2, PT, R5.reuse, R3, PT ;  /* 0x000000030500720c */ /* 0x040fe20003f44070 */
        /* <DEDUP_REMOVED lines=8> */
[--C-:B------:R-:W-:Y:S01]  /*13950*/  @!P6 IMAD.IADD R19, R19, 0x1, -R5.reuse ;  /* 0x000000011313e824 */ /* 0x100fe200078e0a05 */
[----:B------:R-:W-:Y:S01]  /*13960*/  ISETP.GE.AND P6, PT, R2, RZ, PT ;  /* 0x000000ff0200720c */ /* 0x000fe20003fc6270 */
[C---:B------:R-:W-:Y:S02]  /*13970*/  IMAD R14, R5.reuse, R11, R14 ;  /* 0x0000000b050e7224 */ /* 0x040fe400078e020e */
[----:B------:R-:W-:Y:S01]  /*13980*/  @!P1 IMAD.IADD R18, R18, 0x1, -R5 ;  /* 0x0000000112129824 */ /* 0x000fe200078e0a05 */
[C---:B------:R-:W-:Y:S01]  /*13990*/  ISETP.GT.U32.AND P5, PT, R5.reuse, R19, PT ;  /* 0x000000130500720c */ /* 0x040fe20003fa4070 */
[----:B0-----:R-:W-:Y:S01]  /*139a0*/  IMAD.MOV.U32 R10, RZ, RZ, R12 ;  /* 0x000000ffff0a7224 */ /* 0x001fe200078e000c */
[C---:B------:R-:W-:Y:S01]  /*139b0*/  ISETP.GT.U32.AND P1, PT, R5.reuse, R14, PT ;  /* 0x0000000e0500720c */ /* 0x040fe20003f24070 */
[----:B------:R-:W-:Y:S01]  /*139c0*/  @!P4 IMAD.MOV R13, RZ, RZ, -R13 ;  /* 0x000000ffff0dc224 */ /* 0x000fe200078e0a0d */
[----:B------:R-:W-:Y:S01]  /*139d0*/  ISETP.GE.AND P4, PT, R4, RZ, PT ;  /* 0x000000ff0400720c */ /* 0x000fe20003f86270 */
[----:B------:R-:W-:Y:S01]  /*139e0*/  @!P0 IMAD.MOV R10, RZ, RZ, -R10 ;  /* 0x000000ffff0a8224 */ /* 0x000fe200078e0a0a */
[----:B------:R-:W-:Y:S01]  /*139f0*/  ISETP.GT.U32.AND P0, PT, R5, R15, PT ;  /* 0x0000000f0500720c */ /* 0x000fe20003f04070 */
[C---:B------:R-:W-:Y:S01]  /*13a00*/  VIADD R2, R28.reuse, 0x8b ;  /* 0x0000008b1c027836 */ /* 0x040fe20000000000 */
[----:B------:R-:W-:Y:S01]  /*13a10*/  STL [R1+0x274], R13 ;  /* 0x0002740d01007387 */ /* 0x000fe20000100800 */
[--C-:B------:R-:W-:Y:S01]  /*13a20*/  @!P2 IMAD.IADD R3, R3, 0x1, -R5.reuse ;  /* 0x000000010303a824 */ /* 0x100fe200078e0a05 */
[----:B------:R-:W-:Y:S01]  /*13a30*/  ISETP.GE.AND P2, PT, R9, RZ, PT ;  /* 0x000000ff0900720c */ /* 0x000fe20003f46270 */
[----:B------:R-:W-:Y:S01]  /*13a40*/  VIADD R11, R28, 0x8a ;  /* 0x0000008a1c0b7836 */ /* 0x000fe20000000000 */
[----:B------:R0:W-:Y:S01]  /*13a50*/  STL [R1+0x270], R10 ;  /* 0x0002700a01007387 */ /* 0x0001e20000100800 */
[----:B------:R-:W-:Y:S01]  /*13a60*/  IABS R4, R2 ;  /* 0x0000000200047213 */ /* 0x000fe20000000000 */
[--C-:B------:R-:W-:Y:S01]  /*13a70*/  @!P5 IMAD.IADD R19, R19, 0x1, -R5.reuse ;  /* 0x000000011313d824 */ /* 0x100fe200078e0a05 */
[----:B------:R-:W-:Y:S01]  /*13a80*/  ISETP.GE.AND P5, PT, R6, RZ, PT ;  /* 0x000000ff0600720c */ /* 0x000fe20003fa6270 */
[----:B------:R-:W-:Y:S01]  /*13a90*/  @!P1 IMAD.IADD R14, R14, 0x1, -R5 ;  /* 0x000000010e0e9824 */ /* 0x000fe200078e0a05 */
[----:B------:R-:W-:Y:S01]  /*13aa0*/  IABS R9, R11 ;  /* 0x0000000b00097213 */ /* 0x000fe20000000000 */
[----:B------:R-:W-:-:S03]  /*13ab0*/  IMAD.HI.U32 R6, R8, R4, RZ ;  /* 0x0000000408067227 */ /* 0x000fc600078e00ff */
[----:B------:R-:W-:Y:S01]  /*13ac0*/  ISETP.GT.U32.AND P1, PT, R5, R14, PT ;  /* 0x0000000e0500720c */ /* 0x000fe20003f24070 */
[----:B0-----:R-:W-:Y:S02]  /*13ad0*/  IMAD.MOV.U32 R10, RZ, RZ, R3 ;  /* 0x000000ffff0a7224 */ /* 0x001fe400078e0003 */
[----:B------:R-:W-:Y:S01]  /*13ae0*/  @!P0 IMAD.IADD R15, R15, 0x1, -R5 ;  /* 0x000000010f0f8824 */ /* 0x000fe200078e0a05 */
[----:B------:R-:W-:Y:S01]  /*13af0*/  ISETP.GE.AND P0, PT, R2, RZ, PT ;  /* 0x000000ff0200720c */ /* 0x000fe20003f06270 */
[----:B------:R-:W-:Y:S02]  /*13b00*/  @!P3 IMAD.MOV R10, RZ, RZ, -R10 ;  /* 0x000000ffff0ab224 */ /* 0x000fe400078e0a0a */
[----:B------:R-:W-:Y:S01]  /*13b10*/  IMAD.MOV R6, RZ, RZ, -R6 ;  /* 0x000000ffff067224 */ /* 0x000fe200078e0a06 */
[C---:B------:R-:W-:Y:S01]  /*13b20*/  ISETP.GT.U32.AND P3, PT, R5.reuse, R15, PT ;  /* 0x0000000f0500720c */ /* 0x040fe20003f64070 */
[----:B------:R-:W-:Y:S01]  /*13b30*/  IMAD.HI.U32 R2, R8, R9, RZ ;  /* 0x0000000908027227 */ /* 0x000fe200078e00ff */
[----:B------:R0:W-:Y:S03]  /*13b40*/  STL [R1+0x26c], R10 ;  /* 0x00026c0a01007387 */ /* 0x0001e60000100800 */
[----:B------:R-:W-:-:S02]  /*13b50*/  IMAD R4, R5, R6, R4 ;  /* 0x0000000605047224 */ /* 0x000fc400078e0204 */
[----:B------:R-:W-:Y:S02]  /*13b60*/  IMAD.MOV R2, RZ, RZ, -R2 ;  /* 0x000000ffff027224 */ /* 0x000fe400078e0a02 */
[----:B------:R-:W-:Y:S02]  /*13b70*/  VIADD R6, R28, 0x89 ;  /* 0x000000891c067836 */ /* 0x000fe40000000000 */
[----:B------:R-:W-:Y:S02]  /*13b80*/  IMAD R9, R5, R2, R9 ;  /* 0x0000000205097224 */ /* 0x000fe400078e0209 */
[--C-:B------:R-:W-:Y:S01]  /*13b90*/  @!P3 IMAD.IADD R15, R15, 0x1, -R5.reuse ;  /* 0x000000010f0fb824 */ /* 0x100fe200078e0a05 */
[C---:B------:R-:W-:Y:S01]  /*13ba0*/  ISETP.GT.U32.AND P3, PT, R5.reuse, R4, PT ;  /* 0x000000040500720c */ /* 0x040fe20003f64070 */
[----:B------:R-:W-:Y:S01]  /*13bb0*/  @!P1 IMAD.IADD R14, R14, 0x1, -R5 ;  /* 0x000000010e0e9824 */ /* 0x000fe200078e0a05 */
[----:B------:R-:W-:Y:S01]  /*13bc0*/  ISETP.GT.U32.AND P1, PT, R5, R9, PT ;  /* 0x000000090500720c */ /* 0x000fe20003f24070 */
[C---:B------:R-:W-:Y:S01]  /*13bd0*/  VIADD R3, R28.reuse, 0x88 ;  /* 0x000000881c037836 */ /* 0x040fe20000000000 */
[----:B------:R-:W-:Y:S01]  /*13be0*/  IABS R13, R6 ;  /* 0x00000006000d7213 */ /* 0x000fe20000000000 */
[----:B------:R-:W-:-:S02]  /*13bf0*/  VIADD R12, R28, 0x87 ;  /* 0x000000871c0c7836 */ /* 0x000fc40000000000 */
[----:B0-----:R-:W-:Y:S01]  /*13c00*/  IMAD.MOV.U32 R10, RZ, RZ, R18 ;  /* 0x000000ffff0a7224 */ /* 0x001fe200078e0012 */
[----:B------:R-:W-:Y:S01]  /*13c10*/  IABS R17, R3 ;  /* 0x0000000300117213 */ /* 0x000fe20000000000 */
[----:B------:R-:W-:Y:S01]  /*13c20*/  IMAD.HI.U32 R22, R8, R13, RZ ;  /* 0x0000000d08167227 */ /* 0x000fe200078e00ff */
[----:B------:R-:W-:-:S03]  /*13c30*/  IABS R16, R12 ;  /* 0x0000000c00107213 */ /* 0x000fc60000000000 */
[----:B------:R-:W-:Y:S01]  /*13c40*/  @!P3 IMAD.IADD R4, R4, 0x1, -R5 ;  /* 0x000000010404b824 */ /* 0x000fe200078e0a05 */
[----:B------:R-:W-:Y:S01]  /*13c50*/  ISETP.GE.AND P3, PT, R11, RZ, PT ;  /* 0x000000ff0b00720c */ /* 0x000fe20003f66270 */
[----:B------:R-:W-:-:S04]  /*13c60*/  IMAD.HI.U32 R21, R8, R17, RZ ;  /* 0x0000001108157227 */ /* 0x000fc800078e00ff */
[----:B------:R-:W-:Y:S02]  /*13c70*/  IMAD.MOV R22, RZ, RZ, -R22 ;  /* 0x000000ffff167224 */ /* 0x000fe400078e0a16 */
[----:B------:R-:W-:Y:S01]  /*13c80*/  @!P1 IMAD.IADD R9, R9, 0x1, -R5 ;  /* 0x0000000109099824 */ /* 0x000fe200078e0a05 */
[----:B------:R-:W-:Y:S01]  /*13c90*/  ISETP.GT.U32.AND P1, PT, R5, R4, PT ;  /* 0x000000040500720c */ /* 0x000fe20003f24070 */
[----:B------:R-:W-:-:S04]  /*13ca0*/  IMAD.HI.U32 R20, R8, R16, RZ ;  /* 0x0000001008147227 */ /* 0x000fc800078e00ff */
[----:B------:R-:W-:Y:S02]  /*13cb0*/  IMAD.MOV R21, RZ, RZ, -R21 ;  /* 0x000000ffff157224 */ /* 0x000fe400078e0a15 */
[C---:B------:R-:W-:Y:S02]  /*13cc0*/  IMAD R11, R5.reuse, R22, R13 ;  /* 0x00000016050b7224 */ /* 0x040fe400078e020d */
[----:B------:R-:W-:Y:S02]  /*13cd0*/  IMAD.MOV R20, RZ, RZ, -R20 ;  /* 0x000000ffff147224 */ /* 0x000fe400078e0a14 */
[----:B------:R-:W-:Y:S01]  /*13ce0*/  @!P6 IMAD.MOV R19, RZ, RZ, -R19 ;  /* 0x000000ffff13e224 */ /* 0x000fe200078e0a13 */
[C---:B------:R-:W-:Y:S01]  /*13cf0*/  ISETP.GT.U32.AND P6, PT, R5.reuse, R11, PT ;  /* 0x0000000b0500720c */ /* 0x040fe20003fc4070 */
[C---:B------:R-:W-:Y:S02]  /*13d00*/  IMAD R17, R5.reuse, R21, R17 ;  /* 0x0000001505117224 */ /* 0x040fe400078e0211 */
[----:B------:R-:W-:Y:S01]  /*13d10*/  @!P4 IMAD.MOV R10, RZ, RZ, -R10 ;  /* 0x000000ffff0ac224 */ /* 0x000fe200078e0a0a */
[----:B------:R-:W-:Y:S01]  /*13d20*/  STL [R1+0x268], R19 ;  /* 0x0002681301007387 */ /* 0x000fe20000100800 */
[C---:B------:R-:W-:Y:S01]  /*13d30*/  IMAD R16, R5.reuse, R20, R16 ;  /* 0x0000001405107224 */ /* 0x040fe200078e0210 */
[C---:B------:R-:W-:Y:S01]  /*13d40*/  ISETP.GT.U32.AND P4, PT, R5.reuse, R9, PT ;  /* 0x000000090500720c */ /* 0x040fe20003f84070 */
[----:B------:R-:W-:Y:S01]  /*13d50*/  @!P2 IMAD.MOV R15, RZ, RZ, -R15 ;  /* 0x000000ffff0fa224 */ /* 0x000fe200078e0a0f */
[----:B------:R0:W-:Y:S01]  /*13d60*/  STL [R1+0x25c], R10 ;  /* 0x00025c0a01007387 */ /* 0x0001e20000100800 */
[C---:B------:R-:W-:Y:S01]  /*13d70*/  ISETP.GT.U32.AND P2, PT, R5.reuse, R17, PT ;  /* 0x000000110500720c */ /* 0x040fe20003f44070 */
[--C-:B------:R-:W-:Y:S01]  /*13d80*/  @!P1 IMAD.IADD R4, R4, 0x1, -R5.reuse ;  /* 0x0000000104049824 */ /* 0x100fe200078e0a05 */
[----:B------:R-:W-:Y:S01]  /*13d90*/  ISETP.GT.U32.AND P1, PT, R5, R16, PT ;  /* 0x000000100500720c */ /* 0x000fe20003f24070 */
[----:B------:R-:W-:Y:S01]  /*13da0*/  VIADD R2, R28, 0x86 ;  /* 0x000000861c027836 */ /* 0x000fe20000000000 */
[----:B------:R1:W-:Y:S01]  /*13db0*/  STL [R1+0x258], R15 ;  /* 0x0002580f01007387 */ /* 0x0003e20000100800 */
[----:B------:R-:W-:Y:S01]  /*13dc0*/  @!P6 IMAD.IADD R11, R11, 0x1, -R5 ;  /* 0x000000010b0be824 */ /* 0x000fe200078e0a05 */
[----:B------:R-:W-:-:S02]  /*13dd0*/  ISETP.GE.AND P6, PT, R12, RZ, PT ;  /* 0x000000ff0c00720c */ /* 0x000fc40003fc6270 */
[----:B------:R-:W-:Y:S01]  /*13de0*/  IABS R13, R2 ;  /* 0x00000002000d7213 */ /* 0x000fe20000000000 */
[----:B0-----:R-:W-:Y:S02]  /*13df0*/  IMAD.MOV.U32 R10, RZ, RZ, R14 ;  /* 0x000000ffff0a7224 */ /* 0x001fe400078e000e */
[--C-:B------:R-:W-:Y:S01]  /*13e00*/  @!P4 IMAD.IADD R9, R9, 0x1, -R5.reuse ;  /* 0x000000010909c824 */ /* 0x100fe200078e0a05 */
[----:B------:R-:W-:Y:S01]  /*13e10*/  ISETP.GE.AND P4, PT, R3, RZ, PT ;  /* 0x000000ff0300720c */ /* 0x000fe20003f86270 */
[----:B------:R-:W-:Y:S01]  /*13e20*/  @!P5 IMAD.MOV R10, RZ, RZ, -R10 ;  /* 0x000000ffff0ad224 */ /* 0x000fe200078e0a0a */
[----:B------:R-:W-:Y:S01]  /*13e30*/  ISETP.GE.AND P5, PT, R6, RZ, PT ;  /* 0x000000ff0600720c */ /* 0x000fe20003fa6270 */
[----:B------:R-:W-:Y:S02]  /*13e40*/  VIADD R6, R28, 0x85 ;  /* 0x000000851c067836 */ /* 0x000fe40000000000 */
[----:B------:R-:W-:Y:S01]  /*13e50*/  IMAD.HI.U32 R14, R8, R13, RZ ;  /* 0x0000000d080e7227 */ /* 0x000fe200078e00ff */
[----:B------:R0:W-:Y:S02]  /*13e60*/  STL [R1+0x254], R10 ;  /* 0x0002540a01007387 */ /* 0x0001e40000100800 */
[----:B-1----:R-:W-:Y:S01]  /*13e70*/  IABS R15, R6 ;  /* 0x00000006000f7213 */ /* 0x002fe20000000000 */
[--C-:B------:R-:W-:Y:S01]  /*13e80*/  @!P2 IMAD.IADD R17, R17, 0x1, -R5.reuse ;  /* 0x000000011111a824 */ /* 0x100fe200078e0a05 */
[----:B------:R-:W-:Y:S01]  /*13e90*/  ISETP.GT.U32.AND P2, PT, R5, R11, PT ;  /* 0x0000000b0500720c */ /* 0x000fe20003f44070 */
[----:B------:R-:W-:-:S02]  /*13ea0*/  @!P1 IMAD.IADD R16, R16, 0x1, -R5 ;  /* 0x0000000110109824 */ /* 0x000fc400078e0a05 */
[----:B------:R-:W-:Y:S01]  /*13eb0*/  IMAD.MOV R14, RZ, RZ, -R14 ;  /* 0x000000ffff0e7224 */ /* 0x000fe200078e0a0e */
[C---:B------:R-:W-:Y:S01]  /*13ec0*/  ISETP.GT.U32.AND P1, PT, R5.reuse, R17, PT ;  /* 0x000000110500720c */ /* 0x040fe20003f24070 */
[----:B------:R-:W-:Y:S02]  /*13ed0*/  IMAD.MOV.U32 R12, RZ, RZ, R15 ;  /* 0x000000ffff0c7224 */ /* 0x000fe400078e000f */
[----:B0-----:R-:W-:Y:S02]  /*13ee0*/  IMAD.MOV.U32 R10, RZ, RZ, R4 ;  /* 0x000000ffff0a7224 */ /* 0x001fe400078e0004 */
[C---:B------:R-:W-:Y:S02]  /*13ef0*/  IMAD R3, R5.reuse, R14, R13 ;  /* 0x0000000e05037224 */ /* 0x040fe400078e020d */
[----:B------:R-:W-:Y:S01]  /*13f00*/  @!P0 IMAD.MOV R10, RZ, RZ, -R10 ;  /* 0x000000ffff0a8224 */ /* 0x000fe200078e0a0a */
[----:B------:R-:W-:Y:S01]  /*13f10*/  ISETP.GT.U32.AND P0, PT, R5, R16, PT ;  /* 0x000000100500720c */ /* 0x000fe20003f04070 */
[----:B------:R-:W-:-:S03]  /*13f20*/  IMAD.HI.U32 R13, R8, R12, RZ ;  /* 0x0000000c080d7227 */ /* 0x000fc600078e00ff */
[----:B------:R0:W-:Y:S01]  /*13f30*/  STL [R1+0x250], R10 ;  /* 0x0002500a01007387 */ /* 0x0001e20000100800 */
[----:B------:R-:W-:Y:S02]  /*13f40*/  VIADD R4, R28, 0x84 ;  /* 0x000000841c047836 */ /* 0x000fe40000000000 */
[----:B------:R-:W-:Y:S02]  /*13f50*/  IMAD.MOV R14, RZ, RZ, -R13 ;  /* 0x000000ffff0e7224 */ /* 0x000fe400078e0a0d */
[--C-:B------:R-:W-:Y:S01]  /*13f60*/  @!P2 IMAD.IADD R11, R11, 0x1, -R5.reuse ;  /* 0x000000010b0ba824 */ /* 0x100fe200078e0a05 */
[----:B------:R-:W-:Y:S01]  /*13f70*/  ISETP.GE.AND P2, PT, R2, RZ, PT ;  /* 0x000000ff0200720c */ /* 0x000fe20003f46270 */
[----:B------:R-:W-:Y:S02]  /*13f80*/  IMAD R2, R5, R14, R12 ;  /* 0x0000000e05027224 */ /* 0x000fe400078e020c */
[----:B------:R-:W-:Y:S02]  /*13f90*/  @!P0 IMAD.IADD R16, R16, 0x1, -R5 ;  /* 0x0000000110108824 */ /* 0x000fe400078e0a05 */
[----:B0-----:R-:W-:Y:S01]  /*13fa0*/  IMAD.MOV.U32 R10, RZ, RZ, R9 ;  /* 0x000000ffff0a7224 */ /* 0x001fe200078e0009 */
[----:B------:R-:W-:Y:S01]  /*13fb0*/  IABS R9, R4 ;  /* 0x0000000400097213 */ /* 0x000fe20000000000 */
[----:B------:R-:W-:Y:S01]  /*13fc0*/  @!P1 IMAD.IADD R17, R17, 0x1, -R5 ;  /* 0x0000000111119824 */ /* 0x000fe200078e0a05 */
[C---:B------:R-:W-:Y:S01]  /*13fd0*/  ISETP.GT.U32.AND P0, PT, R5.reuse, R2, PT ;  /* 0x000000020500720c */ /* 0x040fe20003f04070 */
[----:B------:R-:W-:Y:S01]  /*13fe0*/  @!P3 IMAD.MOV R10, RZ, RZ, -R10 ;  /* 0x000000ffff0ab224 */ /* 0x000fe200078e0a0a */
[----:B------:R-:W-:Y:S01]  /*13ff0*/  ISETP.GT.U32.AND P3, PT, R5, R3, PT ;  /* 0x000000030500720c */ /* 0x000fe20003f64070 */
[----:B------:R-:W-:Y:S01]  /*14000*/  IMAD.MOV.U32 R13, RZ, RZ, R9 ;  /* 0x000000ffff0d7224 */ /* 0x000fe200078e0009 */
[----:B------:R-:W-:Y:S01]  /*14010*/  ISETP.GE.AND P1, PT, R6, RZ, PT ;  /* 0x000000ff0600720c */ /* 0x000fe20003f26270 */
[----:B------:R-:W-:Y:S01]  /*14020*/  IMAD.MOV.U32 R18, RZ, RZ, R11 ;  /* 0x000000ffff127224 */ /* 0x000fe200078e000b */
[----:B------:R0:W-:Y:S01]  /*14030*/  STL [R1+0x24c], R10 ;  /* 0x00024c0a01007387 */ /* 0x0001e20000100800 */
[----:B------:R-:W-:-:S04]  /*14040*/  IMAD.HI.U32 R9, R8, R13, RZ ;  /* 0x0000000d08097227 */ /* 0x000fc800078e00ff */
[----:B------:R-:W-:Y:S02]  /*14050*/  IMAD.MOV R9, RZ, RZ, -R9 ;  /* 0x000000ffff097224 */ /* 0x000fe400078e0a09 */
[--C-:B------:R-:W-:Y:S02]  /*14060*/  @!P0 IMAD.IADD R2, R2, 0x1, -R5.reuse ;  /* 0x0000000102028824 */ /* 0x100fe400078e0a05 */
[----:B------:R-:W-:Y:S01]  /*14070*/  @!P3 IMAD.IADD R3, R3, 0x1, -R5 ;  /* 0x000000010303b824 */ /* 0x000fe200078e0a05 */
[----:B------:R-:W-:Y:S01]  /*14080*/  ISETP.GE.AND P3, PT, R4, RZ, PT ;  /* 0x000000ff0400720c */ /* 0x000fe20003f66270 */
[----:B0-----:R-:W-:Y:S02]  /*14090*/  IMAD.MOV.U32 R10, RZ, RZ, R17 ;  /* 0x000000ffff0a7224 */ /* 0x001fe400078e0011 */
[C---:B------:R-:W-:Y:S01]  /*140a0*/  IMAD R13, R5.reuse, R9, R13 ;  /* 0x00000009050d7224 */ /* 0x040fe200078e020d */
[C---:B------:R-:W-:Y:S01]  /*140b0*/  ISETP.GT.U32.AND P0, PT, R5.reuse, R3, PT ;  /* 0x000000030500720c */ /* 0x040fe20003f04070 */
[----:B------:R-:W-:Y:S01]  /*140c0*/  @!P5 IMAD.MOV R18, RZ, RZ, -R18 ;  /* 0x000000ffff12d224 */ /* 0x000fe200078e0a12 */
[C---:B------:R-:W-:Y:S01]  /*140d0*/  ISETP.GT.U32.AND P5, PT, R5.reuse, R2, PT ;  /* 0x000000020500720c */ /* 0x040fe20003fa4070 */
[----:B------:R-:W-:Y:S01]  /*140e0*/  @!P4 IMAD.MOV R10, RZ, RZ, -R10 ;  /* 0x000000ffff0ac224 */ /* 0x000fe200078e0a0a */
[----:B------:R-:W-:Y:S01]  /*140f0*/  ISETP.GT.U32.AND P4, PT, R5, R13, PT ;  /* 0x0000000d0500720c */ /* 0x000fe20003f84070 */
[C---:B------:R-:W-:Y:S01]  /*14100*/  VIADD R14, R28.reuse, 0x83 ;  /* 0x000000831c0e7836 */ /* 0x040fe20000000000 */
[----:B------:R-:W-:Y:S01]  /*14110*/  STL [R1+0x248], R18 ;  /* 0x0002481201007387 */ /* 0x000fe20000100800 */
[----:B------:R-:W-:-:S02]  /*14120*/  VIADD R4, R28, 0x81 ;  /* 0x000000811c047836 */ /* 0x000fc40000000000 */
[----:B------:R-:W-:Y:S01]  /*14130*/  VIADD R6, R28, 0x82 ;  /* 0x000000821c067836 */ /* 0x000fe20000000000 */
[----:B------:R0:W-:Y:S01]  /*14140*/  STL [R1+0x244], R10 ;  /* 0x0002440a01007387 */ /* 0x0001e20000100800 */
[----:B------:R-:W-:Y:S02]  /*14150*/  IABS R12, R14 ;  /* 0x0000000e000c7213 */ /* 0x000fe40000000000 */
[--C-:B------:R-:W-:Y:S01]  /*14160*/  @!P0 IMAD.IADD R3, R3, 0x1, -R5.reuse ;  /* 0x0000000103038824 */ /* 0x100fe200078e0a05 */
[----:B------:R-:W-:Y:S01]  /*14170*/  IABS R15, R4 ;  /* 0x00000004000f7213 */ /* 0x000fe20000000000 */
[----:B------:R-:W-:Y:S01]  /*14180*/  @!P5 IMAD.IADD R2, R2, 0x1, -R5 ;  /* 0x000000010202d824 */ /* 0x000fe200078e0a05 */
[----:B------:R-:W-:Y:S01]  /*14190*/  IABS R9, R6 ;  /* 0x0000000600097213 */ /* 0x000fe20000000000 */
[----:B------:R-:W-:Y:S01]  /*141a0*/  IMAD.HI.U32 R11, R8, R12, RZ ;  /* 0x0000000c080b7227 */ /* 0x000fe200078e00ff */
[----:B------:R-:W-:-:S03]  /*141b0*/  ISETP.GE.AND P5, PT, R6, RZ, PT ;  /* 0x000000ff0600720c */ /* 0x000fc60003fa6270 */
[----:B0-----:R-:W-:Y:S02]  /*141c0*/  IMAD.MOV.U32 R10, RZ, RZ, R16 ;  /* 0x000000ffff0a7224 */ /* 0x001fe400078e0010 */
[----:B------:R-:W-:Y:S01]  /*141d0*/  @!P4 IMAD.IADD R13, R13, 0x1, -R5 ;  /* 0x000000010d0dc824 */ /* 0x000fe200078e0a05 */
[----:B------:R-:W-:Y:S01]  /*141e0*/  ISETP.GE.AND P4, PT, R4, RZ, PT ;  /* 0x000000ff0400720c */ /* 0x000fe20003f86270 */
[----:B------:R-:W-:Y:S01]  /*141f0*/  @!P6 IMAD.MOV R10, RZ, RZ, -R10 ;  /* 0x000000ffff0ae224 */ /* 0x000fe200078e0a0a */
[----:B------:R-:W-:Y:S01]  /*14200*/  ISETP.GE.AND P6, PT, R14, RZ, PT ;  /* 0x000000ff0e00720c */ /* 0x000fe20003fc6270 */
[----:B------:R-:W-:Y:S02]  /*14210*/  IMAD.MOV R11, RZ, RZ, -R11 ;  /* 0x000000ffff0b7224 */ /* 0x000fe400078e0a0b */
[----:B------:R-:W-:Y:S01]  /*14220*/  IMAD.HI.U32 R14, R8, R15, RZ ;  /* 0x0000000f080e7227 */ /* 0x000fe200078e00ff */
[----:B------:R0:W-:Y:S03]  /*14230*/  STL [R1+0x234], R10 ;  /* 0x0002340a01007387 */ /* 0x0001e60000100800 */
[----:B------:R-:W-:-:S02]  /*14240*/  IMAD R12, R5, R11, R12 ;  /* 0x0000000b050c7224 */ /* 0x000fc400078e020c */
[----:B------:R-:W-:Y:S02]  /*14250*/  IMAD.MOV R6, RZ, RZ, -R14 ;  /* 0x000000ffff067224 */ /* 0x000fe400078e0a0e */
[----:B------:R-:W-:Y:S01]  /*14260*/  VIADD R4, R28, 0x80 ;  /* 0x000000801c047836 */ /* 0x000fe20000000000 */
[C---:B------:R-:W-:Y:S01]  /*14270*/  ISETP.GT.U32.AND P0, PT, R5.reuse, R12, PT ;  /* 0x0000000c0500720c */ /* 0x040fe20003f04070 */
[----:B------:R-:W-:Y:S02]  /*14280*/  IMAD R15, R5, R6, R15 ;  /* 0x00000006050f7224 */ /* 0x000fe400078e020f */
[----:B0-----:R-:W-:Y:S01]  /*14290*/  IMAD.MOV.U32 R10, RZ, RZ, R3 ;  /* 0x000000ffff0a7224 */ /* 0x001fe200078e0003 */
[----:B------:R-:W-:Y:S01]  /*142a0*/  IABS R17, R4 ;  /* 0x0000000400117213 */ /* 0x000fe20000000000 */
[----:B------:R-:W-:-:S04]  /*142b0*/  IMAD.HI.U32 R11, R8, R9, RZ ;  /* 0x00000009080b7227 */ /* 0x000fc800078e00ff */
[----:B------:R-:W-:Y:S01]  /*142c0*/  @!P2 IMAD.MOV R10, RZ, RZ, -R10 ;  /* 0x000000ffff0aa224 */ /* 0x000fe200078e0a0a */
[C---:B------:R-:W-:Y:S01]  /*142d0*/  ISETP.GT.U32.AND P2, PT, R5.reuse, R13, PT ;  /* 0x0000000d0500720c */ /* 0x040fe20003f44070 */
[----:B------:R-:W-:Y:S02]  /*142e0*/  IMAD.MOV R11, RZ, RZ, -R11 ;  /* 0x000000ffff0b7224 */ /* 0x000fe400078e0a0b */
[----:B------:R-:W-:Y:S01]  /*142f0*/  @!P0 IMAD.IADD R12, R12, 0x1, -R5 ;  /* 0x000000010c0c8824 */ /* 0x000fe200078e0a05 */
[----:B------:R-:W-:Y:S01]  /*14300*/  STL [R1+0x230], R10 ;  /* 0x0002300a01007387 */ /* 0x000fe20000100800 */
[----:B------:R-:W-:Y:S02]  /*14310*/  IMAD.MOV.U32 R3, RZ, RZ, R2 ;  /* 0x000000ffff037224 */ /* 0x000fe400078e0002 */
[C---:B------:R-:W-:Y:S01]  /*14320*/  IMAD R9, R5.reuse, R11, R9 ;  /* 0x0000000b05097224 */ /* 0x040fe200078e0209 */
[----:B------:R-:W-:Y:S01]  /*14330*/  ISETP.GT.U32.AND P0, PT, R5, R12, PT ;  /* 0x0000000c0500720c */ /* 0x000fe20003f04070 */
[----:B------:R-:W-:-:S02]  /*14340*/  VIADD R6, R28, 0x7f ;  /* 0x0000007f1c067836 */ /* 0x000fc40000000000 */
[----:B------:R-:W-:Y:S02]  /*14350*/  VIADD R2, R28, 0x7e ;  /* 0x0000007e1c027836 */ /* 0x000fe40000000000 */
[----:B------:R-:W-:Y:S01]  /*14360*/  @!P2 IMAD.IADD R13, R13, 0x1, -R5 ;  /* 0x000000010d0da824 */ /* 0x000fe200078e0a05 */
[C---:B------:R-:W-:Y:S01]  /*14370*/  ISETP.GT.U32.AND P2, PT, R5.reuse, R15, PT ;  /* 0x0000000f0500720c */ /* 0x040fe20003f44070 */
[----:B------:R-:W-:Y:S01]  /*14380*/  IMAD.HI.U32 R11, R8, R17, RZ ;  /* 0x00000011080b7227 */ /* 0x000fe200078e00ff */
[----:B------:R-:W-:Y:S02]  /*14390*/  IABS R19, R6 ;  /* 0x0000000600137213 */ /* 0x000fe40000000000 */
[----:B------:R-:W-:Y:S01]  /*143a0*/  IABS R16, R2 ;  /* 0x0000000200107213 */ /* 0x000fe20000000000 */
[----:B------:R-:W-:Y:S01]  /*143b0*/  @!P1 IMAD.MOV R3, RZ, RZ, -R3 ;  /* 0x000000ffff039224 */ /* 0x000fe200078e0a03 */
[----:B------:R-:W-:Y:S01]  /*143c0*/  ISETP.GT.U32.AND P1, PT, R5, R9, PT ;  /* 0x000000090500720c */ /* 0x000fe20003f24070 */
[----:B------:R-:W-:-:S02]  /*143d0*/  IMAD.MOV R11, RZ, RZ, -R11 ;  /* 0x000000ffff0b7224 */ /* 0x000fc400078e0a0b */
[----:B------:R-:W-:Y:S01]  /*143e0*/  VIADD R18, R28, 0x7d ;  /* 0x0000007d1c127836 */ /* 0x000fe20000000000 */
[----:B------:R0:W-:Y:S01]  /*143f0*/  STL [R1+0x22c], R3 ;  /* 0x00022c0301007387 */ /* 0x0001e20000100800 */
[----:B------:R-:W-:Y:S02]  /*14400*/  IMAD R17, R5, R11, R17 ;  /* 0x0000000b05117224 */ /* 0x000fe400078e0211 */
[----:B------:R-:W-:Y:S02]  /*14410*/  @!P2 IMAD.IADD R15, R15, 0x1, -R5 ;  /* 0x000000010f0fa824 */ /* 0x000fe400078e0a05 */
[----:B------:R-:W-:-:S03]  /*14420*/  IMAD.HI.U32 R11, R8, R16, RZ ;  /* 0x00000010080b7227 */ /* 0x000fc600078e00ff */
[----:B------:R-:W-:Y:S01]  /*14430*/  ISETP.GT.U32.AND P2, PT, R5, R15, PT ;  /* 0x0000000f0500720c */ /* 0x000fe20003f44070 */
[----:B------:R-:W-:Y:S01]  /*14440*/  @!P0 IMAD.IADD R12, R12, 0x1, -R5 ;  /* 0x000000010c0c8824 */ /* 0x000fe200078e0a05 */
[----:B------:R-:W-:Y:S01]  /*14450*/  ISETP.GE.AND P0, PT, R4, RZ, PT ;  /* 0x000000ff0400720c */ /* 0x000fe20003f06270 */
[----:B0-----:R-:W-:Y:S01]  /*14460*/  IMAD.HI.U32 R3, R8, R19, RZ ;  /* 0x0000001308037227 */ /* 0x001fe200078e00ff */
[----:B------:R-:W-:-:S03]  /*14470*/  IABS R4, R18 ;  /* 0x0000001200047213 */ /* 0x000fc60000000000 */
[----:B------:R-:W-:Y:S02]  /*14480*/  IMAD.MOV R3, RZ, RZ, -R3 ;  /* 0x000000ffff037224 */ /* 0x000fe400078e0a03 */
[----:B------:R-:W-:Y:S02]  /*14490*/  IMAD.MOV.U32 R14, RZ, RZ, R13 ;  /* 0x000000ffff0e7224 */ /* 0x000fe400078e000d */
[----:B------:R-:W-:Y:S02]  /*144a0*/  IMAD.MOV R11, RZ, RZ, -R11 ;  /* 0x000000ffff0b7224 */ /* 0x000fe400078e0a0b */
[C---:B------:R-:W-:Y:S02]  /*144b0*/  IMAD R19, R5.reuse, R3, R19 ;  /* 0x0000000305137224 */ /* 0x040fe400078e0213 */
[----:B------:R-:W-:Y:S02]  /*144c0*/  IMAD.MOV.U32 R10, RZ, RZ, R12 ;  /* 0x000000ffff0a7224 */ /* 0x000fe400078e000c */
[----:B------:R-:W-:Y:S01]  /*144d0*/  @!P3 IMAD.MOV R14, RZ, RZ, -R14 ;  /* 0x000000ffff0eb224 */ /* 0x000fe200078e0a0e */
[C---:B------:R-:W-:Y:S01]  /*144e0*/  ISETP.GT.U32.AND P3, PT, R5.reuse, R17, PT ;  /* 0x000000110500720c */ /* 0x040fe20003f64070 */
[----:B------:R-:W-:-:S02]  /*144f0*/  IMAD R16, R5, R11, R16 ;  /* 0x0000000b05107224 */ /* 0x000fc400078e0210 */
[----:B------:R-:W-:Y:S01]  /*14500*/  @!P1 IMAD.IADD R9, R9, 0x1, -R5 ;  /* 0x0000000109099824 */ /* 0x000fe200078e0a05 */
[----:B------:R-:W-:Y:S01]  /*14510*/  STL [R1+0x228], R14 ;  /* 0x0002280e01007387 */ /* 0x000fe20000100800 */
[----:B------:R-:W-:-:S03]  /*14520*/  IMAD.HI.U32 R3, R8, R4, RZ ;  /* 0x0000000408037227 */ /* 0x000fc600078e00ff */
[C---:B------:R-:W-:Y:S01]  /*14530*/  ISETP.GT.U32.AND P1, PT, R5.reuse, R9, PT ;  /* 0x000000090500720c */ /* 0x040fe20003f24070 */
[----:B------:R-:W-:Y:S01]  /*14540*/  @!P6 IMAD.MOV R10, RZ, RZ, -R10 ;  /* 0x000000ffff0ae224 */ /* 0x000fe200078e0a0a */
[----:B------:R-:W-:Y:S01]  /*14550*/  ISETP.GT.U32.AND P6, PT, R5, R19, PT ;  /* 0x000000130500720c */ /* 0x000fe20003fc4070 */
[----:B------:R-:W-:Y:S01]  /*14560*/  @!P2 IMAD.IADD R15, R15, 0x1, -R5 ;  /* 0x000000010f0fa824 */ /* 0x000fe200078e0a05 */
[----:B------:R-:W-:Y:S01]  /*14570*/  ISETP.GT.U32.AND P2, PT, R5, R16, PT ;  /* 0x000000100500720c */ /* 0x000fe20003f44070 */
[----:B------:R-:W-:Y:S01]  /*14580*/  IMAD.MOV R3, RZ, RZ, -R3 ;  /* 0x000000ffff037224 */ /* 0x000fe200078e0a03 */
[----:B------:R0:W-:Y:S01]  /*14590*/  STL [R1+0x220], R10 ;  /* 0x0002200a01007387 */ /* 0x0001e20000100800 */
[----:B------:R-:W-:Y:S02]  /*145a0*/  @!P3 IMAD.IADD R17, R17, 0x1, -R5 ;  /* 0x000000011111b824 */ /* 0x000fe400078e0a05 */
[----:B------:R-:W-:Y:S02]  /*145b0*/  IMAD R4, R5, R3, R4 ;  /* 0x0000000305047224 */ /* 0x000fe400078e0204 */
[----:B------:R-:W-:-:S02]  /*145c0*/  VIADD R3, R28, 0x13f ;  /* 0x0000013f1c037836 */ /* 0x000fc40000000000 */
[--C-:B------:R-:W-:Y:S01]  /*145d0*/  @!P1 IMAD.IADD R9, R9, 0x1, -R5.reuse ;  /* 0x0000000109099824 */ /* 0x100fe200078e0a05 */
[----:B------:R-:W-:Y:S01]  /*145e0*/  ISETP.GE.AND P1, PT, R6, RZ, PT ;  /* 0x000000ff0600720c */ /* 0x000fe20003f26270 */
[--C-:B------:R-:W-:Y:S01]  /*145f0*/  @!P6 IMAD.IADD R19, R19, 0x1, -R5.reuse ;  /* 0x000000011313e824 */ /* 0x100fe200078e0a05 */
[----:B------:R-:W-:Y:S01]  /*14600*/  ISETP.GE.AND P3, PT, R3, RZ, PT ;  /* 0x000000ff0300720c */ /* 0x000fe20003f66270 */
[----:B------:R-:W-:Y:S01]  /*14610*/  @!P2 IMAD.IADD R16, R16, 0x1, -R5 ;  /* 0x000000011010a824 */ /* 0x000fe200078e0a05 */
[----:B------:R-:W-:Y:S01]  /*14620*/  IABS R3, R3 ;  /* 0x0000000300037213 */ /* 0x000fe20000000000 */
[----:B0-----:R-:W-:Y:S01]  /*14630*/  IMAD.MOV.U32 R10, RZ, RZ, R9 ;  /* 0x000000ffff0a7224 */ /* 0x001fe200078e0009 */
[C---:B------:R-:W-:Y:S01]  /*14640*/  ISETP.GT.U32.AND P6, PT, R5.reuse, R17, PT ;  /* 0x000000110500720c */ /* 0x040fe20003fc4070 */
[----:B------:R-:W-:Y:S01]  /*14650*/  VIADD R12, R28, 0x7b ;  /* 0x0000007b1c0c7836 */ /* 0x000fe20000000000 */
[----:B------:R-:W-:Y:S01]  /*14660*/  ISETP.GT.U32.AND P2, PT, R5, R16, PT ;  /* 0x000000100500720c */ /* 0x000fe20003f44070 */
[----:B------:R-:W-:Y:S01]  /*14670*/  IMAD.HI.U32 R9, R8, R3, RZ ;  /* 0x0000000308097227 */ /* 0x000fe200078e00ff */
[----:B------:R-:W-:-:S02]  /*14680*/  LOP3.LUT R6, R28, 0xc, RZ, 0xfc, !PT ;  /* 0x0000000c1c067812 */ /* 0x000fc400078efcff */
[----:B------:R-:W-:Y:S01]  /*14690*/  IABS R14, R12 ;  /* 0x0000000c000e7213 */ /* 0x000fe20000000000 */
[----:B------:R-:W-:Y:S01]  /*146a0*/  IMAD.MOV R9, RZ, RZ, -R9 ;  /* 0x000000ffff097224 */ /* 0x000fe200078e0a09 */
[----:B------:R-:W-:Y:S01]  /*146b0*/  IABS R20, R6 ;  /* 0x0000000600147213 */ /* 0x000fe20000000000 */
[----:B------:R-:W-:Y:S01]  /*146c0*/  @!P5 IMAD.MOV R10, RZ, RZ, -R10 ;  /* 0x000000ffff0ad224 */ /* 0x000fe200078e0a0a */
[C---:B------:R-:W-:Y:S01]  /*146d0*/  ISETP.GT.U32.AND P5, PT, R5.reuse, R19, PT ;  /* 0x000000130500720c */ /* 0x040fe20003fa4070 */
[----:B------:R-:W-:Y:S02]  /*146e0*/  IMAD R3, R5, R9, R3 ;  /* 0x0000000905037224 */ /* 0x000fe400078e0203 */
[--C-:B------:R-:W-:Y:S01]  /*146f0*/  @!P6 IMAD.IADD R17, R17, 0x1, -R5.reuse ;  /* 0x000000011111e824 */ /* 0x100fe200078e0a05 */
[C---:B------:R-:W-:Y:S01]  /*14700*/  ISETP.GT.U32.AND P6, PT, R5.reuse, R4, PT ;  /* 0x000000040500720c */ /* 0x040fe20003fc4070 */
[----:B------:R-:W-:Y:S01]  /*14710*/  @!P2 IMAD.IADD R16, R16, 0x1, -R5 ;  /* 0x000000011010a824 */ /* 0x000fe200078e0a05 */
[----:B------:R-:W-:Y:S01]  /*14720*/  ISETP.GT.U32.AND P2, PT, R5, R3, PT ;  /* 0x000000030500720c */ /* 0x000fe20003f44070 */
[----:B------:R-:W-:Y:S01]  /*14730*/  VIADD R13, R28, 0x7a ;  /* 0x0000007a1c0d7836 */ /* 0x000fe20000000000 */
[----:B------:R0:W-:Y:S01]  /*14740*/  STL [R1+0x21c], R10 ;  /* 0x00021c0a01007387 */ /* 0x0001e20000100800 */
[----:B------:R-:W-:-:S02]  /*14750*/  IMAD.MOV.U32 R22, RZ, RZ, R15 ;  /* 0x000000ffff167224 */ /* 0x000fc400078e000f */
[----:B------:R-:W-:Y:S01]  /*14760*/  IMAD.HI.U32 R21, R8, R20, RZ ;  /* 0x0000001408157227 */ /* 0x000fe200078e00ff */
[----:B------:R-:W-:-:S03]  /*14770*/  IABS R11, R13 ;  /* 0x0000000d000b7213 */ /* 0x000fc60000000000 */
[--C-:B------:R-:W-:Y:S01]  /*14780*/  @!P5 IMAD.IADD R19, R19, 0x1, -R5.reuse ;  /* 0x000000011313d824 */ /* 0x100fe200078e0a05 */
[----:B------:R-:W-:Y:S01]  /*14790*/  ISETP.GE.AND P5, PT, R2, RZ, PT ;  /* 0x000000ff0200720c */ /* 0x000fe20003fa6270 */
[----:B------:R-:W-:Y:S01]  /*147a0*/  @!P6 IMAD.IADD R4, R4, 0x1, -R5 ;  /* 0x000000010404e824 */ /* 0x000fe200078e0a05 */
[----:B------:R-:W-:Y:S01]  /*147b0*/  ISETP.GE.AND P6, PT, R18, RZ, PT ;  /* 0x000000ff1200720c */ /* 0x000fe20003fc6270 */
[----:B0-----:R-:W-:Y:S02]  /*147c0*/  IMAD.MOV.U32 R10, RZ, RZ, R17 ;  /* 0x000000ffff0a7224 */ /* 0x001fe400078e0011 */
[----:B------:R-:W-:Y:S01]  /*147d0*/  @!P2 IMAD.IADD R3, R3, 0x1, -R5 ;  /* 0x000000010303a824 */ /* 0x000fe200078e0a05 */
[----:B------:R-:W-:Y:S01]  /*147e0*/  ISETP.GT.U32.AND P2, PT, R5, R4, PT ;  /* 0x000000040500720c */ /* 0x000fe20003f44070 */
[----:B------:R-:W-:-:S04]  /*147f0*/  IMAD.HI.U32 R2, R8, R14, RZ ;  /* 0x0000000e08027227 */ /* 0x000fc800078e00ff */
[----:B------:R-:W-:Y:S01]  /*14800*/  @!P4 IMAD.MOV R22, RZ, RZ, -R22 ;  /* 0x000000ffff16c224 */ /* 0x000fe200078e0a16 */
[----:B------:R-:W-:Y:S01]  /*14810*/  ISETP.GT.U32.AND P4, PT, R5, R3, PT ;  /* 0x000000030500720c */ /* 0x000fe20003f84070 */
[----:B------:R-:W-:Y:S02]  /*14820*/  @!P0 IMAD.MOV R10, RZ, RZ, -R10 ;  /* 0x000000ffff0a8224 */ /* 0x000fe400078e0a0a */
[----:B------:R-:W-:Y:S01]  /*14830*/  IMAD.HI.U32 R9, R8, R11, RZ ;  /* 0x0000000b08097227 */ /* 0x000fe200078e00ff */
[----:B------:R-:W-:Y:S03]  /*14840*/  STL [R1+0x218], R22 ;  /* 0x0002181601007387 */ /* 0x000fe60000100800 */
[----:B------:R-:W-:Y:S01]  /*14850*/  IMAD.MOV R21, RZ, RZ, -R21 ;  /* 0x000000ffff157224 */ /* 0x000fe200078e0a15 */
[----:B------:R0:W-:Y:S01]  /*14860*/  STL [R1+0x214], R10 ;  /* 0x0002140a01007387 */ /* 0x0001e20000100800 */
[----:B------:R-:W-:-:S02]  /*14870*/  IMAD.MOV R2, RZ, RZ, -R2 ;  /* 0x000000ffff027224 */ /* 0x000fc400078e0a02 */
[----:B------:R-:W-:Y:S02]  /*14880*/  IMAD.MOV R9, RZ, RZ, -R9 ;  /* 0x000000ffff097224 */ /* 0x000fe400078e0a09 */
[C---:B------:R-:W-:Y:S02]  /*14890*/  IMAD R18, R5.reuse, R21, R20 ;  /* 0x0000001505127224 */ /* 0x040fe400078e0214 */
[C---:B------:R-:W-:Y:S02]  /*148a0*/  IMAD R14, R5.reuse, R2, R14 ;  /* 0x00000002050e7224 */ /* 0x040fe400078e020e */
[----:B------:R-:W-:Y:S01]  /*148b0*/  VIADD R2, R28, 0x79 ;  /* 0x000000791c027836 */ /* 0x000fe20000000000 */
[C---:B------:R-:W-:Y:S01]  /*148c0*/  ISETP.GT.U32.AND P0, PT, R5.reuse, R18, PT ;  /* 0x000000120500720c */ /* 0x040fe20003f04070 */
        /* <DEDUP_REMOVED lines=39> */
[C---:B------:R-:W-:Y:S01]  /*14b40*/  VIADD R15, R28.reuse, 0x77 ;  /* 0x000000771c0f7836 */ /* 0x040fe20000000000 */
[----:B------:R-:W-:Y:S01]  /*14b50*/  ISETP.GE.AND P2, PT, R9, RZ, PT ;  /* 0x000000ff0900720c */ /* 0x000fe20003f46270 */
[----:B------:R-:W-:Y:S01]  /*14b60*/  IMAD R6, R5, R13, R6 ;  /* 0x0000000d05067224 */ /* 0x000fe200078e0206 */
[----:B------:R0:W-:Y:S01]  /*14b70*/  STL [R1+0x23c], R10 ;  /* 0x00023c0a01007387 */ /* 0x0001e20000100800 */
[----:B------:R-:W-:Y:S01]  /*14b80*/  VIADD R9, R28, 0x75 ;  /* 0x000000751c097836 */ /* 0x000fe20000000000 */
[----:B------:R-:W-:Y:S01]  /*14b90*/  IABS R3, R15 ;  /* 0x0000000f00037213 */ /* 0x000fe20000000000 */
[----:B------:R-:W-:-:S02]  /*14ba0*/  @!P5 IMAD.MOV R18, RZ, RZ, -R18 ;  /* 0x000000ffff12d224 */ /* 0x000fc400078e0a12 */
[----:B------:R-:W-:-:S03]  /*14bb0*/  IMAD.HI.U32 R13, R8, R2, RZ ;  /* 0x00000002080d7227 */ /* 0x000fc600078e00ff */
[----:B------:R-:W-:Y:S01]  /*14bc0*/  STL [R1+0x3394], R18 ;  /* 0x0033941201007387 */ /* 0x000fe20000100800 */
[--C-:B------:R-:W-:Y:S01]  /*14bd0*/  @!P3 IMAD.IADD R12, R12, 0x1, -R5.reuse ;  /* 0x000000010c0cb824 */ /* 0x100fe200078e0a05 */
[----:B------:R-:W-:Y:S01]  /*14be0*/  ISETP.GE.AND P3, PT, R15, RZ, PT ;  /* 0x000000ff0f00720c */ /* 0x000fe20003f66270 */
[----:B------:R-:W-:Y:S01]  /*14bf0*/  @!P6 IMAD.IADD R14, R14, 0x1, -R5 ;  /* 0x000000010e0ee824 */ /* 0x000fe200078e0a05 */
[----:B------:R-:W-:Y:S01]  /*14c00*/  IABS R15, R9 ;  /* 0x00000009000f7213 */ /* 0x000fe20000000000 */
[----:B------:R-:W-:Y:S01]  /*14c10*/  IMAD.MOV R13, RZ, RZ, -R13 ;  /* 0x000000ffff0d7224 */ /* 0x000fe200078e0a0d */
[C---:B------:R-:W-:Y:S01]  /*14c20*/  ISETP.GT.U32.AND P5, PT, R5.reuse, R12, PT ;  /* 0x0000000c0500720c */ /* 0x040fe20003fa4070 */
[----:B------:R-:W-:Y:S01]  /*14c30*/  IMAD.HI.U32 R16, R8, R3, RZ ;  /* 0x0000000308107227 */ /* 0x000fe200078e00ff */
[----:B------:R-:W-:-:S03]  /*14c40*/  ISETP.GT.U32.AND P6, PT, R5, R6, PT ;  /* 0x000000060500720c */ /* 0x000fc60003fc4070 */
[----:B------:R-:W-:Y:S02]  /*14c50*/  IMAD R2, R5, R13, R2 ;  /* 0x0000000d05027224 */ /* 0x000fe400078e0202 */
[----:B------:R-:W-:-:S04]  /*14c60*/  IMAD.HI.U32 R13, R8, R15, RZ ;  /* 0x0000000f080d7227 */ /* 0x000fc800078e00ff */
[----:B------:R-:W-:Y:S02]  /*14c70*/  IMAD.MOV R16, RZ, RZ, -R16 ;  /* 0x000000ffff107224 */ /* 0x000fe400078e0a10 */
[----:B------:R-:W-:Y:S02]  /*14c80*/  IMAD.MOV R13, RZ, RZ, -R13 ;  /* 0x000000ffff0d7224 */ /* 0x000fe400078e0a0d */
[----:B------:R-:W-:Y:S01]  /*14c90*/  @!P5 IMAD.IADD R12, R12, 0x1, -R5 ;  /* 0x000000010c0cd824 */ /* 0x000fe200078e0a05 */
[C---:B------:R-:W-:Y:S01]  /*14ca0*/  ISETP.GT.U32.AND P5, PT, R5.reuse, R2, PT ;  /* 0x000000020500720c */ /* 0x040fe20003fa4070 */
[C---:B------:R-:W-:Y:S02]  /*14cb0*/  IMAD R3, R5.reuse, R16, R3 ;  /* 0x0000001005037224 */ /* 0x040fe400078e0203 */
[----:B------:R-:W-:Y:S02]  /*14cc0*/  IMAD.MOV.U32 R17, RZ, RZ, R14 ;  /* 0x000000ffff117224 */ /* 0x000fe400078e000e */
[----:B------:R-:W-:-:S02]  /*14cd0*/  IMAD R15, R5, R13, R15 ;  /* 0x0000000d050f7224 */ /* 0x000fc400078e020f */
[----:B------:R-:W-:Y:S02]  /*14ce0*/  IMAD.MOV.U32 R14, RZ, RZ, R12 ;  /* 0x000000ffff0e7224 */ /* 0x000fe400078e000c */
[----:B------:R-:W-:Y:S02]  /*14cf0*/  @!P6 IMAD.IADD R6, R6, 0x1, -R5 ;  /* 0x000000010606e824 */ /* 0x000fe400078e0a05 */
[----:B------:R-:W-:Y:S01]  /*14d00*/  @!P4 IMAD.MOV R17, RZ, RZ, -R17 ;  /* 0x000000ffff11c224 */ /* 0x000fe200078e0a11 */
[C---:B------:R-:W-:Y:S01]  /*14d10*/  ISETP.GT.U32.AND P4, PT, R5.reuse, R3, PT ;  /* 0x000000030500720c */ /* 0x040fe20003f84070 */
[----:B------:R-:W-:Y:S01]  /*14d20*/  @!P1 IMAD.MOV R14, RZ, RZ, -R14 ;  /* 0x000000ffff0e9224 */ /* 0x000fe200078e0a0e */
[C---:B------:R-:W-:Y:S01]  /*14d30*/  ISETP.GT.U32.AND P1, PT, R5.reuse, R15, PT ;  /* 0x0000000f0500720c */ /* 0x040fe20003f24070 */
[----:B0-----:R-:W-:Y:S01]  /*14d40*/  IMAD.MOV.U32 R10, RZ, RZ, R11 ;  /* 0x000000ffff0a7224 */ /* 0x001fe200078e000b */
[----:B------:R-:W-:Y:S01]  /*14d50*/  ISETP.GT.U32.AND P6, PT, R5, R6, PT ;  /* 0x000000060500720c */ /* 0x000fe20003fc4070 */
[----:B------:R-:W-:Y:S01]  /*14d60*/  VIADD R11, R28, 0x73 ;  /* 0x000000731c0b7836 */ /* 0x000fe20000000000 */
[----:B------:R-:W-:Y:S01]  /*14d70*/  STL [R1+0x204], R17 ;  /* 0x0002041101007387 */ /* 0x000fe20000100800 */
[----:B------:R-:W-:Y:S01]  /*14d80*/  @!P0 IMAD.MOV R10, RZ, RZ, -R10 ;  /* 0x000000ffff0a8224 */ /* 0x000fe200078e0a0a */
[----:B------:R-:W-:Y:S01]  /*14d90*/  ISETP.GE.AND P0, PT, R4, RZ, PT ;  /* 0x000000ff0400720c */ /* 0x000fe20003f06270 */
[--C-:B------:R-:W-:Y:S01]  /*14da0*/  @!P5 IMAD.IADD R2, R2, 0x1, -R5.reuse ;  /* 0x000000010202d824 */ /* 0x100fe200078e0a05 */
[----:B------:R-:W-:Y:S01]  /*14db0*/  IABS R23, R11 ;  /* 0x0000000b00177213 */ /* 0x000fe20000000000 */
[----:B------:R-:W-:Y:S01]  /*14dc0*/  VIADD R4, R28, 0x74 ;  /* 0x000000741c047836 */ /* 0x000fe20000000000 */
[----:B------:R0:W-:Y:S01]  /*14dd0*/  STL [R1+0x200], R10 ;  /* 0x0002000a01007387 */ /* 0x0001e20000100800 */
[--C-:B------:R-:W-:Y:S01]  /*14de0*/  @!P4 IMAD.IADD R3, R3, 0x1, -R5.reuse ;  /* 0x000000010303c824 */ /* 0x100fe200078e0a05 */
[----:B------:R-:W-:Y:S01]  /*14df0*/  ISETP.GT.U32.AND P5, PT, R5, R2, PT ;  /* 0x000000020500720c */ /* 0x000fe20003fa4070 */
[--C-:B------:R-:W-:Y:S01]  /*14e00*/  @!P1 IMAD.IADD R15, R15, 0x1, -R5.reuse ;  /* 0x000000010f0f9824 */ /* 0x100fe200078e0a05 */
[----:B------:R-:W-:Y:S01]  /*14e10*/  IABS R22, R4 ;  /* 0x0000000400167213 */ /* 0x000fe20000000000 */
[----:B------:R-:W-:Y:S01]  /*14e20*/  @!P6 IMAD.IADD R6, R6, 0x1, -R5 ;  /* 0x000000010606e824 */ /* 0x000fe200078e0a05 */
[C---:B------:R-:W-:Y:S01]  /*14e30*/  ISETP.GT.U32.AND P4, PT, R5.reuse, R3, PT ;  /* 0x000000030500720c */ /* 0x040fe20003f84070 */
[----:B------:R-:W-:Y:S01]  /*14e40*/  STL [R1+0x1f8], R14 ;  /* 0x0001f80e01007387 */ /* 0x000fe20000100800 */
[----:B------:R-:W-:Y:S01]  /*14e50*/  ISETP.GT.U32.AND P1, PT, R5, R15, PT ;  /* 0x0000000f0500720c */ /* 0x000fe20003f24070 */
[----:B------:R-:W-:Y:S01]  /*14e60*/  IMAD.HI.U32 R12, R8, R22, RZ ;  /* 0x00000016080c7227 */ /* 0x000fe200078e00ff */
[----:B------:R-:W-:-:S03]  /*14e70*/  ISETP.GE.AND P6, PT, R9, RZ, PT ;  /* 0x000000ff0900720c */ /* 0x000fc60003fc6270 */
[----:B0-----:R-:W-:Y:S02]  /*14e80*/  IMAD.MOV.U32 R10, RZ, RZ, R6 ;  /* 0x000000ffff0a7224 */ /* 0x001fe400078e0006 */
[----:B------:R-:W-:-:S04]  /*14e90*/  IMAD.HI.U32 R6, R8, R23, RZ ;  /* 0x0000001708067227 */ /* 0x000fc800078e00ff */
[----:B------:R-:W-:Y:S02]  /*14ea0*/  IMAD.MOV R6, RZ, RZ, -R6 ;  /* 0x000000ffff067224 */ /* 0x000fe400078e0a06 */
[----:B------:R-:W-:Y:S02]  /*14eb0*/  VIADD R9, R28, 0x72 ;  /* 0x000000721c097836 */ /* 0x000fe40000000000 */
[----:B------:R-:W-:Y:S02]  /*14ec0*/  IMAD R23, R5, R6, R23 ;  /* 0x0000000605177224 */ /* 0x000fe400078e0217 */
[----:B------:R-:W-:Y:S01]  /*14ed0*/  @!P2 IMAD.MOV R10, RZ, RZ, -R10 ;  /* 0x000000ffff0aa224 */ /* 0x000fe200078e0a0a */
[----:B------:R-:W-:Y:S01]  /*14ee0*/  IABS R21, R9 ;  /* 0x0000000900157213 */ /* 0x000fe20000000000 */
[--C-:B------:R-:W-:Y:S01]  /*14ef0*/  @!P4 IMAD.IADD R3, R3, 0x1, -R5.reuse ;  /* 0x000000010303c824 */ /* 0x100fe200078e0a05 */
[----:B------:R-:W-:Y:S01]  /*14f00*/  ISETP.GE.AND P4, PT, R11, RZ, PT ;  /* 0x000000ff0b00720c */ /* 0x000fe20003f86270 */
[--C-:B------:R-:W-:Y:S01]  /*14f10*/  @!P5 IMAD.IADD R2, R2, 0x1, -R5.reuse ;  /* 0x000000010202d824 */ /* 0x100fe200078e0a05 */
[----:B------:R0:W-:Y:S01]  /*14f20*/  STL [R1+0x1f4], R10 ;  /* 0x0001f40a01007387 */ /* 0x0001e20000100800 */
[----:B------:R-:W-:Y:S01]  /*14f30*/  @!P1 IMAD.IADD R15, R15, 0x1, -R5 ;  /* 0x000000010f0f9824 */ /* 0x000fe200078e0a05 */
[----:B------:R-:W-:Y:S01]  /*14f40*/  ISETP.GT.U32.AND P1, PT, R5, R23, PT ;  /* 0x000000170500720c */ /* 0x000fe20003f24070 */
[----:B------:R-:W-:Y:S01]  /*14f50*/  IMAD.MOV R11, RZ, RZ, -R12 ;  /* 0x000000ffff0b7224 */ /* 0x000fe200078e0a0c */
[----:B------:R-:W-:Y:S01]  /*14f60*/  ISETP.GE.AND P2, PT, R4, RZ, PT ;  /* 0x000000ff0400720c */ /* 0x000fe20003f46270 */
[----:B------:R-:W-:Y:S01]  /*14f70*/  IMAD.MOV.U32 R13, RZ, RZ, R3 ;  /* 0x000000ffff0d7224 */ /* 0x000fe200078e0003 */
[----:B------:R-:W-:Y:S01]  /*14f80*/  ISETP.GE.AND P5, PT, R9, RZ, PT ;  /* 0x000000ff0900720c */ /* 0x000fe20003fa6270 */
[----:B------:R-:W-:-:S04]  /*14f90*/  IMAD.HI.U32 R4, R8, R21, RZ ;  /* 0x0000001508047227 */ /* 0x000fc800078e00ff */
[----:B0-----:R-:W-:Y:S02]  /*14fa0*/  IMAD.MOV.U32 R10, RZ, RZ, R2 ;  /* 0x000000ffff0a7224 */ /* 0x001fe400078e0002 */
[C---:B------:R-:W-:Y:S02]  /*14fb0*/  IMAD R22, R5.reuse, R11, R22 ;  /* 0x0000000b05167224 */ /* 0x040fe400078e0216 */
[----:B------:R-:W-:Y:S02]  /*14fc0*/  @!P3 IMAD.MOV R13, RZ, RZ, -R13 ;  /* 0x000000ffff0db224 */ /* 0x000fe400078e0a0d */
[----:B------:R-:W-:Y:S01]  /*14fd0*/  @!P0 IMAD.MOV R10, RZ, RZ, -R10 ;  /* 0x000000ffff0a8224 */ /* 0x000fe200078e0a0a */
[----:B------:R-:W-:Y:S01]  /*14fe0*/  ISETP.GT.U32.AND P3, PT, R5, R22, PT ;  /* 0x000000160500720c */ /* 0x000fe20003f64070 */
[----:B------:R-:W-:Y:S01]  /*14ff0*/  VIADD R20, R28, 0x71 ;  /* 0x000000711c147836 */ /* 0x000fe20000000000 */
[----:B------:R0:W-:Y:S01]  /*15000*/  STL [R1+0x1ec], R13 ;  /* 0x0001ec0d01007387 */ /* 0x0001e20000100800 */
[----:B------:R-:W-:-:S02]  /*15010*/  IMAD.MOV R4, RZ, RZ, -R4 ;  /* 0x000000ffff047224 */ /* 0x000fc400078e0a04 */
[----:B------:R-:W-:Y:S01]  /*15020*/  VIADD R11, R28, 0x70 ;  /* 0x000000701c0b7836 */ /* 0x000fe20000000000 */
[----:B------:R1:W-:Y:S01]  /*15030*/  STL [R1+0x1e4], R10 ;  /* 0x0001e40a01007387 */ /* 0x0003e20000100800 */
[----:B------:R-:W-:Y:S01]  /*15040*/  IMAD R21, R5, R4, R21 ;  /* 0x0000000405157224 */ /* 0x000fe200078e0215 */
[----:B------:R-:W-:Y:S01]  /*15050*/  ISETP.GE.AND P0, PT, R20, RZ, PT ;  /* 0x000000ff1400720c */ /* 0x000fe20003f06270 */
[--C-:B------:R-:W-:Y:S01]  /*15060*/  @!P1 IMAD.IADD R23, R23, 0x1, -R5.reuse ;  /* 0x0000000117179824 */ /* 0x100fe200078e0a05 */
[----:B------:R-:W-:Y:S01]  /*15070*/  IABS R20, R20 ;  /* 0x0000001400147213 */ /* 0x000fe20000000000 */
[----:B------:R-:W-:Y:S01]  /*15080*/  VIADD R4, R28, 0x6e ;  /* 0x0000006e1c047836 */ /* 0x000fe20000000000 */
[----:B------:R-:W-:Y:S01]  /*15090*/  IABS R19, R11 ;  /* 0x0000000b00137213 */ /* 0x000fe20000000000 */
[----:B------:R-:W-:Y:S01]  /*150a0*/  @!P3 IMAD.IADD R22, R22, 0x1, -R5 ;  /* 0x000000011616b824 */ /* 0x000fe200078e0a05 */
[----:B------:R-:W-:Y:S01]  /*150b0*/  ISETP.GT.U32.AND P1, PT, R5, R23, PT ;  /* 0x000000170500720c */ /* 0x000fe20003f24070 */
[----:B------:R-:W-:Y:S01]  /*150c0*/  IMAD.HI.U32 R12, R8, R20, RZ ;  /* 0x00000014080c7227 */ /* 0x000fe200078e00ff */
[----:B0-----:R-:W-:-:S02]  /*150d0*/  IABS R13, R4 ;  /* 0x00000004000d7213 */ /* 0x001fc40000000000 */
[----:B------:R-:W-:Y:S01]  /*150e0*/  ISETP.GT.U32.AND P3, PT, R5, R22, PT ;  /* 0x000000160500720c */ /* 0x000fe20003f64070 */
[----:B-1----:R-:W-:Y:S02]  /*150f0*/  IMAD.MOV.U32 R10, RZ, RZ, R15 ;  /* 0x000000ffff0a7224 */ /* 0x002fe400078e000f */
        /* <DEDUP_REMOVED lines=8> */
[----:B------:R-:W-:Y:S01]  /*15180*/  @!P1 IMAD.IADD R23, R23, 0x1, -R5 ;  /* 0x0000000117179824 */ /* 0x000fe200078e0a05 */
[----:B------:R-:W-:Y:S01]  /*15190*/  ISETP.GT.U32.AND P1, PT, R5, R20, PT ;  /* 0x000000140500720c */ /* 0x000fe20003f24070 */
[----:B------:R-:W-:-:S04]  /*151a0*/  IMAD.HI.U32 R2, R8, R13, RZ ;  /* 0x0000000d08027227 */ /* 0x000fc800078e00ff */
[--C-:B------:R-:W-:Y:S01]  /*151b0*/  @!P6 IMAD.IADD R21, R21, 0x1, -R5.reuse ;  /* 0x000000011515e824 */ /* 0x100fe200078e0a05 */
[----:B------:R-:W-:Y:S01]  /*151c0*/  ISETP.GT.U32.AND P6, PT, R5, R19, PT ;  /* 0x000000130500720c */ /* 0x000fe20003fc4070 */
[----:B------:R-:W-:Y:S02]  /*151d0*/  IMAD.MOV R2, RZ, RZ, -R2 ;  /* 0x000000ffff027224 */ /* 0x000fe400078e0a02 */
[----:B------:R-:W-:Y:S01]  /*151e0*/  @!P3 IMAD.IADD R22, R22, 0x1, -R5 ;  /* 0x000000011616b824 */ /* 0x000fe200078e0a05 */
[----:B------:R-:W-:Y:S01]  /*151f0*/  ISETP.GE.AND P3, PT, R11, RZ, PT ;  /* 0x000000ff0b00720c */ /* 0x000fe20003f66270 */
[----:B------:R-:W-:Y:S02]  /*15200*/  IMAD R13, R5, R2, R13 ;  /* 0x00000002050d7224 */ /* 0x000fe400078e020d */
[C---:B------:R-:W-:Y:S02]  /*15210*/  VIADD R15, R28.reuse, 0x6c ;  /* 0x0000006c1c0f7836 */ /* 0x040fe40000000000 */
[----:B------:R-:W-:-:S02]  /*15220*/  VIADD R6, R28, 0x6f ;  /* 0x0000006f1c067836 */ /* 0x000fc40000000000 */
[----:B------:R-:W-:Y:S01]  /*15230*/  VIADD R2, R28, 0x6d ;  /* 0x0000006d1c027836 */ /* 0x000fe20000000000 */
[----:B------:R-:W-:Y:S01]  /*15240*/  IABS R11, R15 ;  /* 0x0000000f000b7213 */ /* 0x000fe20000000000 */
[--C-:B------:R-:W-:Y:S01]  /*15250*/  @!P1 IMAD.IADD R20, R20, 0x1, -R5.reuse ;  /* 0x0000000114149824 */ /* 0x100fe200078e0a05 */
        /* <DEDUP_REMOVED lines=10> */
[----:B------:R-:W-:-:S04]  /*15300*/  IMAD.HI.U32 R3, R8, R14, RZ ;  /* 0x0000000e08037227 */ /* 0x000fc800078e00ff */
        /* <DEDUP_REMOVED lines=9> */
[----:B------:R-:W-:Y:S02]  /*153a0*/  IMAD R12, R5, R22, R12 ;  /* 0x00000016050c7224 */ /* 0x000fe400078e020c */
[--C-:B------:R-:W-:Y:S01]  /*153b0*/  @!P2 IMAD.IADD R19, R19, 0x1, -R5.reuse ;  /* 0x000000011313a824 */ /* 0x100fe200078e0a05 */
[C---:B------:R-:W-:Y:S01]  /*153c0*/  ISETP.GT.U32.AND P2, PT, R5.reuse, R11, PT ;  /* 0x0000000b0500720c */ /* 0x040fe20003f44070 */
[----:B------:R-:W-:Y:S01]  /*153d0*/  @!P4 IMAD.MOV R10, RZ, RZ, -R10 ;  /* 0x000000ffff0ac224 */ /* 0x000fe200078e0a0a */
[C---:B------:R-:W-:Y:S01]  /*153e0*/  ISETP.GT.U32.AND P4, PT, R5.reuse, R14, PT ;  /* 0x0000000e0500720c */ /* 0x040fe20003f84070 */
[----:B------:R-:W-:Y:S01]  /*153f0*/  @!P6 IMAD.IADD R20, R20, 0x1, -R5 ;  /* 0x000000011414e824 */ /* 0x000fe200078e0a05 */
[----:B------:R-:W-:Y:S01]  /*15400*/  ISETP.GT.U32.AND P6, PT, R5, R12, PT ;  /* 0x0000000c0500720c */ /* 0x000fe20003fc4070 */
[C---:B------:R-:W-:Y:S01]  /*15410*/  VIADD R16, R28.reuse, 0x6b ;  /* 0x0000006b1c107836 */ /* 0x040fe20000000000 */
[----:B------:R0:W-:Y:S01]  /*15420*/  STL [R1+0x1d8], R10 ;  /* 0x0001d80a01007387 */ /* 0x0001e20000100800 */
[----:B------:R-:W-:-:S02]  /*15430*/  VIADD R17, R28, 0x6a ;  /* 0x0000006a1c117836 */ /* 0x000fc40000000000 */
[----:B------:R-:W-:Y:S01]  /*15440*/  IMAD.MOV.U32 R18, RZ, RZ, R21 ;  /* 0x000000ffff127224 */ /* 0x000fe200078e0015 */
[----:B------:R-:W-:Y:S01]  /*15450*/  IABS R9, R16 ;  /* 0x0000001000097213 */ /* 0x000fe20000000000 */
[----:B------:R-:W-:Y:S01]  /*15460*/  @!P1 IMAD.IADD R13, R13, 0x1, -R5 ;  /* 0x000000010d0d9824 */ /* 0x000fe200078e0a05 */
[----:B------:R-:W-:Y:S01]  /*15470*/  IABS R3, R17 ;  /* 0x0000001100037213 */ /* 0x000fe20000000000 */
[----:B------:R-:W-:Y:S01]  /*15480*/  @!P5 IMAD.MOV R18, RZ, RZ, -R18 ;  /* 0x000000ffff12d224 */ /* 0x000fe200078e0a12 */
[----:B------:R-:W-:Y:S01]  /*15490*/  ISETP.GE.AND P1, PT, R4, RZ, PT ;  /* 0x000000ff0400720c */ /* 0x000fe20003f26270 */
[----:B------:R-:W-:-:S03]  /*154a0*/  IMAD.HI.U32 R22, R8, R9, RZ ;  /* 0x0000000908167227 */ /* 0x000fc600078e00ff */
[----:B------:R-:W-:Y:S01]  /*154b0*/  STL [R1+0x1d0], R18 ;  /* 0x0001d01201007387 */ /* 0x000fe20000100800 */
[----:B0-----:R-:W-:Y:S02]  /*154c0*/  IMAD.MOV.U32 R10, RZ, RZ, R20 ;  /* 0x000000ffff0a7224 */ /* 0x001fe400078e0014 */
[--C-:B------:R-:W-:Y:S01]  /*154d0*/  @!P2 IMAD.IADD R11, R11, 0x1, -R5.reuse ;  /* 0x000000010b0ba824 */ /* 0x100fe200078e0a05 */
[C---:B------:R-:W-:Y:S01]  /*154e0*/  ISETP.GT.U32.AND P2, PT, R5.reuse, R13, PT ;  /* 0x0000000d0500720c */ /* 0x040fe20003f44070 */
[----:B------:R-:W-:Y:S02]  /*154f0*/  @!P0 IMAD.MOV R10, RZ, RZ, -R10 ;  /* 0x000000ffff0a8224 */ /* 0x000fe400078e0a0a */
[--C-:B------:R-:W-:Y:S01]  /*15500*/  @!P4 IMAD.IADD R14, R14, 0x1, -R5.reuse ;  /* 0x000000010e0ec824 */ /* 0x100fe200078e0a05 */
[----:B------:R-:W-:Y:S01]  /*15510*/  ISETP.GE.AND P4, PT, R6, RZ, PT ;  /* 0x000000ff0600720c */ /* 0x000fe20003f86270 */
[----:B------:R-:W-:Y:S01]  /*15520*/  @!P6 IMAD.IADD R12, R12, 0x1, -R5 ;  /* 0x000000010c0ce824 */ /* 0x000fe200078e0a05 */
[----:B------:R0:W-:Y:S01]  /*15530*/  STL [R1+0x1cc], R10 ;  /* 0x0001cc0a01007387 */ /* 0x0001e20000100800 */
[----:B------:R-:W-:Y:S01]  /*15540*/  IMAD.HI.U32 R23, R8, R3, RZ ;  /* 0x0000000308177227 */ /* 0x000fe200078e00ff */
[----:B------:R-:W-:-:S02]  /*15550*/  ISETP.GT.U32.AND P6, PT, R5, R14, PT ;  /* 0x0000000e0500720c */ /* 0x000fc40003fc4070 */
[C---:B------:R-:W-:Y:S01]  /*15560*/  ISETP.GT.U32.AND P0, PT, R5.reuse, R12, PT ;  /* 0x0000000c0500720c */ /* 0x040fe20003f04070 */
[----:B------:R-:W-:Y:S01]  /*15570*/  IMAD.MOV R22, RZ, RZ, -R22 ;  /* 0x000000ffff167224 */ /* 0x000fe200078e0a16 */
[C---:B------:R-:W-:Y:S01]  /*15580*/  ISETP.GT.U32.AND P5, PT, R5.reuse, R11, PT ;  /* 0x0000000b0500720c */ /* 0x040fe20003fa4070 */
[----:B------:R-:W-:Y:S02]  /*15590*/  IMAD.MOV R23, RZ, RZ, -R23 ;  /* 0x000000ffff177224 */ /* 0x000fe400078e0a17 */
[C---:B------:R-:W-:Y:S02]  /*155a0*/  IMAD R4, R5.reuse, R22, R9 ;  /* 0x0000001605047224 */ /* 0x040fe400078e0209 */
[----:B0-----:R-:W-:Y:S02]  /*155b0*/  IMAD.MOV.U32 R10, RZ, RZ, R19 ;  /* 0x000000ffff0a7224 */ /* 0x001fe400078e0013 */
[C---:B------:R-:W-:Y:S02]  /*155c0*/  IMAD R3, R5.reuse, R23, R3 ;  /* 0x0000001705037224 */ /* 0x040fe400078e0203 */
[----:B------:R-:W-:Y:S01]  /*155d0*/  @!P3 IMAD.MOV R10, RZ, RZ, -R10 ;  /* 0x000000ffff0ab224 */ /* 0x000fe200078e0a0a */
[----:B------:R-:W-:Y:S01]  /*155e0*/  ISETP.GT.U32.AND P3, PT, R5, R4, PT ;  /* 0x000000040500720c */ /* 0x000fe20003f64070 */
[----:B------:R-:W-:-:S02]  /*155f0*/  VIADD R9, R28, 0x69 ;  /* 0x000000691c097836 */ /* 0x000fc40000000000 */
[--C-:B------:R-:W-:Y:S01]  /*15600*/  @!P2 IMAD.IADD R13, R13, 0x1, -R5.reuse ;  /* 0x000000010d0da824 */ /* 0x100fe200078e0a05 */
[----:B------:R-:W-:Y:S01]  /*15610*/  ISETP.GT.U32.AND P2, PT, R5, R3, PT ;  /* 0x000000030500720c */ /* 0x000fe20003f44070 */
[--C-:B------:R-:W-:Y:S01]  /*15620*/  @!P6 IMAD.IADD R14, R14, 0x1, -R5.reuse ;  /* 0x000000010e0ee824 */ /* 0x100fe200078e0a05 */
[----:B------:R-:W-:Y:S01]  /*15630*/  IABS R19, R9 ;  /* 0x0000000900137213 */ /* 0x000fe20000000000 */
[--C-:B------:R-:W-:Y:S01]  /*15640*/  @!P0 IMAD.IADD R12, R12, 0x1, -R5.reuse ;  /* 0x000000010c0c8824 */ /* 0x100fe200078e0a05 */
[----:B------:R-:W-:Y:S01]  /*15650*/  ISETP.GE.AND P6, PT, R2, RZ, PT ;  /* 0x000000ff0200720c */ /* 0x000fe20003fc6270 */
[----:B------:R-:W-:Y:S01]  /*15660*/  VIADD R6, R28, 0x68 ;  /* 0x000000681c067836 */ /* 0x000fe20000000000 */
[----:B------:R-:W-:Y:S01]  /*15670*/  ISETP.GE.AND P0, PT, R15, RZ, PT ;  /* 0x000000ff0f00720c */ /* 0x000fe20003f06270 */
[----:B------:R-:W-:Y:S01]  /*15680*/  IMAD.HI.U32 R15, R8, R19, RZ ;  /* 0x00000013080f7227 */ /* 0x000fe200078e00ff */
[----:B------:R0:W-:Y:S02]  /*15690*/  STL [R1+0x1c8], R10 ;  /* 0x0001c80a01007387 */ /* 0x0001e40000100800 */
[----:B------:R-:W-:Y:S01]  /*156a0*/  IABS R20, R6 ;  /* 0x0000000600147213 */ /* 0x000fe20000000000 */
[----:B------:R-:W-:Y:S01]  /*156b0*/  @!P3 IMAD.IADD R4, R4, 0x1, -R5 ;  /* 0x000000010404b824 */ /* 0x000fe200078e0a05 */
[----:B------:R-:W-:Y:S01]  /*156c0*/  ISETP.GE.AND P3, PT, R17, RZ, PT ;  /* 0x000000ff1100720c */ /* 0x000fe20003f66270 */
[----:B------:R-:W-:-:S02]  /*156d0*/  IMAD.MOV R15, RZ, RZ, -R15 ;  /* 0x000000ffff0f7224 */ /* 0x000fc400078e0a0f */
[----:B------:R-:W-:Y:S02]  /*156e0*/  IMAD.MOV.U32 R18, RZ, RZ, R14 ;  /* 0x000000ffff127224 */ /* 0x000fe400078e000e */
[----:B------:R-:W-:Y:S01]  /*156f0*/  @!P2 IMAD.IADD R3, R3, 0x1, -R5 ;  /* 0x000000010303a824 */ /* 0x000fe200078e0a05 */
[C---:B------:R-:W-:Y:S01]  /*15700*/  ISETP.GT.U32.AND P2, PT, R5.reuse, R4, PT ;  /* 0x000000040500720c */ /* 0x040fe20003f44070 */
[----:B0-----:R-:W-:Y:S02]  /*15710*/  IMAD.MOV.U32 R10, RZ, RZ, R13 ;  /* 0x000000ffff0a7224 */ /* 0x001fe400078e000d */
[----:B------:R-:W-:Y:S01]  /*15720*/  @!P4 IMAD.MOV R18, RZ, RZ, -R18 ;  /* 0x000000ffff12c224 */ /* 0x000fe200078e0a12 */
[----:B------:R-:W-:Y:S01]  /*15730*/  ISETP.GT.U32.AND P4, PT, R5, R3, PT ;  /* 0x000000030500720c */ /* 0x000fe20003f84070 */
[----:B------:R-:W-:Y:S01]  /*15740*/  @!P1 IMAD.MOV R10, RZ, RZ, -R10 ;  /* 0x000000ffff0a9224 */ /* 0x000fe200078e0a0a */
[----:B------:R-:W-:Y:S01]  /*15750*/  ISETP.GE.AND P1, PT, R9, RZ, PT ;  /* 0x000000ff0900720c */ /* 0x000fe20003f26270 */
[----:B------:R-:W-:Y:S01]  /*15760*/  IMAD R9, R5, R15, R19 ;  /* 0x0000000f05097224 */ /* 0x000fe200078e0213 */
[----:B------:R-:W-:Y:S01]  /*15770*/  STL [R1+0x1c4], R18 ;  /* 0x0001c41201007387 */ /* 0x000fe20000100800 */
[----:B------:R-:W-:-:S02]  /*15780*/  IMAD.MOV.U32 R2, RZ, RZ, R20 ;  /* 0x000000ffff027224 */ /* 0x000fc400078e0014 */
[----:B------:R-:W-:Y:S01]  /*15790*/  @!P5 IMAD.IADD R11, R11, 0x1, -R5 ;  /* 0x000000010b0bd824 */ /* 0x000fe200078e0a05 */
[----:B------:R-:W-:Y:S01]  /*157a0*/  ISETP.GE.AND P5, PT, R16, RZ, PT ;  /* 0x000000ff1000720c */ /* 0x000fe20003fa6270 */
[----:B------:R-:W-:Y:S01]  /*157b0*/  @!P6 IMAD.MOV R12, RZ, RZ, -R12 ;  /* 0x000000ffff0ce224 */ /* 0x000fe200078e0a0c */
[----:B------:R-:W-:Y:S01]  /*157c0*/  ISETP.GT.U32.AND P6, PT, R5, R9, PT ;  /* 0x000000090500720c */ /* 0x000fe20003fc4070 */
[----:B------:R0:W-:Y:S01]  /*157d0*/  STL [R1+0x1c0], R10 ;  /* 0x0001c00a01007387 */ /* 0x0001e20000100800 */
[----:B------:R-:W-:-:S03]  /*157e0*/  IMAD.HI.U32 R16, R8, R2, RZ ;  /* 0x0000000208107227 */ /* 0x000fc600078e00ff */
[----:B------:R1:W-:Y:S01]  /*157f0*/  STL [R1+0x1bc], R12 ;  /* 0x0001bc0c01007387 */ /* 0x0003e20000100800 */
[----:B------:R-:W-:Y:S02]  /*15800*/  IMAD.MOV R14, RZ, RZ, -R16 ;  /* 0x000000ffff0e7224 */ /* 0x000fe400078e0a10 */
[----:B------:R-:W-:Y:S01]  /*15810*/  @!P2 IMAD.IADD R4, R4, 0x1, -R5 ;  /* 0x000000010404a824 */ /* 0x000fe200078e0a05 */
[----:B------:R-:W-:Y:S01]  /*15820*/  ISETP.GE.AND P2, PT, R6, RZ, PT ;  /* 0x000000ff0600720c */ /* 0x000fe20003f46270 */
[C---:B------:R-:W-:Y:S02]  /*15830*/  IMAD R2, R5.reuse, R14, R2 ;  /* 0x0000000e05027224 */ /* 0x040fe400078e0202 */
[----:B0-----:R-:W-:Y:S02]  /*15840*/  IMAD.MOV.U32 R10, RZ, RZ, R11 ;  /* 0x000000ffff0a7224 */ /* 0x001fe400078e000b */
[C---:B------:R-:W-:Y:S02]  /*15850*/  VIADD R11, R28.reuse, 0x66 ;  /* 0x000000661c0b7836 */ /* 0x040fe40000000000 */
[----:B------:R-:W-:Y:S01]  /*15860*/  @!P0 IMAD.MOV R10, RZ, RZ, -R10 ;  /* 0x000000ffff0a8224 */ /* 0x000fe200078e0a0a */
[----:B------:R-:W-:Y:S01]  /*15870*/  ISETP.GT.U32.AND P0, PT, R5, R2, PT ;  /* 0x000000020500720c */ /* 0x000fe20003f04070 */
[C---:B-1----:R-:W-:Y:S01]  /*15880*/  VIADD R12, R28.reuse, 0x67 ;  /* 0x000000671c0c7836 */ /* 0x042fe20000000000 */
[----:B------:R-:W-:Y:S01]  /*15890*/  IABS R6, R11 ;  /* 0x0000000b00067213 */ /* 0x000fe20000000000 */
[--C-:B------:R-:W-:Y:S01]  /*158a0*/  @!P6 IMAD.IADD R9, R9, 0x1, -R5.reuse ;  /* 0x000000010909e824 */ /* 0x100fe200078e0a05 */
[----:B------:R0:W-:Y:S01]  /*158b0*/  STL [R1+0x1b4], R10 ;  /* 0x0001b40a01007387 */ /* 0x0001e20000100800 */
[----:B------:R-:W-:Y:S01]  /*158c0*/  @!P4 IMAD.IADD R3, R3, 0x1, -R5 ;  /* 0x000000010303c824 */ /* 0x000fe200078e0a05 */
[----:B------:R-:W-:Y:S01]  /*158d0*/  IABS R15, R12 ;  /* 0x0000000c000f7213 */ /* 0x000fe20000000000 */
[C---:B------:R-:W-:Y:S01]  /*158e0*/  VIADD R14, R28.reuse, 0x65 ;  /* 0x000000651c0e7836 */ /* 0x040fe20000000000 */
[----:B------:R-:W-:Y:S01]  /*158f0*/  ISETP.GE.AND P6, PT, R11, RZ, PT ;  /* 0x000000ff0b00720c */ /* 0x000fe20003fc6270 */
[----:B------:R-:W-:Y:S01]  /*15900*/  VIADD R13, R28, 0x63 ;  /* 0x000000631c0d7836 */ /* 0x000fe20000000000 */
[----:B------:R-:W-:Y:S01]  /*15910*/  ISETP.GE.AND P4, PT, R12, RZ, PT ;  /* 0x000000ff0c00720c */ /* 0x000fe20003f86270 */
[----:B------:R-:W-:-:S04]  /*15920*/  IMAD.HI.U32 R11, R8, R15, RZ ;  /* 0x0000000f080b7227 */ /* 0x000fc800078e00ff */
[----:B0-----:R-:W-:Y:S02]  /*15930*/  IMAD.MOV.U32 R10, RZ, RZ, R4 ;  /* 0x000000ffff0a7224 */ /* 0x001fe400078e0004 */
[----:B------:R-:W-:Y:S02]  /*15940*/  @!P0 IMAD.IADD R2, R2, 0x1, -R5 ;  /* 0x0000000102028824 */ /* 0x000fe400078e0a05 */
[----:B------:R-:W-:Y:S01]  /*15950*/  @!P5 IMAD.MOV R10, RZ, RZ, -R10 ;  /* 0x000000ffff0ad224 */ /* 0x000fe200078e0a0a */
[C---:B------:R-:W-:Y:S01]  /*15960*/  ISETP.GT.U32.AND P5, PT, R5.reuse, R9, PT ;  /* 0x000000090500720c */ /* 0x040fe20003fa4070 */
[----:B------:R-:W-:Y:S01]  /*15970*/  IMAD.HI.U32 R4, R8, R6, RZ ;  /* 0x0000000608047227 */ /* 0x000fe200078e00ff */
[----:B------:R-:W-:Y:S02]  /*15980*/  ISETP.GT.U32.AND P0, PT, R5, R2, PT ;  /* 0x000000020500720c */ /* 0x000fe40003f04070 */
[----:B------:R0:W-:Y:S01]  /*15990*/  STL [R1+0x1b0], R10 ;  /* 0x0001b00a01007387 */ /* 0x0001e20000100800 */
[----:B------:R-:W-:-:S02]  /*159a0*/  IMAD.MOV R4, RZ, RZ, -R4 ;  /* 0x000000ffff047224 */ /* 0x000fc400078e0a04 */
[C---:B------:R-:W-:Y:S02]  /*159b0*/  VIADD R21, R28.reuse, 0x61 ;  /* 0x000000611c157836 */ /* 0x040fe40000000000 */
[----:B------:R-:W-:Y:S02]  /*159c0*/  IMAD R4, R5, R4, R6 ;  /* 0x0000000405047224 */ /* 0x000fe400078e0206 */
[----:B------:R-:W-:Y:S02]  /*159d0*/  VIADD R16, R28, 0x60 ;  /* 0x000000601c107836 */ /* 0x000fe40000000000 */
[----:B------:R-:W-:Y:S02]  /*159e0*/  @!P5 IMAD.IADD R9, R9, 0x1, -R5 ;  /* 0x000000010909d824 */ /* 0x000fe400078e0a05 */
[----:B0-----:R-:W-:Y:S02]  /*159f0*/  IMAD.MOV.U32 R10, RZ, RZ, R3 ;  /* 0x000000ffff0a7224 */ /* 0x001fe400078e0003 */
[----:B------:R-:W-:-:S02]  /*15a00*/  IMAD.MOV R3, RZ, RZ, -R11 ;  /* 0x000000ffff037224 */ /* 0x000fc400078e0a0b */
[----:B------:R-:W-:Y:S02]  /*15a10*/  IMAD.MOV.U32 R12, RZ, RZ, R9 ;  /* 0x000000ffff0c7224 */ /* 0x000fe400078e0009 */
[C---:B------:R-:W-:Y:S02]  /*15a20*/  IMAD R15, R5.reuse, R3, R15 ;  /* 0x00000003050f7224 */ /* 0x040fe400078e020f */
[----:B------:R-:W-:Y:S01]  /*15a30*/  @!P1 IMAD.MOV R12, RZ, RZ, -R12 ;  /* 0x000000ffff0c9224 */ /* 0x000fe200078e0a0c */
[C---:B------:R-:W-:Y:S01]  /*15a40*/  ISETP.GT.U32.AND P1, PT, R5.reuse, R4, PT ;  /* 0x000000040500720c */ /* 0x040fe20003f24070 */
[----:B------:R-:W-:Y:S01]  /*15a50*/  @!P3 IMAD.MOV R10, RZ, RZ, -R10 ;  /* 0x000000ffff0ab224 */ /* 0x000fe200078e0a0a */
[----:B------:R-:W-:Y:S01]  /*15a60*/  ISETP.GT.U32.AND P5, PT, R5, R15, PT ;  /* 0x0000000f0500720c */ /* 0x000fe20003fa4070 */
[----:B------:R-:W-:Y:S01]  /*15a70*/  @!P0 IMAD.IADD R2, R2, 0x1, -R5 ;  /* 0x0000000102028824 */ /* 0x000fe200078e0a05 */
[----:B------:R-:W-:Y:S01]  /*15a80*/  ISETP.GE.AND P3, PT, R14, RZ, PT ;  /* 0x000000ff0e00720c */ /* 0x000fe20003f66270 */
[C---:B------:R-:W-:Y:S01]  /*15a90*/  VIADD R11, R28.reuse, 0x64 ;  /* 0x000000641c0b7836 */ /* 0x040fe20000000000 */
[----:B------:R-:W-:Y:S01]  /*15aa0*/  IABS R14, R14 ;  /* 0x0000000e000e7213 */ /* 0x000fe20000000000 */
[----:B------:R0:W-:Y:S01]  /*15ab0*/  STL [R1+0x1ac], R10 ;  /* 0x0001ac0a01007387 */ /* 0x0001e20000100800 */
[----:B------:R-:W-:-:S02]  /*15ac0*/  VIADD R3, R28, 0x62 ;  /* 0x000000621c037836 */ /* 0x000fc40000000000 */
[----:B------:R-:W-:Y:S01]  /*15ad0*/  ISETP.GE.AND P0, PT, R11, RZ, PT ;  /* 0x000000ff0b00720c */ /* 0x000fe20003f06270 */
[----:B------:R-:W-:Y:S01]  /*15ae0*/  IMAD.HI.U32 R6, R8, R14, RZ ;  /* 0x0000000e08067227 */ /* 0x000fe200078e00ff */
[----:B------:R1:W-:Y:S01]  /*15af0*/  STL [R1+0x1a4], R12 ;  /* 0x0001a40c01007387 */ /* 0x0003e20000100800 */
[----:B------:R-:W-:Y:S02]  /*15b00*/  IABS R11, R11 ;  /* 0x0000000b000b7213 */ /* 0x000fe40000000000 */
[--C-:B------:R-:W-:Y:S02]  /*15b10*/  @!P5 IMAD.IADD R15, R15, 0x1, -R5.reuse ;  /* 0x000000010f0fd824 */ /* 0x100fe400078e0a05 */
[----:B0-----:R-:W-:Y:S02]  /*15b20*/  IMAD.MOV.U32 R10, RZ, RZ, R2 ;  /* 0x000000ffff0a7224 */ /* 0x001fe400078e0002 */
[----:B------:R-:W-:Y:S01]  /*15b30*/  IMAD.MOV R6, RZ, RZ, -R6 ;  /* 0x000000ffff067224 */ /* 0x000fe200078e0a06 */
[----:B------:R-:W-:Y:S01]  /*15b40*/  ISETP.GT.U32.AND P5, PT, R5, R15, PT ;  /* 0x0000000f0500720c */ /* 0x000fe20003fa4070 */
[----:B------:R-:W-:Y:S01]  /*15b50*/  @!P2 IMAD.MOV R10, RZ, RZ, -R10 ;  /* 0x000000ffff0aa224 */ /* 0x000fe200078e0a0a */
[----:B------:R-:W-:Y:S01]  /*15b60*/  ISETP.GE.AND P2, PT, R13, RZ, PT ;  /* 0x000000ff0d00720c */ /* 0x000fe20003f46270 */
[----:B------:R-:W-:Y:S01]  /*15b70*/  @!P1 IMAD.IADD R4, R4, 0x1, -R5 ;  /* 0x0000000104049824 */ /* 0x000fe200078e0a05 */
[----:B------:R-:W-:Y:S01]  /*15b80*/  IABS R13, R13 ;  /* 0x0000000d000d7213 */ /* 0x000fe20000000000 */
[C---:B------:R-:W-:Y:S01]  /*15b90*/  IMAD R14, R5.reuse, R6, R14 ;  /* 0x00000006050e7224 */ /* 0x040fe200078e020e */
[----:B-1----:R-:W-:Y:S01]  /*15ba0*/  IABS R12, R3 ;  /* 0x00000003000c7213 */ /* 0x002fe20000000000 */
[C---:B------:R-:W-:Y:S01]  /*15bb0*/  IMAD.HI.U32 R2, R8.reuse, R11, RZ ;  /* 0x0000000b08027227 */ /* 0x040fe200078e00ff */
[----:B------:R-:W-:Y:S01]  /*15bc0*/  ISETP.GT.U32.AND P1, PT, R5, R4, PT ;  /* 0x000000040500720c */ /* 0x000fe20003f24070 */
[----:B------:R0:W-:Y:S02]  /*15bd0*/  STL [R1+0x1a0], R10 ;  /* 0x0001a00a01007387 */ /* 0x0001e40000100800 */
[----:B------:R-:W-:-:S04]  /*15be0*/  IMAD.HI.U32 R6, R8, R13, RZ ;  /* 0x0000000d08067227 */ /* 0x000fc800078e00ff */
[----:B------:R-:W-:Y:S01]  /*15bf0*/  @!P5 IMAD.IADD R15, R15, 0x1, -R5 ;  /* 0x000000010f0fd824 */ /* 0x000fe200078e0a05 */
[----:B------:R-:W-:Y:S01]  /*15c00*/  ISETP.GT.U32.AND P5, PT, R5, R14, PT ;  /* 0x0000000e0500720c */ /* 0x000fe20003fa4070 */
[----:B------:R-:W-:-:S04]  /*15c10*/  IMAD.HI.U32 R9, R8, R12, RZ ;  /* 0x0000000c08097227 */ /* 0x000fc800078e00ff */
        /* <DEDUP_REMOVED lines=72> */
[----:B------:R-:W-:Y:S01]  /*160a0*/  @!P3 IMAD.IADD R2, R2, 0x1, -R5 ;  /* 0x000000010202b824 */ /* 0x000fe200078e0a05 */
[----:B------:R-:W-:Y:S01]  /*160b0*/  ISETP.GE.AND P3, PT, R6, RZ, PT ;  /* 0x000000ff0600720c */ /* 0x000fe20003f66270 */
[C---:B------:R-:W-:Y:S01]  /*160c0*/  VIADD R6, R28.reuse, 0x5b ;  /* 0x0000005b1c067836 */ /* 0x040fe20000000000 */
[----:B------:R-:W-:Y:S01]  /*160d0*/  ISETP.GT.U32.AND P0, PT, R5, R20, PT ;  /* 0x000000140500720c */ /* 0x000fe20003f04070 */
[----:B------:R-:W-:Y:S01]  /*160e0*/  @!P2 IMAD.MOV R13, RZ, RZ, -R13 ;  /* 0x000000ffff0da224 */ /* 0x000fe200078e0a0d */
[----:B------:R-:W-:Y:S01]  /*160f0*/  ISETP.GE.AND P2, PT, R9, RZ, PT ;  /* 0x000000ff0900720c */ /* 0x000fe20003f46270 */
[--C-:B------:R-:W-:Y:S01]  /*16100*/  @!P1 IMAD.IADD R19, R19, 0x1, -R5.reuse ;  /* 0x0000000113139824 */ /* 0x100fe200078e0a05 */
[----:B------:R-:W-:Y:S01]  /*16110*/  IABS R11, R6 ;  /* 0x00000006000b7213 */ /* 0x000fe20000000000 */
[----:B------:R-:W-:Y:S01]  /*16120*/  VIADD R4, R28, 0x5c ;  /* 0x0000005c1c047836 */ /* 0x000fe20000000000 */
[----:B------:R-:W-:Y:S01]  /*16130*/  STL [R1+0x18c], R13 ;  /* 0x00018c0d01007387 */ /* 0x000fe20000100800 */
[----:B------:R-:W-:Y:S01]  /*16140*/  @!P5 IMAD.IADD R16, R16, 0x1, -R5 ;  /* 0x000000011010d824 */ /* 0x000fe200078e0a05 */
[----:B------:R-:W-:Y:S01]  /*16150*/  ISETP.GT.U32.AND P1, PT, R5, R19, PT ;  /* 0x000000130500720c */ /* 0x000fe20003f24070 */
[----:B------:R-:W-:Y:S01]  /*16160*/  IMAD.HI.U32 R12, R8, R11, RZ ;  /* 0x0000000b080c7227 */ /* 0x000fe200078e00ff */
[----:B------:R0:W-:Y:S01]  /*16170*/  STL [R1+0x188], R10 ;  /* 0x0001880a01007387 */ /* 0x0001e20000100800 */
[----:B------:R-:W-:-:S02]  /*16180*/  IABS R14, R4 ;  /* 0x00000004000e7213 */ /* 0x000fc40000000000 */
[----:B------:R-:W-:Y:S01]  /*16190*/  @!P0 IMAD.IADD R20, R20, 0x1, -R5 ;  /* 0x0000000114148824 */ /* 0x000fe200078e0a05 */
[----:B------:R-:W-:Y:S01]  /*161a0*/  ISETP.GT.U32.AND P5, PT, R5, R16, PT ;  /* 0x000000100500720c */ /* 0x000fe20003fa4070 */
[----:B------:R-:W-:Y:S01]  /*161b0*/  IMAD.MOV R12, RZ, RZ, -R12 ;  /* 0x000000ffff0c7224 */ /* 0x000fe200078e0a0c */
[----:B------:R-:W-:Y:S01]  /*161c0*/  ISETP.GE.AND P0, PT, R3, RZ, PT ;  /* 0x000000ff0300720c */ /* 0x000fe20003f06270 */
[----:B------:R-:W-:-:S04]  /*161d0*/  IMAD.HI.U32 R3, R8, R14, RZ ;  /* 0x0000000e08037227 */ /* 0x000fc800078e00ff */
[----:B0-----:R-:W-:Y:S02]  /*161e0*/  IMAD.MOV.U32 R10, RZ, RZ, R2 ;  /* 0x000000ffff0a7224 */ /* 0x001fe400078e0002 */
[----:B------:R-:W-:Y:S01]  /*161f0*/  @!P1 IMAD.IADD R19, R19, 0x1, -R5 ;  /* 0x0000000113139824 */ /* 0x000fe200078e0a05 */
[----:B------:R-:W-:Y:S01]  /*16200*/  ISETP.GE.AND P1, PT, R4, RZ, PT ;  /* 0x000000ff0400720c */ /* 0x000fe20003f26270 */
[----:B------:R-:W-:Y:S01]  /*16210*/  @!P6 IMAD.MOV R10, RZ, RZ, -R10 ;  /* 0x000000ffff0ae224 */ /* 0x000fe200078e0a0a */
[C---:B------:R-:W-:Y:S01]  /*16220*/  ISETP.GT.U32.AND P6, PT, R5.reuse, R20, PT ;  /* 0x000000140500720c */ /* 0x040fe20003fc4070 */
[C---:B------:R-:W-:Y:S02]  /*16230*/  IMAD R4, R5.reuse, R12, R11 ;  /* 0x0000000c05047224 */ /* 0x040fe400078e020b */
[----:B------:R-:W-:Y:S01]  /*16240*/  IMAD.MOV R3, RZ, RZ, -R3 ;  /* 0x000000ffff037224 */ /* 0x000fe200078e0a03 */
[----:B------:R0:W-:Y:S01]  /*16250*/  STL [R1+0x184], R10 ;  /* 0x0001840a01007387 */ /* 0x0001e20000100800 */
[----:B------:R-:W-:Y:S01]  /*16260*/  @!P5 IMAD.IADD R16, R16, 0x1, -R5 ;  /* 0x000000011010d824 */ /* 0x000fe200078e0a05 */
[C---:B------:R-:W-:Y:S01]  /*16270*/  ISETP.GT.U32.AND P5, PT, R5.reuse, R4, PT ;  /* 0x000000040500720c */ /* 0x040fe20003fa4070 */
[----:B------:R-:W-:-:S02]  /*16280*/  IMAD R14, R5, R3, R14 ;  /* 0x00000003050e7224 */ /* 0x000fc400078e020e */
[C---:B------:R-:W-:Y:S02]  /*16290*/  VIADD R12, R28.reuse, 0x58 ;  /* 0x000000581c0c7836 */ /* 0x040fe40000000000 */
[----:B------:R-:W-:Y:S02]  /*162a0*/  VIADD R9, R28, 0x5a ;  /* 0x0000005a1c097836 */ /* 0x000fe40000000000 */
[----:B------:R-:W-:Y:S01]  /*162b0*/  @!P6 IMAD.IADD R20, R20, 0x1, -R5 ;  /* 0x000000011414e824 */ /* 0x000fe200078e0a05 */
[----:B------:R-:W-:Y:S01]  /*162c0*/  ISETP.GT.U32.AND P6, PT, R5, R14, PT ;  /* 0x0000000e0500720c */ /* 0x000fe20003fc4070 */
[----:B------:R-:W-:Y:S01]  /*162d0*/  VIADD R2, R28, 0x59 ;  /* 0x000000591c027836 */ /* 0x000fe20000000000 */
[----:B------:R-:W-:Y:S01]  /*162e0*/  IABS R13, R12 ;  /* 0x0000000c000d7213 */ /* 0x000fe20000000000 */
[----:B------:R-:W-:Y:S01]  /*162f0*/  IMAD.MOV.U32 R18, RZ, RZ, R15 ;  /* 0x000000ffff127224 */ /* 0x000fe200078e000f */
[----:B------:R-:W-:Y:S01]  /*16300*/  IABS R17, R9 ;  /* 0x0000000900117213 */ /* 0x000fe20000000000 */
[----:B------:R-:W-:Y:S01]  /*16310*/  @!P5 IMAD.IADD R4, R4, 0x1, -R5 ;  /* 0x000000010404d824 */ /* 0x000fe200078e0a05 */
[----:B------:R-:W-:Y:S01]  /*16320*/  IABS R3, R2 ;  /* 0x0000000200037213 */ /* 0x000fe20000000000 */
[----:B------:R-:W-:-:S03]  /*16330*/  IMAD.HI.U32 R15, R8, R13, RZ ;  /* 0x0000000d080f7227 */ /* 0x000fc600078e00ff */
[C---:B------:R-:W-:Y:S01]  /*16340*/  ISETP.GT.U32.AND P5, PT, R5.reuse, R4, PT ;  /* 0x000000040500720c */ /* 0x040fe20003fa4070 */
[----:B0-----:R-:W-:Y:S02]  /*16350*/  IMAD.MOV.U32 R10, RZ, RZ, R20 ;  /* 0x000000ffff0a7224 */ /* 0x001fe400078e0014 */
[----:B------:R-:W-:Y:S01]  /*16360*/  @!P6 IMAD.IADD R14, R14, 0x1, -R5 ;  /* 0x000000010e0ee824 */ /* 0x000fe200078e0a05 */
[----:B------:R-:W-:Y:S01]  /*16370*/  ISETP.GE.AND P6, PT, R6, RZ, PT ;  /* 0x000000ff0600720c */ /* 0x000fe20003fc6270 */
[----:B------:R-:W-:Y:S02]  /*16380*/  @!P4 IMAD.MOV R18, RZ, RZ, -R18 ;  /* 0x000000ffff12c224 */ /* 0x000fe400078e0a12 */
[----:B------:R-:W-:Y:S01]  /*16390*/  IMAD.HI.U32 R21, R8, R17, RZ ;  /* 0x0000001108157227 */ /* 0x000fe200078e00ff */
[----:B------:R-:W-:Y:S02]  /*163a0*/  ISETP.GT.U32.AND P4, PT, R5, R14, PT ;  /* 0x0000000e0500720c */ /* 0x000fe40003f84070 */
[----:B------:R0:W-:Y:S01]  /*163b0*/  STL [R1+0x180], R18 ;  /* 0x0001801201007387 */ /* 0x0001e20000100800 */
[----:B------:R-:W-:-:S02]  /*163c0*/  IMAD.MOV R15, RZ, RZ, -R15 ;  /* 0x000000ffff0f7224 */ /* 0x000fc400078e0a0f */
[----:B------:R-:W-:Y:S02]  /*163d0*/  @!P2 IMAD.MOV R10, RZ, RZ, -R10 ;  /* 0x000000ffff0aa224 */ /* 0x000fe400078e0a0a */
[----:B------:R-:W-:-:S03]  /*163e0*/  IMAD.HI.U32 R11, R8, R3, RZ ;  /* 0x00000003080b7227 */ /* 0x000fc600078e00ff */
[----:B------:R1:W-:Y:S01]  /*163f0*/  STL [R1+0x17c], R10 ;  /* 0x00017c0a01007387 */ /* 0x0003e20000100800 */
[----:B------:R-:W-:Y:S02]  /*16400*/  IMAD.MOV R21, RZ, RZ, -R21 ;  /* 0x000000ffff157224 */ /* 0x000fe400078e0a15 */
[C---:B------:R-:W-:Y:S02]  /*16410*/  IMAD R13, R5.reuse, R15, R13 ;  /* 0x0000000f050d7224 */ /* 0x040fe400078e020d */
[----:B0-----:R-:W-:Y:S02]  /*16420*/  IMAD.MOV.U32 R18, RZ, RZ, R19 ;  /* 0x000000ffff127224 */ /* 0x001fe400078e0013 */
[----:B------:R-:W-:Y:S02]  /*16430*/  IMAD.MOV R11, RZ, RZ, -R11 ;  /* 0x000000ffff0b7224 */ /* 0x000fe400078e0a0b */
[----:B------:R-:W-:Y:S02]  /*16440*/  IMAD R17, R5, R21, R17 ;  /* 0x0000001505117224 */ /* 0x000fe400078e0211 */
[----:B-1----:R-:W-:-:S02]  /*16450*/  IMAD.MOV.U32 R10, RZ, RZ, R16 ;  /* 0x000000ffff0a7224 */ /* 0x002fc400078e0010 */
[----:B------:R-:W-:Y:S01]  /*16460*/  @!P5 IMAD.IADD R4, R4, 0x1, -R5 ;  /* 0x000000010404d824 */ /* 0x000fe200078e0a05 */
[C---:B------:R-:W-:Y:S01]  /*16470*/  ISETP.GT.U32.AND P5, PT, R5.reuse, R13, PT ;  /* 0x0000000d0500720c */ /* 0x040fe20003fa4070 */
[----:B------:R-:W-:Y:S01]  /*16480*/  @!P3 IMAD.MOV R18, RZ, RZ, -R18 ;  /* 0x000000ffff12b224 */ /* 0x000fe200078e0a12 */
[----:B------:R-:W-:Y:S01]  /*16490*/  ISETP.GT.U32.AND P2, PT, R5, R17, PT ;  /* 0x000000110500720c */ /* 0x000fe20003f44070 */
[----:B------:R-:W-:Y:S01]  /*164a0*/  @!P0 IMAD.MOV R10, RZ, RZ, -R10 ;  /* 0x000000ffff0a8224 */ /* 0x000fe200078e0a0a */
[----:B------:R-:W-:Y:S01]  /*164b0*/  ISETP.GE.AND P3, PT, R9, RZ, PT ;  /* 0x000000ff0900720c */ /* 0x000fe20003f66270 */
[C---:B------:R-:W-:Y:S01]  /*164c0*/  IMAD R3, R5.reuse, R11, R3 ;  /* 0x0000000b05037224 */ /* 0x040fe200078e0203 */
[----:B------:R-:W-:Y:S01]  /*164d0*/  STL [R1+0x178], R18 ;  /* 0x0001781201007387 */ /* 0x000fe20000100800 */
[----:B------:R-:W-:Y:S01]  /*164e0*/  @!P4 IMAD.IADD R14, R14, 0x1, -R5 ;  /* 0x000000010e0ec824 */ /* 0x000fe200078e0a05 */
[----:B------:R-:W-:Y:S01]  /*164f0*/  ISETP.GE.AND P4, PT, R2, RZ, PT ;  /* 0x000000ff0200720c */ /* 0x000fe20003f86270 */
[C---:B------:R-:W-:Y:S01]  /*16500*/  VIADD R2, R28.reuse, 0x56 ;  /* 0x000000561c027836 */ /* 0x040fe20000000000 */
[----:B------:R0:W-:Y:S01]  /*16510*/  STL [R1+0x174], R10 ;  /* 0x0001740a01007387 */ /* 0x0001e20000100800 */
[----:B------:R-:W-:Y:S01]  /*16520*/  ISETP.GT.U32.AND P0, PT, R5, R3, PT ;  /* 0x000000030500720c */ /* 0x000fe20003f04070 */
[----:B------:R-:W-:-:S02]  /*16530*/  VIADD R6, R28, 0x57 ;  /* 0x000000571c067836 */ /* 0x000fc40000000000 */
        /* <DEDUP_REMOVED lines=9> */
[----:B------:R-:W-:Y:S02]  /*165d0*/  @!P1 IMAD.MOV R10, RZ, RZ, -R10 ;  /* 0x000000ffff0a9224 */ /* 0x000fe400078e0a0a */
[----:B------:R-:W-:Y:S01]  /*165e0*/  @!P0 IMAD.IADD R3, R3, 0x1, -R5 ;  /* 0x0000000103038824 */ /* 0x000fe200078e0a05 */
[C---:B------:R-:W-:Y:S01]  /*165f0*/  ISETP.GT.U32.AND P0, PT, R5.reuse, R17, PT ;  /* 0x000000110500720c */ /* 0x040fe20003f04070 */
        /* <DEDUP_REMOVED lines=8> */
[----:B------:R-:W-:Y:S02]  /*16680*/  VIADD R20, R28, 0x41 ;  /* 0x000000411c147836 */ /* 0x000fe40000000000 */
[----:B0-----:R-:W-:Y:S02]  /*16690*/  IMAD.MOV.U32 R10, RZ, RZ, R4 ;  /* 0x000000ffff0a7224 */ /* 0x001fe400078e0004 */
[----:B------:R-:W-:-:S04]  /*166a0*/  IMAD.HI.U32 R4, R8, R15, RZ ;  /* 0x0000000f08047227 */ /* 0x000fc800078e00ff */
[----:B------:R-:W-:Y:S02]  /*166b0*/  IMAD.MOV R4, RZ, RZ, -R4 ;  /* 0x000000ffff047224 */ /* 0x000fe400078e0a04 */
[----:B------:R-:W-:Y:S01]  /*166c0*/  @!P6 IMAD.MOV R10, RZ, RZ, -R10 ;  /* 0x000000ffff0ae224 */ /* 0x000fe200078e0a0a */
[----:B------:R-:W-:Y:S01]  /*166d0*/  ISETP.GE.AND P6, PT, R6, RZ, PT ;  /* 0x000000ff0600720c */ /* 0x000fe20003fc6270 */
[----:B------:R-:W-:Y:S02]  /*166e0*/  IMAD R15, R5, R4, R15 ;  /* 0x00000004050f7224 */ /* 0x000fe400078e020f */
[----:B------:R-:W-:Y:S01]  /*166f0*/  @!P0 IMAD.IADD R17, R17, 0x1, -R5 ;  /* 0x0000000111118824 */ /* 0x000fe200078e0a05 */
[C---:B------:R-:W-:Y:S01]  /*16700*/  ISETP.GT.U32.AND P0, PT, R5.reuse, R11, PT ;  /* 0x0000000b0500720c */ /* 0x040fe20003f04070 */
[----:B------:R0:W-:Y:S01]  /*16710*/  STL [R1+0x16c], R10 ;  /* 0x00016c0a01007387 */ /* 0x0001e20000100800 */
[----:B------:R-:W-:Y:S01]  /*16720*/  ISETP.GT.U32.AND P5, PT, R5, R15, PT ;  /* 0x0000000f0500720c */ /* 0x000fe20003fa4070 */
[----:B------:R-:W-:-:S02]  /*16730*/  VIADD R4, R28, 0x54 ;  /* 0x000000541c047836 */ /* 0x000fc40000000000 */
[----:B------:R-:W-:-:S04]  /*16740*/  IMAD.HI.U32 R16, R8, R14, RZ ;  /* 0x0000000e08107227 */ /* 0x000fc800078e00ff */
[----:B------:R-:W-:Y:S01]  /*16750*/  @!P1 IMAD.IADD R3, R3, 0x1, -R5 ;  /* 0x0000000103039824 */ /* 0x000fe200078e0a05 */
[----:B------:R-:W-:Y:S01]  /*16760*/  ISETP.GE.AND P1, PT, R2, RZ, PT ;  /* 0x000000ff0200720c */ /* 0x000fe20003f26270 */
[----:B0-----:R-:W-:Y:S01]  /*16770*/  IMAD.MOV.U32 R10, RZ, RZ, R17 ;  /* 0x000000ffff0a7224 */ /* 0x001fe200078e0011 */
[----:B------:R-:W-:Y:S01]  /*16780*/  IABS R2, R4 ;  /* 0x0000000400027213 */ /* 0x000fe20000000000 */
[----:B------:R-:W-:Y:S02]  /*16790*/  IMAD.MOV R16, RZ, RZ, -R16 ;  /* 0x000000ffff107224 */ /* 0x000fe400078e0a10 */
[----:B------:R-:W-:Y:S02]  /*167a0*/  @!P3 IMAD.MOV R10, RZ, RZ, -R10 ;  /* 0x000000ffff0ab224 */ /* 0x000fe400078e0a0a */
[--C-:B------:R-:W-:Y:S02]  /*167b0*/  @!P5 IMAD.IADD R15, R15, 0x1, -R5.reuse ;  /* 0x000000010f0fd824 */ /* 0x100fe400078e0a05 */
[----:B------:R-:W-:Y:S01]  /*167c0*/  @!P0 IMAD.IADD R11, R11, 0x1, -R5 ;  /* 0x000000010b0b8824 */ /* 0x000fe200078e0a05 */
[----:B------:R0:W-:Y:S01]  /*167d0*/  STL [R1+0x168], R10 ;  /* 0x0001680a01007387 */ /* 0x0001e20000100800 */
[C---:B------:R-:W-:Y:S01]  /*167e0*/  IMAD R14, R5.reuse, R16, R14 ;  /* 0x00000010050e7224 */ /* 0x040fe200078e020e */
[----:B------:R-:W-:Y:S01]  /*167f0*/  ISETP.GE.AND P0, PT, R12, RZ, PT ;  /* 0x000000ff0c00720c */ /* 0x000fe20003f06270 */
[----:B------:R-:W-:Y:S01]  /*16800*/  IMAD.MOV.U32 R17, RZ, RZ, R3 ;  /* 0x000000ffff117224 */ /* 0x000fe200078e0003 */
[C---:B------:R-:W-:Y:S01]  /*16810*/  ISETP.GT.U32.AND P5, PT, R5.reuse, R15, PT ;  /* 0x0000000f0500720c */ /* 0x040fe20003fa4070 */
[----:B------:R-:W-:Y:S01]  /*16820*/  IMAD.HI.U32 R12, R8, R2, RZ ;  /* 0x00000002080c7227 */ /* 0x000fe200078e00ff */
[----:B------:R-:W-:-:S03]  /*16830*/  ISETP.GT.U32.AND P3, PT, R5, R11, PT ;  /* 0x0000000b0500720c */ /* 0x000fc60003f64070 */
[----:B------:R-:W-:Y:S02]  /*16840*/  VIADD R6, R28, 0x53 ;  /* 0x000000531c067836 */ /* 0x000fe40000000000 */
[----:B0-----:R-:W-:Y:S02]  /*16850*/  IMAD.MOV.U32 R10, RZ, RZ, R13 ;  /* 0x000000ffff0a7224 */ /* 0x001fe400078e000d */
[----:B------:R-:W-:Y:S01]  /*16860*/  @!P4 IMAD.MOV R17, RZ, RZ, -R17 ;  /* 0x000000ffff11c224 */ /* 0x000fe200078e0a11 */
[----:B------:R-:W-:Y:S01]  /*16870*/  ISETP.GT.U32.AND P4, PT, R5, R14, PT ;  /* 0x0000000e0500720c */ /* 0x000fe20003f84070 */
[----:B------:R-:W-:Y:S01]  /*16880*/  @!P2 IMAD.MOV R10, RZ, RZ, -R10 ;  /* 0x000000ffff0aa224 */ /* 0x000fe200078e0a0a */
[----:B------:R-:W-:Y:S01]  /*16890*/  ISETP.GE.AND P2, PT, R4, RZ, PT ;  /* 0x000000ff0400720c */ /* 0x000fe20003f46270 */
[----:B------:R-:W-:Y:S01]  /*168a0*/  IMAD.MOV R4, RZ, RZ, -R12 ;  /* 0x000000ffff047224 */ /* 0x000fe200078e0a0c */
[----:B------:R-:W-:Y:S01]  /*168b0*/  IABS R9, R6 ;  /* 0x0000000600097213 */ /* 0x000fe20000000000 */
[----:B------:R-:W-:Y:S01]  /*168c0*/  @!P5 IMAD.IADD R15, R15, 0x1, -R5 ;  /* 0x000000010f0fd824 */ /* 0x000fe200078e0a05 */
[----:B------:R-:W-:Y:S01]  /*168d0*/  STL [R1+0x164], R17 ;  /* 0x0001641101007387 */ /* 0x000fe20000100800 */
[----:B------:R-:W-:-:S02]  /*168e0*/  IMAD R2, R5, R4, R2 ;  /* 0x0000000405027224 */ /* 0x000fc400078e0202 */
[----:B------:R-:W-:Y:S01]  /*168f0*/  IMAD.HI.U32 R3, R8, R9, RZ ;  /* 0x0000000908037227 */ /* 0x000fe200078e00ff */
[----:B------:R0:W-:Y:S02]  /*16900*/  STL [R1+0x160], R10 ;  /* 0x0001600a01007387 */ /* 0x0001e40000100800 */
[----:B------:R-:W-:Y:S01]  /*16910*/  ISETP.GT.U32.AND P5, PT, R5, R2, PT ;  /* 0x000000020500720c */ /* 0x000fe20003fa4070 */
[----:B------:R-:W-:Y:S02]  /*16920*/  IMAD.MOV R3, RZ, RZ, -R3 ;  /* 0x000000ffff037224 */ /* 0x000fe400078e0a03 */
[--C-:B------:R-:W-:Y:S01]  /*16930*/  @!P3 IMAD.IADD R11, R11, 0x1, -R5.reuse ;  /* 0x000000010b0bb824 */ /* 0x100fe200078e0a05 */
[----:B------:R-:W-:Y:S01]  /*16940*/  ISETP.GE.AND P3, PT, R6, RZ, PT ;  /* 0x000000ff0600720c */ /* 0x000fe20003f66270 */
[----:B------:R-:W-:Y:S02]  /*16950*/  @!P4 IMAD.IADD R14, R14, 0x1, -R5 ;  /* 0x000000010e0ec824 */ /* 0x000fe400078e0a05 */
[----:B------:R-:W-:-:S02]  /*16960*/  IMAD R9, R5, R3, R9 ;  /* 0x0000000305097224 */ /* 0x000fc400078e0209 */
[----:B------:R-:W-:Y:S01]  /*16970*/  IMAD.MOV.U32 R16, RZ, RZ, R11 ;  /* 0x000000ffff107224 */ /* 0x000fe200078e000b */
[C---:B------:R-:W-:Y:S01]  /*16980*/  ISETP.GT.U32.AND P4, PT, R5.reuse, R14, PT ;  /* 0x0000000e0500720c */ /* 0x040fe20003f84070 */
[----:B------:R-:W-:Y:S02]  /*16990*/  VIADD R4, R28, 0x51 ;  /* 0x000000511c047836 */ /* 0x000fe40000000000 */
[----:B------:R-:W-:Y:S01]  /*169a0*/  @!P6 IMAD.MOV R16, RZ, RZ, -R16 ;  /* 0x000000ffff10e224 */ /* 0x000fe200078e0a10 */
[C---:B------:R-:W-:Y:S01]  /*169b0*/  ISETP.GT.U32.AND P6, PT, R5.reuse, R9, PT ;  /* 0x000000090500720c */ /* 0x040fe20003fc4070 */
[----:B------:R-:W-:Y:S01]  /*169c0*/  @!P5 IMAD.IADD R2, R2, 0x1, -R5 ;  /* 0x000000010202d824 */ /* 0x000fe200078e0a05 */
[----:B------:R-:W-:Y:S01]  /*169d0*/  IABS R13, R4 ;  /* 0x00000004000d7213 */ /* 0x000fe20000000000 */
[----:B0-----:R-:W-:Y:S01]  /*169e0*/  IMAD.MOV.U32 R10, RZ, RZ, R15 ;  /* 0x000000ffff0a7224 */ /* 0x001fe200078e000f */
[----:B------:R-:W-:Y:S01]  /*169f0*/  STL [R1+0x15c], R16 ;  /* 0x00015c1001007387 */ /* 0x000fe20000100800 */
[----:B------:R-:W-:Y:S01]  /*16a00*/  VIADD R12, R28, 0x52 ;  /* 0x000000521c0c7836 */ /* 0x000fe20000000000 */
[----:B------:R-:W-:Y:S01]  /*16a10*/  ISETP.GT.U32.AND P5, PT, R5, R2, PT ;  /* 0x000000020500720c */ /* 0x000fe20003fa4070 */
[----:B------:R-:W-:-:S02]  /*16a20*/  @!P1 IMAD.MOV R10, RZ, RZ, -R10 ;  /* 0x000000ffff0a9224 */ /* 0x000fc400078e0a0a */
[----:B------:R-:W-:Y:S01]  /*16a30*/  @!P4 IMAD.IADD R14, R14, 0x1, -R5 ;  /* 0x000000010e0ec824 */ /* 0x000fe200078e0a05 */
[----:B------:R-:W-:Y:S01]  /*16a40*/  IABS R6, R12 ;  /* 0x0000000c00067213 */ /* 0x000fe20000000000 */
[----:B------:R-:W-:Y:S01]  /*16a50*/  VIADD R3, R28, 0x50 ;  /* 0x000000501c037836 */ /* 0x000fe20000000000 */
[----:B------:R-:W-:Y:S01]  /*16a60*/  ISETP.GE.AND P1, PT, R12, RZ, PT ;  /* 0x000000ff0c00720c */ /* 0x000fe20003f26270 */
[----:B------:R-:W-:Y:S01]  /*16a70*/  IMAD.MOV.U32 R12, RZ, RZ, R13 ;  /* 0x000000ffff0c7224 */ /* 0x000fe200078e000d */
[----:B------:R0:W-:Y:S01]  /*16a80*/  STL [R1+0x158], R10 ;  /* 0x0001580a01007387 */ /* 0x0001e20000100800 */
[----:B------:R-:W-:Y:S01]  /*16a90*/  @!P6 IMAD.IADD R9, R9, 0x1, -R5 ;  /* 0x000000010909e824 */ /* 0x000fe200078e0a05 */
[----:B------:R-:W-:Y:S01]  /*16aa0*/  ISETP.GE.AND P4, PT, R4, RZ, PT ;  /* 0x000000ff0400720c */ /* 0x000fe20003f86270 */
[C---:B------:R-:W-:Y:S01]  /*16ab0*/  IMAD.HI.U32 R15, R8.reuse, R6, RZ ;  /* 0x00000006080f7227 */ /* 0x040fe200078e00ff */
[----:B------:R-:W-:Y:S02]  /*16ac0*/  IABS R11, R3 ;  /* 0x00000003000b7213 */ /* 0x000fe40000000000 */
        /* <DEDUP_REMOVED lines=114> */
[----:B------:R-:W-:Y:S02]  /*171f0*/  IMAD.MOV.U32 R16, RZ, RZ, R3 ;  /* 0x000000ffff107224 */ /* 0x000fe400078e0003 */
[C---:B------:R-:W-:Y:S02]  /*17200*/  IMAD R12, R5.reuse, R15, R12 ;  /* 0x0000000f050c7224 */ /* 0x040fe400078e020c */
[----:B------:R-:W-:Y:S02]  /*17210*/  VIADD R3, R28, 0x47 ;  /* 0x000000471c037836 */ /* 0x000fe40000000000 */
[----:B------:R-:W-:Y:S02]  /*17220*/  IMAD.MOV R6, RZ, RZ, -R6 ;  /* 0x000000ffff067224 */ /* 0x000fe400078e0a06 */
[----:B------:R-:W-:Y:S01]  /*17230*/  @!P1 IMAD.IADD R14, R14, 0x1, -R5 ;  /* 0x000000010e0e9824 */ /* 0x000fe200078e0a05 */
[----:B------:R-:W-:Y:S01]  /*17240*/  IABS R23, R3 ;  /* 0x0000000300177213 */ /* 0x000fe20000000000 */
[C---:B------:R-:W-:Y:S01]  /*17250*/  IMAD R11, R5.reuse, R6, R11 ;  /* 0x00000006050b7224 */ /* 0x040fe200078e020b */
[----:B------:R-:W-:Y:S01]  /*17260*/  ISETP.GT.U32.AND P1, PT, R5, R12, PT ;  /* 0x0000000c0500720c */ /* 0x000fe20003f24070 */
[----:B0-----:R-:W-:-:S02]  /*17270*/  IMAD.MOV.U32 R10, RZ, RZ, R2 ;  /* 0x000000ffff0a7224 */ /* 0x001fc400078e0002 */
[----:B------:R-:W-:Y:S01]  /*17280*/  @!P0 IMAD.IADD R9, R9, 0x1, -R5 ;  /* 0x0000000109098824 */ /* 0x000fe200078e0a05 */
[----:B------:R-:W-:Y:S01]  /*17290*/  ISETP.GT.U32.AND P0, PT, R5, R11, PT ;  /* 0x0000000b0500720c */ /* 0x000fe20003f04070 */
[----:B------:R-:W-:-:S04]  /*172a0*/  IMAD.HI.U32 R2, R8, R23, RZ ;  /* 0x0000001708027227 */ /* 0x000fc800078e00ff */
[----:B------:R-:W-:Y:S02]  /*172b0*/  IMAD.MOV R2, RZ, RZ, -R2 ;  /* 0x000000ffff027224 */ /* 0x000fe400078e0a02 */
[----:B------:R-:W-:Y:S01]  /*172c0*/  @!P2 IMAD.MOV R10, RZ, RZ, -R10 ;  /* 0x000000ffff0aa224 */ /* 0x000fe200078e0a0a */
[----:B------:R-:W-:Y:S01]  /*172d0*/  ISETP.GE.AND P2, PT, R3, RZ, PT ;  /* 0x000000ff0300720c */ /* 0x000fe20003f46270 */
[----:B------:R-:W-:Y:S02]  /*172e0*/  @!P1 IMAD.IADD R12, R12, 0x1, -R5 ;  /* 0x000000010c0c9824 */ /* 0x000fe400078e0a05 */
[C---:B------:R-:W-:Y:S02]  /*172f0*/  IMAD R23, R5.reuse, R2, R23 ;  /* 0x0000000205177224 */ /* 0x040fe400078e0217 */
[----:B------:R-:W-:Y:S01]  /*17300*/  IMAD.MOV.U32 R15, RZ, RZ, R14 ;  /* 0x000000ffff0f7224 */ /* 0x000fe200078e000e */
[----:B------:R-:W-:Y:S01]  /*17310*/  ISETP.GT.U32.AND P1, PT, R5, R12, PT ;  /* 0x0000000c0500720c */ /* 0x000fe20003f24070 */
[----:B------:R-:W-:-:S02]  /*17320*/  VIADD R3, R28, 0x46 ;  /* 0x000000461c037836 */ /* 0x000fc40000000000 */
[----:B------:R-:W-:Y:S01]  /*17330*/  @!P6 IMAD.MOV R15, RZ, RZ, -R15 ;  /* 0x000000ffff0fe224 */ /* 0x000fe200078e0a0f */
[----:B------:R-:W-:Y:S01]  /*17340*/  ISETP.GT.U32.AND P6, PT, R5, R23, PT ;  /* 0x000000170500720c */ /* 0x000fe20003fc4070 */
[--C-:B------:R-:W-:Y:S01]  /*17350*/  @!P0 IMAD.IADD R11, R11, 0x1, -R5.reuse ;  /* 0x000000010b0b8824 */ /* 0x100fe200078e0a05 */
[----:B------:R-:W-:Y:S01]  /*17360*/  IABS R13, R3 ;  /* 0x00000003000d7213 */ /* 0x000fe20000000000 */
[----:B------:R-:W-:Y:S01]  /*17370*/  @!P4 IMAD.MOV R16, RZ, RZ, -R16 ;  /* 0x000000ffff10c224 */ /* 0x000fe200078e0a10 */
[----:B------:R-:W-:Y:S01]  /*17380*/  ISETP.GE.AND P4, PT, R4, RZ, PT ;  /* 0x000000ff0400720c */ /* 0x000fe20003f86270 */
[----:B------:R-:W-:Y:S01]  /*17390*/  VIADD R4, R28, 0x45 ;  /* 0x000000451c047836 */ /* 0x000fe20000000000 */
[----:B------:R-:W-:Y:S01]  /*173a0*/  ISETP.GT.U32.AND P0, PT, R5, R11, PT ;  /* 0x0000000b0500720c */ /* 0x000fe20003f04070 */
[----:B------:R-:W-:Y:S01]  /*173b0*/  IMAD.HI.U32 R6, R8, R13, RZ ;  /* 0x0000000d08067227 */ /* 0x000fe200078e00ff */
[----:B------:R0:W-:Y:S02]  /*173c0*/  STL [R1+0x134], R16 ;  /* 0x0001341001007387 */ /* 0x0001e40000100800 */
[----:B------:R-:W-:Y:S01]  /*173d0*/  IABS R17, R4 ;  /* 0x0000000400117213 */ /* 0x000fe20000000000 */
[----:B------:R-:W-:Y:S01]  /*173e0*/  IMAD.MOV R6, RZ, RZ, -R6 ;  /* 0x000000ffff067224 */ /* 0x000fe200078e0a06 */
[----:B------:R1:W-:Y:S01]  /*173f0*/  STL [R1+0x130], R10 ;  /* 0x0001300a01007387 */ /* 0x0003e20000100800 */
[--C-:B------:R-:W-:Y:S01]  /*17400*/  @!P1 IMAD.IADD R12, R12, 0x1, -R5.reuse ;  /* 0x000000010c0c9824 */ /* 0x100fe200078e0a05 */
[----:B------:R-:W-:Y:S01]  /*17410*/  ISETP.GE.AND P1, PT, R4, RZ, PT ;  /* 0x000000ff0400720c */ /* 0x000fe20003f26270 */
[----:B------:R-:W-:Y:S01]  /*17420*/  @!P6 IMAD.IADD R23, R23, 0x1, -R5 ;  /* 0x000000011717e824 */ /* 0x000fe200078e0a05 */
[----:B------:R-:W-:Y:S01]  /*17430*/  IABS R4, R21 ;  /* 0x0000001500047213 */ /* 0x000fe20000000000 */
[----:B------:R-:W-:Y:S01]  /*17440*/  IMAD R13, R5, R6, R13 ;  /* 0x00000006050d7224 */ /* 0x000fe200078e020d */
[----:B0-----:R-:W-:Y:S01]  /*17450*/  IABS R16, R22 ;  /* 0x0000001600107213 */ /* 0x001fe20000000000 */
[----:B------:R-:W-:Y:S01]  /*17460*/  @!P0 IMAD.IADD R11, R11, 0x1, -R5 ;  /* 0x000000010b0b8824 */ /* 0x000fe200078e0a05 */
[C---:B------:R-:W-:Y:S01]  /*17470*/  ISETP.GT.U32.AND P6, PT, R5.reuse, R23, PT ;  /* 0x000000170500720c */ /* 0x040fe20003fc4070 */
[----:B------:R-:W-:Y:S01]  /*17480*/  IMAD.HI.U32 R2, R8, R17, RZ ;  /* 0x0000001108027227 */ /* 0x000fe200078e00ff */
[----:B------:R-:W-:Y:S01]  /*17490*/  ISETP.GT.U32.AND P0, PT, R5, R13, PT ;  /* 0x0000000d0500720c */ /* 0x000fe20003f04070 */
[----:B------:R-:W-:Y:S01]  /*174a0*/  STL [R1+0x12c], R15 ;  /* 0x00012c0f01007387 */ /* 0x000fe20000100800 */
[----:B------:R-:W-:Y:S01]  /*174b0*/  IABS R6, R20 ;  /* 0x0000001400067213 */ /* 0x000fe20000000000 */
[----:B-1----:R-:W-:-:S02]  /*174c0*/  IMAD.MOV.U32 R10, RZ, RZ, R9 ;  /* 0x000000ffff0a7224 */ /* 0x002fc400078e0009 */
[----:B------:R-:W-:-:S04]  /*174d0*/  IMAD.HI.U32 R9, R8, R4, RZ ;  /* 0x0000000408097227 */ /* 0x000fc800078e00ff */
[----:B------:R-:W-:Y:S02]  /*174e0*/  IMAD.MOV R2, RZ, RZ, -R2 ;  /* 0x000000ffff027224 */ /* 0x000fe400078e0a02 */
[----:B------:R-:W-:Y:S02]  /*174f0*/  IMAD.MOV R9, RZ, RZ, -R9 ;  /* 0x000000ffff097224 */ /* 0x000fe400078e0a09 */
[C---:B------:R-:W-:Y:S02]  /*17500*/  IMAD R17, R5.reuse, R2, R17 ;  /* 0x0000000205117224 */ /* 0x040fe400078e0211 */
[----:B------:R-:W-:Y:S02]  /*17510*/  IMAD R4, R5, R9, R4 ;  /* 0x0000000905047224 */ /* 0x000fe400078e0204 */
[----:B------:R-:W-:Y:S01]  /*17520*/  @!P5 IMAD.MOV R10, RZ, RZ, -R10 ;  /* 0x000000ffff0ad224 */ /* 0x000fe200078e0a0a */
[----:B------:R-:W-:Y:S01]  /*17530*/  ISETP.GE.AND P5, PT, R3, RZ, PT ;  /* 0x000000ff0300720c */ /* 0x000fe20003fa6270 */
[--C-:B------:R-:W-:Y:S01]  /*17540*/  @!P6 IMAD.IADD R23, R23, 0x1, -R5.reuse ;  /* 0x000000011717e824 */ /* 0x100fe200078e0a05 */
[----:B------:R-:W-:Y:S01]  /*17550*/  ISETP.GT.U32.AND P6, PT, R5, R17, PT ;  /* 0x000000110500720c */ /* 0x000fe20003fc4070 */
[----:B------:R-:W-:Y:S01]  /*17560*/  @!P0 IMAD.IADD R13, R13, 0x1, -R5 ;  /* 0x000000010d0d8824 */ /* 0x000fe200078e0a05 */
[----:B------:R-:W-:Y:S01]  /*17570*/  ISETP.GT.U32.AND P0, PT, R5, R4, PT ;  /* 0x000000040500720c */ /* 0x000fe20003f04070 */
[----:B------:R-:W-:Y:S01]  /*17580*/  IMAD.HI.U32 R25, R8, R16, RZ ;  /* 0x0000001008197227 */ /* 0x000fe200078e00ff */
[----:B------:R0:W-:Y:S03]  /*17590*/  STL [R1+0x128], R10 ;  /* 0x0001280a01007387 */ /* 0x0001e60000100800 */
[----:B------:R-:W-:-:S02]  /*175a0*/  VIADD R3, R28, 0x42 ;  /* 0x000000421c037836 */ /* 0x000fc40000000000 */
[----:B------:R-:W-:Y:S02]  /*175b0*/  IMAD.MOV R25, RZ, RZ, -R25 ;  /* 0x000000ffff197224 */ /* 0x000fe400078e0a19 */
[----:B------:R-:W-:Y:S01]  /*175c0*/  VIADD R14, R28, 0x40 ;  /* 0x000000401c0e7836 */ /* 0x000fe20000000000 */
[----:B------:R-:W-:Y:S01]  /*175d0*/  IABS R19, R3 ;  /* 0x0000000300137213 */ /* 0x000fe20000000000 */
[----:B------:R-:W-:Y:S02]  /*175e0*/  IMAD R16, R5, R25, R16 ;  /* 0x0000001905107224 */ /* 0x000fe400078e0210 */
[----:B0-----:R-:W-:Y:S01]  /*175f0*/  IMAD.MOV.U32 R10, RZ, RZ, R12 ;  /* 0x000000ffff0a7224 */ /* 0x001fe200078e000c */
[----:B------:R-:W-:Y:S01]  /*17600*/  IABS R2, R14 ;  /* 0x0000000e00027213 */ /* 0x000fe20000000000 */
[--C-:B------:R-:W-:Y:S01]  /*17610*/  @!P6 IMAD.IADD R17, R17, 0x1, -R5.reuse ;  /* 0x000000011111e824 */ /* 0x100fe200078e0a05 */
[C---:B------:R-:W-:Y:S01]  /*17620*/  ISETP.GT.U32.AND P6, PT, R5.reuse, R16, PT ;  /* 0x000000100500720c */ /* 0x040fe20003fc4070 */
[----:B------:R-:W-:Y:S01]  /*17630*/  @!P3 IMAD.MOV R10, RZ, RZ, -R10 ;  /* 0x000000ffff0ab224 */ /* 0x000fe200078e0a0a */
[C---:B------:R-:W-:Y:S01]  /*17640*/  ISETP.GT.U32.AND P3, PT, R5.reuse, R13, PT ;  /* 0x0000000d0500720c */ /* 0x040fe20003f64070 */
[----:B------:R-:W-:Y:S01]  /*17650*/  @!P0 IMAD.IADD R4, R4, 0x1, -R5 ;  /* 0x0000000104048824 */ /* 0x000fe200078e0a05 */
[----:B------:R-:W-:Y:S01]  /*17660*/  ISETP.GT.U32.AND P0, PT, R5, R17, PT ;  /* 0x000000110500720c */ /* 0x000fe20003f04070 */
[C---:B------:R-:W-:Y:S01]  /*17670*/  IMAD.HI.U32 R24, R8.reuse, R19, RZ ;  /* 0x0000001308187227 */ /* 0x040fe200078e00ff */
[----:B------:R0:W-:Y:S03]  /*17680*/  STL [R1+0x124], R10 ;  /* 0x0001240a01007387 */ /* 0x0001e60000100800 */
[----:B------:R-:W-:-:S04]  /*17690*/  IMAD.HI.U32 R9, R8, R6, RZ ;  /* 0x0000000608097227 */ /* 0x000fc800078e00ff */
[----:B------:R-:W-:Y:S02]  /*176a0*/  IMAD.MOV R24, RZ, RZ, -R24 ;  /* 0x000000ffff187224 */ /* 0x000fe400078e0a18 */
[----:B------:R-:W-:-:S04]  /*176b0*/  IMAD.HI.U32 R15, R8, R2, RZ ;  /* 0x00000002080f7227 */ /* 0x000fc800078e00ff */
[----:B0-----:R-:W-:Y:S02]  /*176c0*/  IMAD.MOV.U32 R10, RZ, RZ, R11 ;  /* 0x000000ffff0a7224 */ /* 0x001fe400078e000b */
[----:B------:R-:W-:Y:S02]  /*176d0*/  IMAD.MOV R25, RZ, RZ, -R9 ;  /* 0x000000ffff197224 */ /* 0x000fe400078e0a09 */
[----:B------:R-:W-:Y:S01]  /*176e0*/  @!P4 IMAD.MOV R10, RZ, RZ, -R10 ;  /* 0x000000ffff0ac224 */ /* 0x000fe200078e0a0a */
[C---:B------:R-:W-:Y:S01]  /*176f0*/  ISETP.GT.U32.AND P4, PT, R5.reuse, R4, PT ;  /* 0x000000040500720c */ /* 0x040fe20003f84070 */
[----:B------:R-:W-:Y:S02]  /*17700*/  IMAD R9, R5, R24, R19 ;  /* 0x0000001805097224 */ /* 0x000fe400078e0213 */
[----:B------:R-:W-:Y:S01]  /*17710*/  IMAD.MOV R19, RZ, RZ, -R15 ;  /* 0x000000ffff137224 */ /* 0x000fe200078e0a0f */
[----:B------:R0:W-:Y:S01]  /*17720*/  STL [R1+0x120], R10 ;  /* 0x0001200a01007387 */ /* 0x0001e20000100800 */
[----:B------:R-:W-:-:S02]  /*17730*/  @!P6 IMAD.IADD R16, R16, 0x1, -R5 ;  /* 0x000000011010e824 */ /* 0x000fc400078e0a05 */
[C---:B------:R-:W-:Y:S02]  /*17740*/  IMAD R6, R5.reuse, R25, R6 ;  /* 0x0000001905067224 */ /* 0x040fe400078e0206 */
[C---:B------:R-:W-:Y:S01]  /*17750*/  IMAD R2, R5.reuse, R19, R2 ;  /* 0x0000001305027224 */ /* 0x040fe200078e0202 */
[----:B------:R-:W-:Y:S01]  /*17760*/  ISETP.GT.U32.AND P6, PT, R5, R16, PT ;  /* 0x000000100500720c */ /* 0x000fe20003fc4070 */
[----:B------:R-:W-:Y:S02]  /*17770*/  VIADD R15, R28, 0x3f ;  /* 0x0000003f1c0f7836 */ /* 0x000fe40000000000 */
[----:B------:R-:W-:Y:S01]  /*17780*/  @!P3 IMAD.IADD R13, R13, 0x1, -R5 ;  /* 0x000000010d0db824 */ /* 0x000fe200078e0a05 */
[C---:B------:R-:W-:Y:S01]  /*17790*/  ISETP.GT.U32.AND P3, PT, R5.reuse, R6, PT ;  /* 0x000000060500720c */ /* 0x040fe20003f64070 */
[----:B0-----:R-:W-:Y:S01]  /*177a0*/  IMAD.MOV.U32 R10, RZ, RZ, R23 ;  /* 0x000000ffff0a7224 */ /* 0x001fe200078e0017 */
[----:B------:R-:W-:Y:S01]  /*177b0*/  IABS R19, R15 ;  /* 0x0000000f00137213 */ /* 0x000fe20000000000 */
[----:B------:R-:W-:Y:S01]  /*177c0*/  @!P4 IMAD.IADD R4, R4, 0x1, -R5 ;  /* 0x000000010404c824 */ /* 0x000fe200078e0a05 */
[C---:B------:R-:W-:Y:S01]  /*177d0*/  ISETP.GT.U32.AND P4, PT, R5.reuse, R2, PT ;  /* 0x000000020500720c */ /* 0x040fe20003f84070 */
[----:B------:R-:W-:Y:S01]  /*177e0*/  @!P2 IMAD.MOV R10, RZ, RZ, -R10 ;  /* 0x000000ffff0aa224 */ /* 0x000fe200078e0a0a */
[----:B------:R-:W-:Y:S01]  /*177f0*/  ISETP.GT.U32.AND P2, PT, R5, R9, PT ;  /* 0x000000090500720c */ /* 0x000fe20003f44070 */
[----:B------:R-:W-:-:S02]  /*17800*/  VIADD R12, R28, 0x3e ;  /* 0x0000003e1c0c7836 */ /* 0x000fc40000000000 */
[----:B------:R-:W-:Y:S01]  /*17810*/  @!P0 IMAD.IADD R17, R17, 0x1, -R5 ;  /* 0x0000000111118824 */ /* 0x000fe200078e0a05 */
[----:B------:R-:W-:Y:S01]  /*17820*/  ISETP.GE.AND P0, PT, R21, RZ, PT ;  /* 0x000000ff1500720c */ /* 0x000fe20003f06270 */
[----:B------:R-:W-:Y:S01]  /*17830*/  IMAD.HI.U32 R23, R8, R19, RZ ;  /* 0x0000001308177227 */ /* 0x000fe200078e00ff */
[----:B------:R-:W-:Y:S01]  /*17840*/  IABS R11, R12 ;  /* 0x0000000c000b7213 */ /* 0x000fe20000000000 */
[----:B------:R0:W-:Y:S02]  /*17850*/  STL [R1+0x11c], R10 ;  /* 0x00011c0a01007387 */ /* 0x0001e40000100800 */
[----:B------:R-:W-:Y:S02]  /*17860*/  IMAD.MOV R23, RZ, RZ, -R23 ;  /* 0x000000ffff177224 */ /* 0x000fe400078e0a17 */
[----:B------:R-:W-:Y:S02]  /*17870*/  IMAD.MOV.U32 R18, RZ, RZ, R13 ;  /* 0x000000ffff127224 */ /* 0x000fe400078e000d */
[--C-:B------:R-:W-:Y:S01]  /*17880*/  @!P2 IMAD.IADD R9, R9, 0x1, -R5.reuse ;  /* 0x000000010909a824 */ /* 0x100fe200078e0a05 */
[----:B------:R-:W-:Y:S01]  /*17890*/  ISETP.GE.AND P2, PT, R3, RZ, PT ;  /* 0x000000ff0300720c */ /* 0x000fe20003f46270 */
[----:B------:R-:W-:Y:S01]  /*178a0*/  @!P6 IMAD.IADD R16, R16, 0x1, -R5 ;  /* 0x000000011010e824 */ /* 0x000fe200078e0a05 */
[----:B------:R-:W-:Y:S01]  /*178b0*/  ISETP.GE.AND P6, PT, R22, RZ, PT ;  /* 0x000000ff1600720c */ /* 0x000fe20003fc6270 */
[----:B0-----:R-:W-:-:S02]  /*178c0*/  IMAD.MOV.U32 R10, RZ, RZ, R17 ;  /* 0x000000ffff0a7224 */ /* 0x001fc400078e0011 */
[--C-:B------:R-:W-:Y:S01]  /*178d0*/  @!P3 IMAD.IADD R6, R6, 0x1, -R5.reuse ;  /* 0x000000010606b824 */ /* 0x100fe200078e0a05 */
[----:B------:R-:W-:Y:S01]  /*178e0*/  ISETP.GE.AND P3, PT, R20, RZ, PT ;  /* 0x000000ff1400720c */ /* 0x000fe20003f66270 */
[----:B------:R-:W-:Y:S01]  /*178f0*/  @!P4 IMAD.IADD R2, R2, 0x1, -R5 ;  /* 0x000000010202c824 */ /* 0x000fe200078e0a05 */
[----:B------:R-:W-:Y:S01]  /*17900*/  ISETP.GT.U32.AND P4, PT, R5, R9, PT ;  /* 0x000000090500720c */ /* 0x000fe20003f84070 */
[----:B------:R-:W-:-:S04]  /*17910*/  IMAD.HI.U32 R21, R8, R11, RZ ;  /* 0x0000000b08157227 */ /* 0x000fc800078e00ff */
[C---:B------:R-:W-:Y:S02]  /*17920*/  IMAD R3, R5.reuse, R23, R19 ;  /* 0x0000001705037224 */ /* 0x040fe400078e0213 */
[----:B------:R-:W-:Y:S01]  /*17930*/  @!P5 IMAD.MOV R18, RZ, RZ, -R18 ;  /* 0x000000ffff12d224 */ /* 0x000fe200078e0a12 */
[C---:B------:R-:W-:Y:S01]  /*17940*/  ISETP.GT.U32.AND P5, PT, R5.reuse, R2, PT ;  /* 0x000000020500720c */ /* 0x040fe20003fa4070 */
[----:B------:R-:W-:Y:S02]  /*17950*/  IMAD.MOV.U32 R17, RZ, RZ, R4 ;  /* 0x000000ffff117224 */ /* 0x000fe400078e0004 */
[----:B------:R-:W-:Y:S01]  /*17960*/  @!P1 IMAD.MOV R10, RZ, RZ, -R10 ;  /* 0x000000ffff0a9224 */ /* 0x000fe200078e0a0a */
[C---:B------:R-:W-:Y:S01]  /*17970*/  ISETP.GT.U32.AND P1, PT, R5.reuse, R6, PT ;  /* 0x000000060500720c */ /* 0x040fe20003f24070 */
[----:B------:R-:W-:Y:S01]  /*17980*/  IMAD.MOV R21, RZ, RZ, -R21 ;  /* 0x000000ffff157224 */ /* 0x000fe200078e0a15 */
[----:B------:R-:W-:Y:S01]  /*17990*/  STL [R1+0x118], R18 ;  /* 0x0001181201007387 */ /* 0x000fe20000100800 */
[----:B------:R-:W-:Y:S01]  /*179a0*/  @!P0 IMAD.MOV R17, RZ, RZ, -R17 ;  /* 0x000000ffff118224 */ /* 0x000fe200078e0a11 */
[C---:B------:R-:W-:Y:S01]  /*179b0*/  ISETP.GT.U32.AND P0, PT, R5.reuse, R3, PT ;  /* 0x000000030500720c */ /* 0x040fe20003f04070 */
[----:B------:R-:W-:Y:S01]  /*179c0*/  IMAD R11, R5, R21, R11 ;  /* 0x00000015050b7224 */ /* 0x000fe200078e020b */
[----:B------:R0:W-:Y:S01]  /*179d0*/  STL [R1+0x114], R10 ;  /* 0x0001140a01007387 */ /* 0x0001e20000100800 */
[----:B------:R-:W-:-:S02]  /*179e0*/  VIADD R13, R28, 0x3d ;  /* 0x0000003d1c0d7836 */ /* 0x000fc40000000000 */
[--C-:B------:R-:W-:Y:S01]  /*179f0*/  @!P4 IMAD.IADD R9, R9, 0x1, -R5.reuse ;  /* 0x000000010909c824 */ /* 0x100fe200078e0a05 */
[----:B------:R-:W-:Y:S01]  /*17a00*/  ISETP.GT.U32.AND P4, PT, R5, R11, PT ;  /* 0x0000000b0500720c */ /* 0x000fe20003f84070 */
[----:B------:R-:W-:Y:S01]  /*17a10*/  VIADD R4, R28, 0x3c ;  /* 0x0000003c1c047836 */ /* 0x000fe20000000000 */
[----:B------:R1:W-:Y:S01]  /*17a20*/  STL [R1+0x10c], R17 ;  /* 0x00010c1101007387 */ /* 0x0003e20000100800 */
[--C-:B------:R-:W-:Y:S01]  /*17a30*/  @!P1 IMAD.IADD R6, R6, 0x1, -R5.reuse ;  /* 0x0000000106069824 */ /* 0x100fe200078e0a05 */
[----:B------:R-:W-:Y:S01]  /*17a40*/  ISETP.GE.AND P1, PT, R15, RZ, PT ;  /* 0x000000ff0f00720c */ /* 0x000fe20003f26270 */
[--C-:B------:R-:W-:Y:S01]  /*17a50*/  @!P5 IMAD.IADD R2, R2, 0x1, -R5.reuse ;  /* 0x000000010202d824 */ /* 0x100fe200078e0a05 */
[----:B------:R-:W-:Y:S01]  /*17a60*/  ISETP.GE.AND P5, PT, R12, RZ, PT ;  /* 0x000000ff0c00720c */ /* 0x000fe20003fa6270 */
[----:B0-----:R-:W-:Y:S02]  /*17a70*/  IMAD.MOV.U32 R10, RZ, RZ, R16 ;  /* 0x000000ffff0a7224 */ /* 0x001fe400078e0010 */
[----:B------:R-:W-:Y:S01]  /*17a80*/  @!P0 IMAD.IADD R3, R3, 0x1, -R5 ;  /* 0x0000000103038824 */ /* 0x000fe200078e0a05 */
[----:B------:R-:W-:Y:S01]  /*17a90*/  ISETP.GE.AND P0, PT, R13, RZ, PT ;  /* 0x000000ff0d00720c */ /* 0x000fe20003f06270 */
[----:B------:R-:W-:Y:S01]  /*17aa0*/  @!P6 IMAD.MOV R10, RZ, RZ, -R10 ;  /* 0x000000ffff0ae224 */ /* 0x000fe200078e0a0a */
[----:B------:R-:W-:Y:S01]  /*17ab0*/  ISETP.GE.AND P6, PT, R14, RZ, PT ;  /* 0x000000ff0e00720c */ /* 0x000fe20003fc6270 */
[----:B------:R-:W-:Y:S01]  /*17ac0*/  IMAD.MOV.U32 R16, RZ, RZ, R9 ;  /* 0x000000ffff107224 */ /* 0x000fe200078e0009 */
[----:B------:R-:W-:Y:S01]  /*17ad0*/  IABS R14, R13 ;  /* 0x0000000d000e7213 */ /* 0x000fe20000000000 */
[----:B------:R-:W-:Y:S01]  /*17ae0*/  @!P4 IMAD.IADD R11, R11, 0x1, -R5 ;  /* 0x000000010b0bc824 */ /* 0x000fe200078e0a05 */
[----:B------:R0:W-:Y:S01]  /*17af0*/  STL [R1+0x108], R10 ;  /* 0x0001080a01007387 */ /* 0x0001e20000100800 */
[----:B------:R-:W-:Y:S01]  /*17b00*/  @!P2 IMAD.MOV R16, RZ, RZ, -R16 ;  /* 0x000000ffff10a224 */ /* 0x000fe200078e0a10 */
[----:B------:R-:W-:Y:S01]  /*17b10*/  ISETP.GT.U32.AND P2, PT, R5, R3, PT ;  /* 0x000000030500720c */ /* 0x000fe20003f44070 */
[----:B------:R-:W-:Y:S01]  /*17b20*/  IMAD.HI.U32 R15, R8, R14, RZ ;  /* 0x0000000e080f7227 */ /* 0x000fe200078e00ff */
[----:B-1----:R-:W-:-:S02]  /*17b30*/  IABS R17, R4 ;  /* 0x0000000400117213 */ /* 0x002fc40000000000 */
[----:B------:R-:W-:Y:S01]  /*17b40*/  ISETP.GT.U32.AND P4, PT, R5, R11, PT ;  /* 0x0000000b0500720c */ /* 0x000fe20003f84070 */
[----:B------:R-:W-:Y:S01]  /*17b50*/  IMAD.MOV R15, RZ, RZ, -R15 ;  /* 0x000000ffff0f7224 */ /* 0x000fe200078e0a0f */
[----:B------:R1:W-:Y:S01]  /*17b60*/  STL [R1+0x104], R16 ;  /* 0x0001041001007387 */ /* 0x0003e20000100800 */
[----:B------:R-:W-:-:S04]  /*17b70*/  IMAD.HI.U32 R12, R8, R17, RZ ;  /* 0x00000011080c7227 */ /* 0x000fc800078e00ff */
[----:B0-----:R-:W-:Y:S02]  /*17b80*/  IMAD.MOV.U32 R10, RZ, RZ, R6 ;  /* 0x000000ffff0a7224 */ /* 0x001fe400078e0006 */
[C---:B------:R-:W-:Y:S02]  /*17b90*/  IMAD R14, R5.reuse, R15, R14 ;  /* 0x0000000f050e7224 */ /* 0x040fe400078e020e */
[----:B------:R-:W-:Y:S02]  /*17ba0*/  IMAD.MOV.U32 R6, RZ, RZ, R2 ;  /* 0x000000ffff067224 */ /* 0x000fe400078e0002 */
[----:B------:R-:W-:Y:S02]  /*17bb0*/  IMAD.MOV R12, RZ, RZ, -R12 ;  /* 0x000000ffff0c7224 */ /* 0x000fe400078e0a0c */
[----:B------:R-:W-:Y:S01]  /*17bc0*/  @!P6 IMAD.MOV R6, RZ, RZ, -R6 ;  /* 0x000000ffff06e224 */ /* 0x000fe200078e0a06 */
[----:B------:R-:W-:Y:S01]  /*17bd0*/  ISETP.GT.U32.AND P6, PT, R5, R14, PT ;  /* 0x0000000e0500720c */ /* 0x000fe20003fc4070 */
[----:B------:R-:W-:-:S02]  /*17be0*/  @!P2 IMAD.IADD R3, R3, 0x1, -R5 ;  /* 0x000000010303a824 */ /* 0x000fc400078e0a05 */
        /* <DEDUP_REMOVED lines=15> */
[----:B-1----:R-:W-:-:S02]  /*17ce0*/  VIADD R16, R28, 0x37 ;  /* 0x000000371c107836 */ /* 0x002fc40000000000 */
[----:B------:R1:W-:Y:S01]  /*17cf0*/  STL [R1+0xf8], R9 ;  /* 0x0000f80901007387 */ /* 0x0003e20000100800 */
[----:B------:R-:W-:Y:S01]  /*17d00*/  IABS R4, R2 ;  /* 0x0000000200047213 */ /* 0x000fe20000000000 */
[----:B0-----:R-:W-:Y:S01]  /*17d10*/  IMAD.MOV.U32 R10, RZ, RZ, R11 ;  /* 0x000000ffff0a7224 */ /* 0x001fe200078e000b */
[----:B------:R-:W-:Y:S01]  /*17d20*/  ISETP.GE.AND P1, PT, R2, RZ, PT ;  /* 0x000000ff0200720c */ /* 0x000fe20003f26270 */
[----:B------:R-:W-:Y:S01]  /*17d30*/  @!P4 IMAD.IADD R17, R17, 0x1, -R5 ;  /* 0x000000011111c824 */ /* 0x000fe200078e0a05 */
[----:B------:R-:W-:Y:S01]  /*17d40*/  IABS R19, R16 ;  /* 0x0000001000137213 */ /* 0x000fe20000000000 */
[----:B---3--:R-:W-:Y:S02]  /*17d50*/  VIADD R6, R28, 0x39 ;  /* 0x000000391c067836 */ /* 0x008fe40000000000 */
[----:B------:R-:W-:Y:S01]  /*17d60*/  @!P5 IMAD.MOV R10, RZ, RZ, -R10 ;  /* 0x000000ffff0ad224 */ /* 0x000fe200078e0a0a */
[----:B------:R-:W-:Y:S01]  /*17d70*/  ISETP.GT.U32.AND P4, PT, R5, R17, PT ;  /* 0x000000110500720c */ /* 0x000fe20003f84070 */
[----:B-1----:R-:W-:Y:S01]  /*17d80*/  IMAD.HI.U32 R9, R8, R15, RZ ;  /* 0x0000000f08097227 */ /* 0x002fe200078e00ff */
        /* <DEDUP_REMOVED lines=13> */
[----:B------:R-:W-:Y:S02]  /*17e60*/  IMAD R4, R5, R3, R4 ;  /* 0x0000000305047224 */ /* 0x000fe400078e0204 */
[----:B------:R-:W-:-:S02]  /*17e70*/  VIADD R2, R28, 0x38 ;  /* 0x000000381c027836 */ /* 0x000fc40000000000 */
[----:B------:R-:W-:Y:S01]  /*17e80*/  @!P0 IMAD.MOV R10, RZ, RZ, -R10 ;  /* 0x000000ffff0a8224 */ /* 0x000fe200078e0a0a */
[----:B------:R-:W-:Y:S01]  /*17e90*/  ISETP.GT.U32.AND P0, PT, R5, R13, PT ;  /* 0x0000000d0500720c */ /* 0x000fe20003f04070 */
[--C-:B------:R-:W-:Y:S01]  /*17ea0*/  @!P4 IMAD.IADD R17, R17, 0x1, -R5.reuse ;  /* 0x000000011111c824 */ /* 0x100fe200078e0a05 */
[----:B------:R-:W-:Y:S01]  /*17eb0*/  IABS R6, R2 ;  /* 0x0000000200067213 */ /* 0x000fe20000000000 */
[----:B------:R-:W-:Y:S01]  /*17ec0*/  @!P6 IMAD.IADD R15, R15, 0x1, -R5 ;  /* 0x000000010f0fe824 */ /* 0x000fe200078e0a05 */
[C---:B------:R-:W-:Y:S01]  /*17ed0*/  ISETP.GT.U32.AND P4, PT, R5.reuse, R4, PT ;  /* 0x000000040500720c */ /* 0x040fe20003f84070 */
[----:B------:R0:W-:Y:S01]  /*17ee0*/  STL [R1+0xf0], R10 ;  /* 0x0000f00a01007387 */ /* 0x0001e20000100800 */
[----:B------:R-:W-:Y:S02]  /*17ef0*/  VIADD R11, R28, 0x36 ;  /* 0x000000361c0b7836 */ /* 0x000fe40000000000 */
[----:B------:R-:W-:Y:S01]  /*17f00*/  ISETP.GT.U32.AND P6, PT, R5, R15, PT ;  /* 0x0000000f0500720c */ /* 0x000fe20003fc4070 */
[----:B------:R-:W-:-:S02]  /*17f10*/  IMAD.HI.U32 R14, R8, R6, RZ ;  /* 0x00000006080e7227 */ /* 0x000fc400078e00ff */
[----:B------:R-:W-:Y:S02]  /*17f20*/  IABS R12, R11 ;  /* 0x0000000b000c7213 */ /* 0x000fe40000000000 */
[----:B------:R-:W-:Y:S02]  /*17f30*/  IMAD.MOV R14, RZ, RZ, -R14 ;  /* 0x000000ffff0e7224 */ /* 0x000fe400078e0a0e */
[----:B0-----:R-:W-:Y:S02]  /*17f40*/  IMAD.MOV.U32 R10, RZ, RZ, R17 ;  /* 0x000000ffff0a7224 */ /* 0x001fe400078e0011 */
[--C-:B------:R-:W-:Y:S02]  /*17f50*/  @!P0 IMAD.IADD R13, R13, 0x1, -R5.reuse ;  /* 0x000000010d0d8824 */ /* 0x100fe400078e0a05 */
[----:B------:R-:W-:Y:S01]  /*17f60*/  @!P3 IMAD.MOV R10, RZ, RZ, -R10 ;  /* 0x000000ffff0ab224 */ /* 0x000fe200078e0a0a */
[----:B------:R-:W-:Y:S01]  /*17f70*/  ISETP.GE.AND P3, PT, R2, RZ, PT ;  /* 0x000000ff0200720c */ /* 0x000fe20003f66270 */
[----:B------:R-:W-:Y:S01]  /*17f80*/  VIADD R3, R28, 0x35 ;  /* 0x000000351c037836 */ /* 0x000fe20000000000 */
[C---:B------:R-:W-:Y:S01]  /*17f90*/  ISETP.GT.U32.AND P0, PT, R5.reuse, R13, PT ;  /* 0x0000000d0500720c */ /* 0x040fe20003f04070 */
[--C-:B------:R-:W-:Y:S01]  /*17fa0*/  @!P4 IMAD.IADD R4, R4, 0x1, -R5.reuse ;  /* 0x000000010404c824 */ /* 0x100fe200078e0a05 */
[----:B------:R0:W-:Y:S01]  /*17fb0*/  STL [R1+0xec], R10 ;  /* 0x0000ec0a01007387 */ /* 0x0001e20000100800 */
[----:B------:R-:W-:Y:S01]  /*17fc0*/  IMAD R2, R5, R14, R6 ;  /* 0x0000000e05027224 */ /* 0x000fe200078e0206 */
[----:B------:R-:W-:Y:S01]  /*17fd0*/  IABS R9, R3 ;  /* 0x0000000300097213 */ /* 0x000fe20000000000 */
[----:B------:R-:W-:Y:S01]  /*17fe0*/  @!P6 IMAD.IADD R15, R15, 0x1, -R5 ;  /* 0x000000010f0fe824 */ /* 0x000fe200078e0a05 */
[C---:B------:R-:W-:Y:S01]  /*17ff0*/  ISETP.GT.U32.AND P4, PT, R5.reuse, R4, PT ;  /* 0x000000040500720c */ /* 0x040fe20003f84070 */
[----:B------:R-:W-:Y:S01]  /*18000*/  IMAD.HI.U32 R17, R8, R19, RZ ;  /* 0x0000001308117227 */ /* 0x000fe200078e00ff */
[----:B------:R-:W-:-:S03]  /*18010*/  ISETP.GT.U32.AND P6, PT, R5, R2, PT ;  /* 0x000000020500720c */ /* 0x000fc60003fc4070 */
[----:B------:R-:W-:-:S04]  /*18020*/  IMAD.HI.U32 R6, R8, R12, RZ ;  /* 0x0000000c08067227 */ /* 0x000fc800078e00ff */
[----:B0-----:R-:W-:Y:S02]  /*18030*/  IMAD.MOV.U32 R10, RZ, RZ, R15 ;  /* 0x000000ffff0a7224 */ /* 0x001fe400078e000f */
[----:B------:R-:W-:-:S04]  /*18040*/  IMAD.HI.U32 R14, R8, R9, RZ ;  /* 0x00000009080e7227 */ /* 0x000fc800078e00ff */
[----:B------:R-:W-:Y:S02]  /*18050*/  IMAD.MOV R17, RZ, RZ, -R17 ;  /* 0x000000ffff117224 */ /* 0x000fe400078e0a11 */
[----:B------:R-:W-:Y:S02]  /*18060*/  IMAD.MOV R6, RZ, RZ, -R6 ;  /* 0x000000ffff067224 */ /* 0x000fe400078e0a06 */
[----:B------:R-:W-:Y:S02]  /*18070*/  @!P2 IMAD.MOV R10, RZ, RZ, -R10 ;  /* 0x000000ffff0aa224 */ /* 0x000fe400078e0a0a */
[C---:B------:R-:W-:Y:S02]  /*18080*/  IMAD R19, R5.reuse, R17, R19 ;  /* 0x0000001105137224 */ /* 0x040fe400078e0213 */
[----:B------:R-:W-:Y:S01]  /*18090*/  IMAD.MOV R14, RZ, RZ, -R14 ;  /* 0x000000ffff0e7224 */ /* 0x000fe200078e0a0e */
[----:B------:R0:W-:Y:S01]  /*180a0*/  STL [R1+0xe8], R10 ;  /* 0x0000e80a01007387 */ /* 0x0001e20000100800 */
[C---:B------:R-:W-:Y:S01]  /*180b0*/  IMAD R12, R5.reuse, R6, R12 ;  /* 0x00000006050c7224 */ /* 0x040fe200078e020c */
[----:B------:R-:W-:Y:S01]  /*180c0*/  ISETP.GT.U32.AND P2, PT, R5, R19, PT ;  /* 0x000000130500720c */ /* 0x000fe20003f44070 */
[----:B------:R-:W-:-:S02]  /*180d0*/  @!P0 IMAD.IADD R13, R13, 0x1, -R5 ;  /* 0x000000010d0d8824 */ /* 0x000fc400078e0a05 */
[----:B------:R-:W-:Y:S01]  /*180e0*/  VIADD R6, R28, 0x34 ;  /* 0x000000341c067836 */ /* 0x000fe20000000000 */
[C---:B------:R-:W-:Y:S01]  /*180f0*/  ISETP.GT.U32.AND P0, PT, R5.reuse, R12, PT ;  /* 0x0000000c0500720c */ /* 0x040fe20003f04070 */
[--C-:B------:R-:W-:Y:S01]  /*18100*/  @!P4 IMAD.IADD R4, R4, 0x1, -R5.reuse ;  /* 0x000000010404c824 */ /* 0x100fe200078e0a05 */
[----:B------:R-:W-:Y:S01]  /*18110*/  ISETP.GE.AND P4, PT, R16, RZ, PT ;  /* 0x000000ff1000720c */ /* 0x000fe20003f86270 */
[----:B------:R-:W-:Y:S02]  /*18120*/  @!P6 IMAD.IADD R2, R2, 0x1, -R5 ;  /* 0x000000010202e824 */ /* 0x000fe400078e0a05 */
[C---:B------:R-:W-:Y:S01]  /*18130*/  IMAD R9, R5.reuse, R14, R9 ;  /* 0x0000000e05097224 */ /* 0x040fe200078e0209 */
[----:B------:R-:W-:Y:S01]  /*18140*/  IABS R14, R6 ;  /* 0x00000006000e7213 */ /* 0x000fe20000000000 */
[----:B0-----:R-:W-:Y:S01]  /*18150*/  IMAD.MOV.U32 R10, RZ, RZ, R13 ;  /* 0x000000ffff0a7224 */ /* 0x001fe200078e000d */
[----:B------:R-:W-:Y:S01]  /*18160*/  ISETP.GT.U32.AND P6, PT, R5, R2, PT ;  /* 0x000000020500720c */ /* 0x000fe20003fc4070 */
[----:B------:R-:W-:-:S02]  /*18170*/  IMAD.MOV.U32 R15, RZ, RZ, R4 ;  /* 0x000000ffff0f7224 */ /* 0x000fc400078e0004 */
[----:B------:R-:W-:Y:S01]  /*18180*/  @!P5 IMAD.MOV R10, RZ, RZ, -R10 ;  /* 0x000000ffff0ad224 */ /* 0x000fe200078e0a0a */
[----:B------:R-:W-:Y:S01]  /*18190*/  ISETP.GT.U32.AND P5, PT, R5, R9, PT ;  /* 0x000000090500720c */ /* 0x000fe20003fa4070 */
[----:B------:R-:W-:Y:S02]  /*181a0*/  IMAD.MOV.U32 R4, RZ, RZ, R14 ;  /* 0x000000ffff047224 */ /* 0x000fe400078e000e */
[----:B------:R-:W-:Y:S01]  /*181b0*/  @!P1 IMAD.MOV R15, RZ, RZ, -R15 ;  /* 0x000000ffff0f9224 */ /* 0x000fe200078e0a0f */
[----:B------:R-:W-:Y:S01]  /*181c0*/  ISETP.GE.AND P1, PT, R11, RZ, PT ;  /* 0x000000ff0b00720c */ /* 0x000fe20003f26270 */
[----:B------:R-:W-:Y:S02]  /*181d0*/  VIADD R11, R28, 0x33 ;  /* 0x000000331c0b7836 */ /* 0x000fe40000000000 */
[----:B------:R-:W-:Y:S01]  /*181e0*/  IMAD.HI.U32 R13, R8, R4, RZ ;  /* 0x00000004080d7227 */ /* 0x000fe200078e00ff */
[----:B------:R-:W-:Y:S02]  /*181f0*/  STL [R1+0xe4], R15 ;  /* 0x0000e40f01007387 */ /* 0x000fe40000100800 */
[----:B------:R-:W-:Y:S01]  /*18200*/  IABS R17, R11 ;  /* 0x0000000b00117213 */ /* 0x000fe20000000000 */
[--C-:B------:R-:W-:Y:S01]  /*18210*/  @!P2 IMAD.IADD R19, R19, 0x1, -R5.reuse ;  /* 0x000000011313a824 */ /* 0x100fe200078e0a05 */
[----:B------:R0:W-:Y:S01]  /*18220*/  STL [R1+0xe0], R10 ;  /* 0x0000e00a01007387 */ /* 0x0001e20000100800 */
[----:B------:R-:W-:Y:S01]  /*18230*/  @!P0 IMAD.IADD R12, R12, 0x1, -R5 ;  /* 0x000000010c0c8824 */ /* 0x000fe200078e0a05 */
[----:B------:R-:W-:Y:S01]  /*18240*/  ISETP.GE.AND P2, PT, R6, RZ, PT ;  /* 0x000000ff0600720c */ /* 0x000fe20003f46270 */
[----:B------:R-:W-:Y:S01]  /*18250*/  IMAD.MOV R13, RZ, RZ, -R13 ;  /* 0x000000ffff0d7224 */ /* 0x000fe200078e0a0d */
[----:B------:R-:W-:Y:S01]  /*18260*/  ISETP.GT.U32.AND P0, PT, R5, R19, PT ;  /* 0x000000130500720c */ /* 0x000fe20003f04070 */
[--C-:B------:R-:W-:Y:S01]  /*18270*/  @!P6 IMAD.IADD R2, R2, 0x1, -R5.reuse ;  /* 0x000000010202e824 */ /* 0x100fe200078e0a05 */
[----:B------:R-:W-:Y:S01]  /*18280*/  ISETP.GE.AND P6, PT, R3, RZ, PT ;  /* 0x000000ff0300720c */ /* 0x000fe20003fc6270 */
[----:B------:R-:W-:Y:S01]  /*18290*/  @!P5 IMAD.IADD R9, R9, 0x1, -R5 ;  /* 0x000000010909d824 */ /* 0x000fe200078e0a05 */
[C---:B------:R-:W-:Y:S01]  /*182a0*/  ISETP.GT.U32.AND P5, PT, R5.reuse, R12, PT ;  /* 0x0000000c0500720c */ /* 0x040fe20003fa4070 */
[----:B------:R-:W-:-:S02]  /*182b0*/  IMAD R4, R5, R13, R4 ;  /* 0x0000000d05047224 */ /* 0x000fc400078e0204 */
[----:B------:R-:W-:-:S04]  /*182c0*/  IMAD.HI.U32 R13, R8, R17, RZ ;  /* 0x00000011080d7227 */ /* 0x000fc800078e00ff */
[----:B0-----:R-:W-:Y:S02]  /*182d0*/  IMAD.MOV.U32 R10, RZ, RZ, R2 ;  /* 0x000000ffff0a7224 */ /* 0x001fe400078e0002 */
[----:B------:R-:W-:Y:S02]  /*182e0*/  IMAD.MOV R13, RZ, RZ, -R13 ;  /* 0x000000ffff0d7224 */ /* 0x000fe400078e0a0d */
[----:B------:R-:W-:Y:S01]  /*182f0*/  @!P3 IMAD.MOV R10, RZ, RZ, -R10 ;  /* 0x000000ffff0ab224 */ /* 0x000fe200078e0a0a */
[C---:B------:R-:W-:Y:S01]  /*18300*/  ISETP.GT.U32.AND P3, PT, R5.reuse, R9, PT ;  /* 0x000000090500720c */ /* 0x040fe20003f64070 */
[C---:B------:R-:W-:Y:S02]  /*18310*/  VIADD R6, R28.reuse, 0x32 ;  /* 0x000000321c067836 */ /* 0x040fe40000000000 */
[----:B------:R-:W-:Y:S01]  /*18320*/  IMAD R17, R5, R13, R17 ;  /* 0x0000000d05117224 */ /* 0x000fe200078e0211 */
[----:B------:R0:W-:Y:S01]  /*18330*/  STL [R1+0xdc], R10 ;  /* 0x0000dc0a01007387 */ /* 0x0001e20000100800 */
[----:B------:R-:W-:Y:S01]  /*18340*/  VIADD R3, R28, 0x31 ;  /* 0x000000311c037836 */ /* 0x000fe20000000000 */
[----:B------:R-:W-:Y:S01]  /*18350*/  IABS R16, R6 ;  /* 0x0000000600107213 */ /* 0x000fe20000000000 */
[--C-:B------:R-:W-:Y:S01]  /*18360*/  @!P0 IMAD.IADD R19, R19, 0x1, -R5.reuse ;  /* 0x0000000113138824 */ /* 0x100fe200078e0a05 */
[C---:B------:R-:W-:Y:S01]  /*18370*/  ISETP.GT.U32.AND P0, PT, R5.reuse, R4, PT ;  /* 0x000000040500720c */ /* 0x040fe20003f04070 */
[----:B------:R-:W-:Y:S01]  /*18380*/  @!P5 IMAD.IADD R12, R12, 0x1, -R5 ;  /* 0x000000010c0cd824 */ /* 0x000fe200078e0a05 */
[----:B------:R-:W-:Y:S01]  /*18390*/  ISETP.GT.U32.AND P5, PT, R5, R17, PT ;  /* 0x000000110500720c */ /* 0x000fe20003fa4070 */
[----:B------:R-:W-:Y:S01]  /*183a0*/  IMAD.HI.U32 R13, R8, R16, RZ ;  /* 0x00000010080d7227 */ /* 0x000fe200078e00ff */
[----:B------:R-:W-:-:S03]  /*183b0*/  IABS R15, R3 ;  /* 0x00000003000f7213 */ /* 0x000fc60000000000 */
[----:B0-----:R-:W-:Y:S02]  /*183c0*/  IMAD.MOV.U32 R10, RZ, RZ, R19 ;  /* 0x000000ffff0a7224 */ /* 0x001fe400078e0013 */
[----:B------:R-:W-:Y:S01]  /*183d0*/  @!P3 IMAD.IADD R9, R9, 0x1, -R5 ;  /* 0x000000010909b824 */ /* 0x000fe200078e0a05 */
[----:B------:R-:W-:Y:S01]  /*183e0*/  ISETP.GE.AND P3, PT, R11, RZ, PT ;  /* 0x000000ff0b00720c */ /* 0x000fe20003f66270 */
[----:B------:R-:W-:Y:S02]  /*183f0*/  @!P4 IMAD.MOV R10, RZ, RZ, -R10 ;  /* 0x000000ffff0ac224 */ /* 0x000fe400078e0a0a */
[----:B------:R-:W-:Y:S02]  /*18400*/  VIADD R2, R28, 0x30 ;  /* 0x000000301c027836 */ /* 0x000fe40000000000 */
[----:B------:R-:W-:Y:S01]  /*18410*/  IMAD.HI.U32 R11, R8, R15, RZ ;  /* 0x0000000f080b7227 */ /* 0x000fe200078e00ff */
[----:B------:R0:W-:Y:S02]  /*18420*/  STL [R1+0xd8], R10 ;  /* 0x0000d80a01007387 */ /* 0x0001e40000100800 */
[----:B------:R-:W-:Y:S01]  /*18430*/  IABS R14, R2 ;  /* 0x00000002000e7213 */ /* 0x000fe20000000000 */
[----:B------:R-:W-:-:S02]  /*18440*/  IMAD.MOV R13, RZ, RZ, -R13 ;  /* 0x000000ffff0d7224 */ /* 0x000fc400078e0a0d */
[----:B------:R-:W-:Y:S02]  /*18450*/  IMAD.MOV R11, RZ, RZ, -R11 ;  /* 0x000000ffff0b7224 */ /* 0x000fe400078e0a0b */
[--C-:B------:R-:W-:Y:S02]  /*18460*/  @!P5 IMAD.IADD R17, R17, 0x1, -R5.reuse ;  /* 0x000000011111d824 */ /* 0x100fe400078e0a05 */
[C---:B------:R-:W-:Y:S02]  /*18470*/  IMAD R16, R5.reuse, R13, R16 ;  /* 0x0000000d05107224 */ /* 0x040fe400078e0210 */
[----:B0-----:R-:W-:Y:S01]  /*18480*/  IMAD.MOV.U32 R10, RZ, RZ, R12 ;  /* 0x000000ffff0a7224 */ /* 0x001fe200078e000c */
[C---:B------:R-:W-:Y:S01]  /*18490*/  ISETP.GT.U32.AND P5, PT, R5.reuse, R17, PT ;  /* 0x000000110500720c */ /* 0x040fe20003fa4070 */
[----:B------:R-:W-:Y:S01]  /*184a0*/  @!P0 IMAD.IADD R4, R4, 0x1, -R5 ;  /* 0x0000000104048824 */ /* 0x000fe200078e0a05 */
[----:B------:R-:W-:Y:S01]  /*184b0*/  ISETP.GE.AND P0, PT, R6, RZ, PT ;  /* 0x000000ff0600720c */ /* 0x000fe20003f06270 */
[----:B------:R-:W-:-:S02]  /*184c0*/  IMAD R15, R5, R11, R15 ;  /* 0x0000000b050f7224 */ /* 0x000fc400078e020f */
[----:B------:R-:W-:Y:S01]  /*184d0*/  @!P1 IMAD.MOV R10, RZ, RZ, -R10 ;  /* 0x000000ffff0a9224 */ /* 0x000fe200078e0a0a */
[C---:B------:R-:W-:Y:S01]  /*184e0*/  ISETP.GT.U32.AND P1, PT, R5.reuse, R16, PT ;  /* 0x000000100500720c */ /* 0x040fe20003f24070 */
[----:B------:R-:W-:Y:S01]  /*184f0*/  IMAD.HI.U32 R6, R8, R14, RZ ;  /* 0x0000000e08067227 */ /* 0x000fe200078e00ff */
[C---:B------:R-:W-:Y:S02]  /*18500*/  ISETP.GT.U32.AND P4, PT, R5.reuse, R4, PT ;  /* 0x000000040500720c */ /* 0x040fe40003f84070 */
[----:B------:R-:W-:Y:S01]  /*18510*/  STL [R1+0xd4], R10 ;  /* 0x0000d40a01007387 */ /* 0x000fe20000100800 */
[----:B------:R-:W-:Y:S01]  /*18520*/  @!P6 IMAD.MOV R9, RZ, RZ, -R9 ;  /* 0x000000ffff09e224 */ /* 0x000fe200078e0a09 */
[C---:B------:R-:W-:Y:S01]  /*18530*/  ISETP.GT.U32.AND P6, PT, R5.reuse, R15, PT ;  /* 0x0000000f0500720c */ /* 0x040fe20003fc4070 */
[----:B------:R-:W-:Y:S02]  /*18540*/  IMAD.MOV R6, RZ, RZ, -R6 ;  /* 0x000000ffff067224 */ /* 0x000fe400078e0a06 */
[----:B------:R-:W-:Y:S01]  /*18550*/  VIADD R13, R28, 0x2f ;  /* 0x0000002f1c0d7836 */ /* 0x000fe20000000000 */
[----:B------:R0:W-:Y:S01]  /*18560*/  STL [R1+0xd0], R9 ;  /* 0x0000d00901007387 */ /* 0x0001e20000100800 */
[----:B------:R-:W-:-:S02]  /*18570*/  IMAD R14, R5, R6, R14 ;  /* 0x00000006050e7224 */ /* 0x000fc400078e020e */
[--C-:B------:R-:W-:Y:S01]  /*18580*/  @!P5 IMAD.IADD R17, R17, 0x1, -R5.reuse ;  /* 0x000000011111d824 */ /* 0x100fe200078e0a05 */
[----:B------:R-:W-:Y:S01]  /*18590*/  IABS R6, R13 ;  /* 0x0000000d00067213 */ /* 0x000fe20000000000 */
[--C-:B------:R-:W-:Y:S01]  /*185a0*/  @!P1 IMAD.IADD R16, R16, 0x1, -R5.reuse ;  /* 0x0000000110109824 */ /* 0x100fe200078e0a05 */
[----:B------:R-:W-:Y:S01]  /*185b0*/  ISETP.GT.U32.AND P5, PT, R5, R14, PT ;  /* 0x0000000e0500720c */ /* 0x000fe20003fa4070 */
[--C-:B------:R-:W-:Y:S01]  /*185c0*/  @!P4 IMAD.IADD R4, R4, 0x1, -R5.reuse ;  /* 0x000000010404c824 */ /* 0x100fe200078e0a05 */
[----:B------:R-:W-:Y:S01]  /*185d0*/  ISETP.GE.AND P1, PT, R2, RZ, PT ;  /* 0x000000ff0200720c */ /* 0x000fe20003f26270 */
[----:B------:R-:W-:Y:S01]  /*185e0*/  @!P6 IMAD.IADD R15, R15, 0x1, -R5 ;  /* 0x000000010f0fe824 */ /* 0x000fe200078e0a05 */
[----:B------:R-:W-:Y:S01]  /*185f0*/  ISETP.GT.U32.AND P6, PT, R5, R16, PT ;  /* 0x000000100500720c */ /* 0x000fe20003fc4070 */
[----:B0-----:R-:W-:Y:S01]  /*18600*/  VIADD R9, R28, 0x2e ;  /* 0x0000002e1c097836 */ /* 0x001fe20000000000 */
[----:B------:R-:W-:Y:S01]  /*18610*/  ISETP.GE.AND P4, PT, R3, RZ, PT ;  /* 0x000000ff0300720c */ /* 0x000fe20003f86270 */
[----:B------:R-:W-:-:S03]  /*18620*/  IMAD.HI.U32 R2, R8, R6, RZ ;  /* 0x0000000608027227 */ /* 0x000fc600078e00ff */
[----:B------:R-:W-:Y:S01]  /*18630*/  IABS R12, R9 ;  /* 0x00000009000c7213 */ /* 0x000fe20000000000 */
[----:B------:R-:W-:Y:S02]  /*18640*/  IMAD.MOV R2, RZ, RZ, -R2 ;  /* 0x000000ffff027224 */ /* 0x000fe400078e0a02 */
[----:B------:R-:W-:Y:S01]  /*18650*/  @!P5 IMAD.IADD R14, R14, 0x1, -R5 ;  /* 0x000000010e0ed824 */ /* 0x000fe200078e0a05 */
[C---:B------:R-:W-:Y:S01]  /*18660*/  ISETP.GT.U32.AND P5, PT, R5.reuse, R15, PT ;  /* 0x0000000f0500720c */ /* 0x040fe20003fa4070 */
[----:B------:R-:W-:Y:S02]  /*18670*/  IMAD R6, R5, R2, R6 ;  /* 0x0000000205067224 */ /* 0x000fe400078e0206 */
[----:B------:R-:W-:Y:S02]  /*18680*/  IMAD.MOV.U32 R10, RZ, RZ, R4 ;  /* 0x000000ffff0a7224 */ /* 0x000fe400078e0004 */
[----:B------:R-:W-:-:S04]  /*18690*/  IMAD.HI.U32 R4, R8, R12, RZ ;  /* 0x0000000c08047227 */ /* 0x000fc800078e00ff */
[--C-:B------:R-:W-:Y:S01]  /*186a0*/  @!P6 IMAD.IADD R16, R16, 0x1, -R5.reuse ;  /* 0x000000011010e824 */ /* 0x100fe200078e0a05 */
[C---:B------:R-:W-:Y:S01]  /*186b0*/  ISETP.GT.U32.AND P6, PT, R5.reuse, R6, PT ;  /* 0x000000060500720c */ /* 0x040fe20003fc4070 */
        /* <DEDUP_REMOVED lines=9> */
[----:B------:R-:W-:Y:S01]  /*18750*/  ISETP.GT.U32.AND P5, PT, R5, R12, PT ;  /* 0x0000000c0500720c */ /* 0x000fe20003fa4070 */
        /* <DEDUP_REMOVED lines=8> */
[----:B------:R-:W-:Y:S01]  /*187e0*/  ISETP.GT.U32.AND P3, PT, R5, R6, PT ;  /* 0x000000060500720c */ /* 0x000fe20003f64070 */
[----:B------:R-:W-:Y:S02]  /*187f0*/  IMAD.MOV R20, RZ, RZ, -R20 ;  /* 0x000000ffff147224 */ /* 0x000fe400078e0a14 */
[----:B------:R-:W-:Y:S01]  /*18800*/  IMAD.HI.U32 R13, R8, R11, RZ ;  /* 0x0000000b080d7227 */ /* 0x000fe200078e00ff */
[----:B------:R-:W-:Y:S03]  /*18810*/  STL [R1+0xc8], R17 ;  /* 0x0000c81101007387 */ /* 0x000fe60000100800 */
[----:B------:R-:W-:-:S02]  /*18820*/  @!P0 IMAD.MOV R10, RZ, RZ, -R10 ;  /* 0x000000ffff0a8224 */ /* 0x000fc400078e0a0a */
[C---:B------:R-:W-:Y:S02]  /*18830*/  IMAD R9, R5.reuse, R20, R19 ;  /* 0x0000001405097224 */ /* 0x040fe400078e0213 */
[----:B------:R-:W-:Y:S01]  /*18840*/  IMAD.MOV R13, RZ, RZ, -R13 ;  /* 0x000000ffff0d7224 */ /* 0x000fe200078e0a0d */
[----:B------:R0:W-:Y:S01]  /*18850*/  STL [R1+0xc4], R10 ;  /* 0x0000c40a01007387 */ /* 0x0001e20000100800 */
[----:B------:R-:W-:Y:S01]  /*18860*/  @!P5 IMAD.IADD R12, R12, 0x1, -R5 ;  /* 0x000000010c0cd824 */ /* 0x000fe200078e0a05 */
[----:B------:R-:W-:Y:S01]  /*18870*/  ISETP.GT.U32.AND P5, PT, R5, R9, PT ;  /* 0x000000090500720c */ /* 0x000fe20003fa4070 */
[----:B------:R-:W-:Y:S01]  /*18880*/  @!P4 IMAD.MOV R15, RZ, RZ, -R15 ;  /* 0x000000ffff0fc224 */ /* 0x000fe200078e0a0f */
[----:B------:R-:W-:Y:S01]  /*18890*/  ISETP.GE.AND P4, PT, R3, RZ, PT ;  /* 0x000000ff0300720c */ /* 0x000fe20003f86270 */
[----:B------:R-:W-:Y:S01]  /*188a0*/  VIADD R4, R28, 0x2b ;  /* 0x0000002b1c047836 */ /* 0x000fe20000000000 */
[C---:B------:R-:W-:Y:S01]  /*188b0*/  ISETP.GT.U32.AND P0, PT, R5.reuse, R12, PT ;  /* 0x0000000c0500720c */ /* 0x040fe20003f04070 */
[C---:B------:R-:W-:Y:S01]  /*188c0*/  IMAD R3, R5.reuse, R13, R11 ;  /* 0x0000000d05037224 */ /* 0x040fe200078e020b */
[----:B------:R1:W-:Y:S01]  /*188d0*/  STL [R1+0xbc], R15 ;  /* 0x0000bc0f01007387 */ /* 0x0003e20000100800 */
[----:B------:R-:W-:Y:S01]  /*188e0*/  @!P3 IMAD.IADD R6, R6, 0x1, -R5 ;  /* 0x000000010606b824 */ /* 0x000fe200078e0a05 */
[----:B------:R-:W-:Y:S01]  /*188f0*/  IABS R21, R4 ;  /* 0x0000000400157213 */ /* 0x000fe20000000000 */
[----:B0-----:R-:W-:Y:S01]  /*18900*/  IMAD.MOV.U32 R10, RZ, RZ, R14 ;  /* 0x000000ffff0a7224 */ /* 0x001fe200078e000e */
[----:B------:R-:W-:Y:S01]  /*18910*/  ISETP.GT.U32.AND P3, PT, R5, R3, PT ;  /* 0x000000030500720c */ /* 0x000fe20003f64070 */
[----:B------:R-:W-:-:S02]  /*18920*/  VIADD R11, R28, 0x28 ;  /* 0x000000281c0b7836 */ /* 0x000fc40000000000 */
[----:B------:R-:W-:Y:S01]  /*18930*/  @!P1 IMAD.MOV R10, RZ, RZ, -R10 ;  /* 0x000000ffff0a9224 */ /* 0x000fe200078e0a0a */
[----:B------:R-:W-:Y:S01]  /*18940*/  ISETP.GE.AND P1, PT, R2, RZ, PT ;  /* 0x000000ff0200720c */ /* 0x000fe20003f26270 */
[----:B------:R-:W-:Y:S01]  /*18950*/  IMAD.HI.U32 R14, R8, R21, RZ ;  /* 0x00000015080e7227 */ /* 0x000fe200078e00ff */
[----:B-1----:R-:W-:Y:S02]  /*18960*/  IABS R15, R11 ;  /* 0x0000000b000f7213 */ /* 0x002fe40000000000 */
[----:B------:R0:W-:Y:S01]  /*18970*/  STL [R1+0xb8], R10 ;  /* 0x0000b80a01007387 */ /* 0x0001e20000100800 */
[----:B------:R-:W-:Y:S02]  /*18980*/  IMAD.MOV R14, RZ, RZ, -R14 ;  /* 0x000000ffff0e7224 */ /* 0x000fe400078e0a0e */
[--C-:B------:R-:W-:Y:S01]  /*18990*/  @!P0 IMAD.IADD R12, R12, 0x1, -R5.reuse ;  /* 0x000000010c0c8824 */ /* 0x100fe200078e0a05 */
[----:B------:R-:W-:Y:S01]  /*189a0*/  ISETP.GE.AND P0, PT, R4, RZ, PT ;  /* 0x000000ff0400720c */ /* 0x000fe20003f06270 */
[----:B------:R-:W-:-:S02]  /*189b0*/  @!P5 IMAD.IADD R9, R9, 0x1, -R5 ;  /* 0x000000010909d824 */ /* 0x000fc400078e0a05 */
[----:B------:R-:W-:Y:S02]  /*189c0*/  VIADD R2, R28, 0x2a ;  /* 0x0000002a1c027836 */ /* 0x000fe40000000000 */
[----:B------:R-:W-:Y:S02]  /*189d0*/  IMAD R21, R5, R14, R21 ;  /* 0x0000000e05157224 */ /* 0x000fe400078e0215 */
[----:B0-----:R-:W-:Y:S01]  /*189e0*/  IMAD.MOV.U32 R10, RZ, RZ, R6 ;  /* 0x000000ffff0a7224 */ /* 0x001fe200078e0006 */
[----:B------:R-:W-:Y:S01]  /*189f0*/  IABS R20, R2 ;  /* 0x0000000200147213 */ /* 0x000fe20000000000 */
[----:B------:R-:W-:Y:S01]  /*18a00*/  @!P3 IMAD.IADD R3, R3, 0x1, -R5 ;  /* 0x000000010303b824 */ /* 0x000fe200078e0a05 */
[C---:B------:R-:W-:Y:S01]  /*18a10*/  ISETP.GT.U32.AND P3, PT, R5.reuse, R9, PT ;  /* 0x000000090500720c */ /* 0x040fe20003f64070 */
[----:B------:R-:W-:Y:S01]  /*18a20*/  @!P2 IMAD.MOV R10, RZ, RZ, -R10 ;  /* 0x000000ffff0aa224 */ /* 0x000fe200078e0a0a */
[----:B------:R-:W-:Y:S01]  /*18a30*/  ISETP.GE.AND P5, PT, R2, RZ, PT ;  /* 0x000000ff0200720c */ /* 0x000fe20003fa6270 */
[----:B------:R-:W-:Y:S01]  /*18a40*/  VIADD R4, R28, 0x29 ;  /* 0x000000291c047836 */ /* 0x000fe20000000000 */
[----:B------:R-:W-:Y:S01]  /*18a50*/  ISETP.GT.U32.AND P2, PT, R5, R3, PT ;  /* 0x000000030500720c */ /* 0x000fe20003f44070 */
[----:B------:R-:W-:Y:S01]  /*18a60*/  IMAD.HI.U32 R6, R8, R20, RZ ;  /* 0x0000001408067227 */ /* 0x000fe200078e00ff */
[----:B------:R0:W-:Y:S02]  /*18a70*/  STL [R1+0xb4], R10 ;  /* 0x0000b40a01007387 */ /* 0x0001e40000100800 */
[----:B------:R-:W-:Y:S01]  /*18a80*/  IABS R19, R4 ;  /* 0x0000000400137213 */ /* 0x000fe20000000000 */
[----:B------:R-:W-:-:S02]  /*18a90*/  IMAD.MOV R6, RZ, RZ, -R6 ;  /* 0x000000ffff067224 */ /* 0x000fc400078e0a06 */
[----:B------:R-:W-:Y:S02]  /*18aa0*/  VIADD R2, R28, 0x27 ;  /* 0x000000271c027836 */ /* 0x000fe40000000000 */
[----:B------:R-:W-:Y:S02]  /*18ab0*/  @!P3 IMAD.IADD R9, R9, 0x1, -R5 ;  /* 0x000000010909b824 */ /* 0x000fe400078e0a05 */
[C---:B------:R-:W-:Y:S01]  /*18ac0*/  IMAD R20, R5.reuse, R6, R20 ;  /* 0x0000000605147224 */ /* 0x040fe200078e0214 */
[----:B------:R-:W-:Y:S01]  /*18ad0*/  IABS R17, R2 ;  /* 0x0000000200117213 */ /* 0x000fe20000000000 */
[----:B0-----:R-:W-:Y:S02]  /*18ae0*/  IMAD.MOV.U32 R10, RZ, RZ, R12 ;  /* 0x000000ffff0a7224 */ /* 0x001fe400078e000c */
[----:B------:R-:W-:Y:S01]  /*18af0*/  IMAD.HI.U32 R6, R8, R15, RZ ;  /* 0x0000000f08067227 */ /* 0x000fe200078e00ff */
[----:B------:R-:W-:-:S03]  /*18b00*/  ISETP.GT.U32.AND P3, PT, R5, R20, PT ;  /* 0x000000140500720c */ /* 0x000fc60003f64070 */
[----:B------:R-:W-:Y:S01]  /*18b10*/  @!P6 IMAD.MOV R10, RZ, RZ, -R10 ;  /* 0x000000ffff0ae224 */ /* 0x000fe200078e0a0a */
[----:B------:R-:W-:Y:S01]  /*18b20*/  ISETP.GT.U32.AND P6, PT, R5, R21, PT ;  /* 0x000000150500720c */ /* 0x000fe20003fc4070 */
[----:B------:R-:W-:-:S03]  /*18b30*/  IMAD.HI.U32 R12, R8, R19, RZ ;  /* 0x00000013080c7227 */ /* 0x000fc600078e00ff */
[----:B------:R0:W-:Y:S01]  /*18b40*/  STL [R1+0xb0], R10 ;  /* 0x0000b00a01007387 */ /* 0x0001e20000100800 */
[----:B------:R-:W-:Y:S02]  /*18b50*/  IMAD.MOV R6, RZ, RZ, -R6 ;  /* 0x000000ffff067224 */ /* 0x000fe400078e0a06 */
[----:B------:R-:W-:Y:S01]  /*18b60*/  @!P2 IMAD.IADD R3, R3, 0x1, -R5 ;  /* 0x000000010303a824 */ /* 0x000fe200078e0a05 */
[----:B------:R-:W-:Y:S01]  /*18b70*/  ISETP.GE.AND P2, PT, R4, RZ, PT ;  /* 0x000000ff0400720c */ /* 0x000fe20003f46270 */
[----:B------:R-:W-:Y:S02]  /*18b80*/  IMAD.MOV R12, RZ, RZ, -R12 ;  /* 0x000000ffff0c7224 */ /* 0x000fe400078e0a0c */
[----:B------:R-:W-:Y:S02]  /*18b90*/  IMAD R15, R5, R6, R15 ;  /* 0x00000006050f7224 */ /* 0x000fe400078e020f */
[----:B------:R-:W-:Y:S01]  /*18ba0*/  @!P6 IMAD.IADD R21, R21, 0x1, -R5 ;  /* 0x000000011515e824 */ /* 0x000fe200078e0a05 */
[----:B------:R-:W-:Y:S01]  /*18bb0*/  ISETP.GE.AND P6, PT, R11, RZ, PT ;  /* 0x000000ff0b00720c */ /* 0x000fe20003fc6270 */
[----:B0-----:R-:W-:-:S02]  /*18bc0*/  IMAD.MOV.U32 R10, RZ, RZ, R9 ;  /* 0x000000ffff0a7224 */ /* 0x001fc400078e0009 */
[C---:B------:R-:W-:Y:S02]  /*18bd0*/  IMAD R19, R5.reuse, R12, R19 ;  /* 0x0000000c05137224 */ /* 0x040fe400078e0213 */
[----:B------:R-:W-:Y:S01]  /*18be0*/  @!P4 IMAD.MOV R10, RZ, RZ, -R10 ;  /* 0x000000ffff0ac224 */ /* 0x000fe200078e0a0a */
[C---:B------:R-:W-:Y:S01]  /*18bf0*/  ISETP.GT.U32.AND P4, PT, R5.reuse, R21, PT ;  /* 0x000000150500720c */ /* 0x040fe20003f84070 */
[----:B------:R-:W-:Y:S02]  /*18c00*/  IMAD.MOV.U32 R6, RZ, RZ, R3 ;  /* 0x000000ffff067224 */ /* 0x000fe400078e0003 */
[----:B------:R-:W-:Y:S01]  /*18c10*/  @!P3 IMAD.IADD R20, R20, 0x1, -R5 ;  /* 0x000000011414b824 */ /* 0x000fe200078e0a05 */
[----:B------:R0:W-:Y:S01]  /*18c20*/  STL [R1+0xac], R10 ;  /* 0x0000ac0a01007387 */ /* 0x0001e20000100800 */
[----:B------:R-:W-:Y:S01]  /*18c30*/  @!P1 IMAD.MOV R6, RZ, RZ, -R6 ;  /* 0x000000ffff069224 */ /* 0x000fe200078e0a06 */
[C---:B------:R-:W-:Y:S01]  /*18c40*/  ISETP.GT.U32.AND P1, PT, R5.reuse, R19, PT ;  /* 0x000000130500720c */ /* 0x040fe20003f24070 */
[----:B------:R-:W-:Y:S01]  /*18c50*/  IMAD.HI.U32 R4, R8, R17, RZ ;  /* 0x0000001108047227 */ /* 0x000fe200078e00ff */
[----:B------:R-:W-:-:S02]  /*18c60*/  ISETP.GT.U32.AND P3, PT, R5, R20, PT ;  /* 0x000000140500720c */ /* 0x000fc40003f64070 */
[----:B------:R1:W-:Y:S01]  /*18c70*/  STL [R1+0xa8], R6 ;  /* 0x0000a80601007387 */ /* 0x0003e20000100800 */
[C---:B------:R-:W-:Y:S02]  /*18c80*/  VIADD R9, R28.reuse, 0x26 ;  /* 0x000000261c097836 */ /* 0x040fe40000000000 */
[--C-:B------:R-:W-:Y:S01]  /*18c90*/  @!P4 IMAD.IADD R21, R21, 0x1, -R5.reuse ;  /* 0x000000011515c824 */ /* 0x100fe200078e0a05 */
[----:B------:R-:W-:Y:S01]  /*18ca0*/  ISETP.GT.U32.AND P4, PT, R5, R15, PT ;  /* 0x0000000f0500720c */ /* 0x000fe20003f84070 */
[----:B------:R-:W-:Y:S01]  /*18cb0*/  IMAD.MOV R4, RZ, RZ, -R4 ;  /* 0x000000ffff047224 */ /* 0x000fe200078e0a04 */
[----:B------:R-:W-:Y:S01]  /*18cc0*/  IABS R11, R9 ;  /* 0x00000009000b7213 */ /* 0x000fe20000000000 */
[----:B------:R-:W-:Y:S02]  /*18cd0*/  VIADD R16, R28, 0x24 ;  /* 0x000000241c107836 */ /* 0x000fe40000000000 */
[----:B------:R-:W-:Y:S01]  /*18ce0*/  @!P1 IMAD.IADD R19, R19, 0x1, -R5 ;  /* 0x0000000113139824 */ /* 0x000fe200078e0a05 */
[----:B------:R-:W-:Y:S01]  /*18cf0*/  ISETP.GE.AND P1, PT, R2, RZ, PT ;  /* 0x000000ff0200720c */ /* 0x000fe20003f26270 */
[----:B------:R-:W-:Y:S01]  /*18d00*/  IMAD R17, R5, R4, R17 ;  /* 0x0000000405117224 */ /* 0x000fe200078e0211 */
[----:B------:R-:W-:Y:S01]  /*18d10*/  IABS R12, R16 ;  /* 0x00000010000c7213 */ /* 0x000fe20000000000 */
[----:B------:R-:W-:-:S02]  /*18d20*/  VIADD R3, R28, 0x25 ;  /* 0x000000251c037836 */ /* 0x000fc40000000000 */
[----:B------:R-:W-:-:S03]  /*18d30*/  IMAD.HI.U32 R14, R8, R11, RZ ;  /* 0x0000000b080e7227 */ /* 0x000fc600078e00ff */
[----:B------:R-:W-:Y:S01]  /*18d40*/  IABS R4, R3 ;  /* 0x0000000300047213 */ /* 0x000fe20000000000 */
[--C-:B------:R-:W-:Y:S01]  /*18d50*/  @!P4 IMAD.IADD R15, R15, 0x1, -R5.reuse ;  /* 0x000000010f0fc824 */ /* 0x100fe200078e0a05 */
[C---:B------:R-:W-:Y:S01]  /*18d60*/  ISETP.GT.U32.AND P4, PT, R5.reuse, R19, PT ;  /* 0x000000130500720c */ /* 0x040fe20003f84070 */
[----:B------:R-:W-:Y:S01]  /*18d70*/  @!P3 IMAD.IADD R20, R20, 0x1, -R5 ;  /* 0x000000011414b824 */ /* 0x000fe200078e0a05 */
[C---:B------:R-:W-:Y:S01]  /*18d80*/  ISETP.GT.U32.AND P3, PT, R5.reuse, R17, PT ;  /* 0x000000110500720c */ /* 0x040fe20003f64070 */
[----:B------:R-:W-:Y:S02]  /*18d90*/  IMAD.MOV R14, RZ, RZ, -R14 ;  /* 0x000000ffff0e7224 */ /* 0x000fe400078e0a0e */
[----:B------:R-:W-:Y:S02]  /*18da0*/  IMAD.MOV.U32 R18, RZ, RZ, R21 ;  /* 0x000000ffff127224 */ /* 0x000fe400078e0015 */
[C---:B------:R-:W-:Y:S02]  /*18db0*/  IMAD R11, R5.reuse, R14, R11 ;  /* 0x0000000e050b7224 */ /* 0x040fe400078e020b */
[----:B------:R-:W-:Y:S01]  /*18dc0*/  @!P0 IMAD.MOV R18, RZ, RZ, -R18 ;  /* 0x000000ffff128224 */ /* 0x000fe200078e0a12 */
[----:B------:R-:W-:Y:S01]  /*18dd0*/  ISETP.GT.U32.AND P0, PT, R5, R15, PT ;  /* 0x0000000f0500720c */ /* 0x000fe20003f04070 */
[----:B------:R-:W-:-:S02]  /*18de0*/  IMAD.MOV.U32 R2, RZ, RZ, R12 ;  /* 0x000000ffff027224 */ /* 0x000fc400078e000c */
[----:B------:R-:W-:Y:S01]  /*18df0*/  IMAD.HI.U32 R12, R8, R4, RZ ;  /* 0x00000004080c7227 */ /* 0x000fe200078e00ff */
[----:B------:R-:W-:Y:S03]  /*18e00*/  STL [R1+0xa4], R18 ;  /* 0x0000a41201007387 */ /* 0x000fe60000100800 */
[--C-:B------:R-:W-:Y:S01]  /*18e10*/  @!P4 IMAD.IADD R19, R19, 0x1, -R5.reuse ;  /* 0x000000011313c824 */ /* 0x100fe200078e0a05 */
[----:B------:R-:W-:Y:S01]  /*18e20*/  ISETP.GT.U32.AND P4, PT, R5, R11, PT ;  /* 0x0000000b0500720c */ /* 0x000fe20003f84070 */
[----:B------:R-:W-:Y:S02]  /*18e30*/  IMAD.MOV R12, RZ, RZ, -R12 ;  /* 0x000000ffff0c7224 */ /* 0x000fe400078e0a0c */
[----:B------:R-:W-:Y:S02]  /*18e40*/  @!P3 IMAD.IADD R17, R17, 0x1, -R5 ;  /* 0x000000011111b824 */ /* 0x000fe400078e0a05 */
[----:B0-----:R-:W-:-:S02]  /*18e50*/  IMAD.MOV.U32 R10, RZ, RZ, R20 ;  /* 0x000000ffff0a7224 */ /* 0x001fc400078e0014 */
[C---:B------:R-:W-:Y:S01]  /*18e60*/  IMAD R4, R5.reuse, R12, R4 ;  /* 0x0000000c05047224 */ /* 0x040fe200078e0204 */
[----:B------:R-:W-:Y:S01]  /*18e70*/  ISETP.GT.U32.AND P3, PT, R5, R17, PT ;  /* 0x000000110500720c */ /* 0x000fe20003f64070 */
[----:B------:R-:W-:Y:S01]  /*18e80*/  @!P5 IMAD.MOV R10, RZ, RZ, -R10 ;  /* 0x000000ffff0ad224 */ /* 0x000fe200078e0a0a */
[----:B------:R-:W-:Y:S01]  /*18e90*/  ISETP.GE.AND P5, PT, R9, RZ, PT ;  /* 0x000000ff0900720c */ /* 0x000fe20003fa6270 */
[--C-:B------:R-:W-:Y:S01]  /*18ea0*/  @!P0 IMAD.IADD R15, R15, 0x1, -R5.reuse ;  /* 0x000000010f0f8824 */ /* 0x100fe200078e0a05 */
[----:B------:R-:W-:Y:S01]  /*18eb0*/  ISETP.GT.U32.AND P0, PT, R5, R4, PT ;  /* 0x000000040500720c */ /* 0x000fe20003f04070 */
[----:B-1----:R-:W-:Y:S01]  /*18ec0*/  VIADD R6, R28, 0x23 ;  /* 0x000000231c067836 */ /* 0x002fe20000000000 */
[----:B------:R0:W-:Y:S01]  /*18ed0*/  STL [R1+0xa0], R10 ;  /* 0x0000a00a01007387 */ /* 0x0001e20000100800 */
[----:B------:R-:W-:Y:S02]  /*18ee0*/  @!P4 IMAD.IADD R11, R11, 0x1, -R5 ;  /* 0x000000010b0bc824 */ /* 0x000fe400078e0a05 */
[----:B------:R-:W-:Y:S01]  /*18ef0*/  IMAD.HI.U32 R14, R8, R2, RZ ;  /* 0x00000002080e7227 */ /* 0x000fe200078e00ff */
[----:B------:R-:W-:-:S03]  /*18f00*/  IABS R13, R6 ;  /* 0x00000006000d7213 */ /* 0x000fc60000000000 */
[----:B------:R-:W-:Y:S02]  /*18f10*/  IMAD.MOV R14, RZ, RZ, -R14 ;  /* 0x000000ffff0e7224 */ /* 0x000fe400078e0a0e */
[----:B------:R-:W-:Y:S01]  /*18f20*/  @!P3 IMAD.IADD R17, R17, 0x1, -R5 ;  /* 0x000000011111b824 */ /* 0x000fe200078e0a05 */
[----:B------:R-:W-:Y:S01]  /*18f30*/  ISETP.GE.AND P3, PT, R3, RZ, PT ;  /* 0x000000ff0300720c */ /* 0x000fe20003f66270 */
[----:B0-----:R-:W-:Y:S02]  /*18f40*/  IMAD.MOV.U32 R10, RZ, RZ, R19 ;  /* 0x000000ffff0a7224 */ /* 0x001fe400078e0013 */
[----:B------:R-:W-:-:S04]  /*18f50*/  IMAD.HI.U32 R9, R8, R13, RZ ;  /* 0x0000000d08097227 */ /* 0x000fc800078e00ff */
[----:B------:R-:W-:Y:S01]  /*18f60*/  @!P2 IMAD.MOV R10, RZ, RZ, -R10 ;  /* 0x000000ffff0aa224 */ /* 0x000fe200078e0a0a */
[C---:B------:R-:W-:Y:S01]  /*18f70*/  ISETP.GT.U32.AND P2, PT, R5.reuse, R11, PT ;  /* 0x0000000b0500720c */ /* 0x040fe20003f44070 */
[----:B------:R-:W-:Y:S02]  /*18f80*/  @!P0 IMAD.IADD R4, R4, 0x1, -R5 ;  /* 0x0000000104048824 */ /* 0x000fe400078e0a05 */
[----:B------:R-:W-:Y:S01]  /*18f90*/  IMAD.MOV.U32 R18, RZ, RZ, R15 ;  /* 0x000000ffff127224 */ /* 0x000fe200078e000f */
[----:B------:R0:W-:Y:S01]  /*18fa0*/  STL [R1+0x9c], R10 ;  /* 0x00009c0a01007387 */ /* 0x0001e20000100800 */
[C---:B------:R-:W-:Y:S01]  /*18fb0*/  IMAD R2, R5.reuse, R14, R2 ;  /* 0x0000000e05027224 */ /* 0x040fe200078e0202 */
[C---:B------:R-:W-:Y:S01]  /*18fc0*/  ISETP.GT.U32.AND P0, PT, R5.reuse, R4, PT ;  /* 0x000000040500720c */ /* 0x040fe20003f04070 */
[----:B------:R-:W-:Y:S02]  /*18fd0*/  IMAD.MOV R9, RZ, RZ, -R9 ;  /* 0x000000ffff097224 */ /* 0x000fe400078e0a09 */
[C---:B------:R-:W-:Y:S01]  /*18fe0*/  VIADD R12, R28.reuse, 0x22 ;  /* 0x000000221c0c7836 */ /* 0x040fe20000000000 */
[----:B------:R-:W-:Y:S01]  /*18ff0*/  ISETP.GT.U32.AND P4, PT, R5, R2, PT ;  /* 0x000000020500720c */ /* 0x000fe20003f84070 */
[----:B------:R-:W-:-:S02]  /*19000*/  VIADD R3, R28, 0x21 ;  /* 0x000000211c037836 */ /* 0x000fc40000000000 */
[----:B------:R-:W-:Y:S01]  /*19010*/  @!P6 IMAD.MOV R18, RZ, RZ, -R18 ;  /* 0x000000ffff12e224 */ /* 0x000fe200078e0a12 */
[----:B------:R-:W-:Y:S01]  /*19020*/  IABS R14, R12 ;  /* 0x0000000c000e7213 */ /* 0x000fe20000000000 */
[----:B0-----:R-:W-:Y:S02]  /*19030*/  IMAD.MOV.U32 R10, RZ, RZ, R17 ;  /* 0x000000ffff0a7224 */ /* 0x001fe400078e0011 */
[----:B------:R-:W-:Y:S01]  /*19040*/  IMAD R13, R5, R9, R13 ;  /* 0x00000009050d7224 */ /* 0x000fe200078e020d */
[----:B------:R-:W-:Y:S01]  /*19050*/  IABS R9, R3 ;  /* 0x0000000300097213 */ /* 0x000fe20000000000 */
[----:B------:R-:W-:Y:S01]  /*19060*/  @!P1 IMAD.MOV R10, RZ, RZ, -R10 ;  /* 0x000000ffff0a9224 */ /* 0x000fe200078e0a0a */
[----:B------:R-:W-:Y:S01]  /*19070*/  STL [R1+0x98], R18 ;  /* 0x0000981201007387 */ /* 0x000fe20000100800 */
[----:B------:R-:W-:Y:S01]  /*19080*/  @!P2 IMAD.IADD R11, R11, 0x1, -R5 ;  /* 0x000000010b0ba824 */ /* 0x000fe200078e0a05 */
[----:B------:R-:W-:Y:S01]  /*19090*/  ISETP.GT.U32.AND P6, PT, R5, R13, PT ;  /* 0x0000000d0500720c */ /* 0x000fe20003fc4070 */
[----:B------:R-:W-:Y:S01]  /*190a0*/  IMAD.HI.U32 R15, R8, R14, RZ ;  /* 0x0000000e080f7227 */ /* 0x000fe200078e00ff */
[----:B------:R0:W-:Y:S01]  /*190b0*/  STL [R1+0x94], R10 ;  /* 0x0000940a01007387 */ /* 0x0001e20000100800 */
[----:B------:R-:W-:-:S02]  /*190c0*/  ISETP.GE.AND P1, PT, R16, RZ, PT ;  /* 0x000000ff1000720c */ /* 0x000fc40003f26270 */
[----:B------:R-:W-:Y:S01]  /*190d0*/  IMAD.HI.U32 R16, R8, R9, RZ ;  /* 0x0000000908107227 */ /* 0x000fe200078e00ff */
[----:B------:R-:W-:-:S03]  /*190e0*/  ISETP.GE.AND P2, PT, R6, RZ, PT ;  /* 0x000000ff0600720c */ /* 0x000fc60003f46270 */
[----:B------:R-:W-:Y:S02]  /*190f0*/  IMAD.MOV R15, RZ, RZ, -R15 ;  /* 0x000000ffff0f7224 */ /* 0x000fe400078e0a0f */
[----:B------:R-:W-:Y:S02]  /*19100*/  IMAD.MOV R16, RZ, RZ, -R16 ;  /* 0x000000ffff107224 */ /* 0x000fe400078e0a10 */
[----:B0-----:R-:W-:Y:S02]  /*19110*/  IMAD.MOV.U32 R10, RZ, RZ, R11 ;  /* 0x000000ffff0a7224 */ /* 0x001fe400078e000b */
[--C-:B------:R-:W-:Y:S01]  /*19120*/  @!P0 IMAD.IADD R4, R4, 0x1, -R5.reuse ;  /* 0x0000000104048824 */ /* 0x100fe200078e0a05 */
[----:B------:R-:W-:Y:S01]  /*19130*/  ISETP.GE.AND P0, PT, R12, RZ, PT ;  /* 0x000000ff0c00720c */ /* 0x000fe20003f06270 */
[----:B------:R-:W-:Y:S02]  /*19140*/  @!P5 IMAD.MOV R10, RZ, RZ, -R10 ;  /* 0x000000ffff0ad224 */ /* 0x000fe400078e0a0a */
[----:B------:R-:W-:-:S02]  /*19150*/  @!P4 IMAD.IADD R2, R2, 0x1, -R5 ;  /* 0x000000010202c824 */ /* 0x000fc400078e0a05 */
[C---:B------:R-:W-:Y:S01]  /*19160*/  IMAD R6, R5.reuse, R15, R14 ;  /* 0x0000000f05067224 */ /* 0x040fe200078e020e */
[----:B------:R0:W-:Y:S01]  /*19170*/  STL [R1+0x90], R10 ;  /* 0x0000900a01007387 */ /* 0x0001e20000100800 */
[C---:B------:R-:W-:Y:S01]  /*19180*/  IMAD R9, R5.reuse, R16, R9 ;  /* 0x0000001005097224 */ /* 0x040fe200078e0209 */
[----:B------:R-:W-:Y:S01]  /*19190*/  ISETP.GT.U32.AND P4, PT, R5, R2, PT ;  /* 0x000000020500720c */ /* 0x000fe20003f84070 */
[----:B------:R-:W-:Y:S01]  /*191a0*/  @!P6 IMAD.IADD R13, R13, 0x1, -R5 ;  /* 0x000000010d0de824 */ /* 0x000fe200078e0a05 */
[C---:B------:R-:W-:Y:S01]  /*191b0*/  ISETP.GT.U32.AND P5, PT, R5.reuse, R6, PT ;  /* 0x000000060500720c */ /* 0x040fe20003fa4070 */
[C---:B------:R-:W-:Y:S02]  /*191c0*/  VIADD R11, R28.reuse, 0x20 ;  /* 0x000000201c0b7836 */ /* 0x040fe40000000000 */
[C---:B------:R-:W-:Y:S01]  /*191d0*/  VIADD R12, R28.reuse, 0x1f ;  /* 0x0000001f1c0c7836 */ /* 0x040fe20000000000 */
[----:B------:R-:W-:Y:S01]  /*191e0*/  ISETP.GT.U32.AND P6, PT, R5, R13, PT ;  /* 0x0000000d0500720c */ /* 0x000fe20003fc4070 */
[----:B------:R-:W-:-:S02]  /*191f0*/  VIADD R19, R28, 0x1c ;  /* 0x0000001c1c137836 */ /* 0x000fc40000000000 */
[----:B0-----:R-:W-:Y:S01]  /*19200*/  IMAD.MOV.U32 R10, RZ, RZ, R4 ;  /* 0x000000ffff0a7224 */ /* 0x001fe200078e0004 */
[----:B------:R-:W-:Y:S01]  /*19210*/  IABS R4, R11 ;  /* 0x0000000b00047213 */ /* 0x000fe20000000000 */
[----:B------:R-:W-:Y:S02]  /*19220*/  VIADD R20, R28, 0x18 ;  /* 0x000000181c147836 */ /* 0x000fe40000000000 */
[----:B------:R-:W-:Y:S01]  /*19230*/  @!P3 IMAD.MOV R10, RZ, RZ, -R10 ;  /* 0x000000ffff0ab224 */ /* 0x000fe200078e0a0a */
[----:B------:R-:W-:Y:S01]  /*19240*/  ISETP.GT.U32.AND P3, PT, R5, R9, PT ;  /* 0x000000090500720c */ /* 0x000fe20003f64070 */
[--C-:B------:R-:W-:Y:S01]  /*19250*/  @!P4 IMAD.IADD R2, R2, 0x1, -R5.reuse ;  /* 0x000000010202c824 */ /* 0x100fe200078e0a05 */
[----:B------:R-:W-:Y:S01]  /*19260*/  ISETP.GE.AND P4, PT, R3, RZ, PT ;  /* 0x000000ff0300720c */ /* 0x000fe20003f86270 */
[--C-:B------:R-:W-:Y:S01]  /*19270*/  @!P5 IMAD.IADD R6, R6, 0x1, -R5.reuse ;  /* 0x000000010606d824 */ /* 0x100fe200078e0a05 */
[----:B------:R0:W-:Y:S01]  /*19280*/  STL [R1+0x8c], R10 ;  /* 0x00008c0a01007387 */ /* 0x0001e20000100800 */
[----:B------:R-:W-:Y:S01]  /*19290*/  @!P1 IMAD.MOV R2, RZ, RZ, -R2 ;  /* 0x000000ffff029224 */ /* 0x000fe200078e0a02 */
[----:B------:R-:W-:Y:S01]  /*192a0*/  ISETP.GE.AND P1, PT, R11, RZ, PT ;  /* 0x000000ff0b00720c */ /* 0x000fe20003f26270 */
[----:B------:R-:W-:Y:S01]  /*192b0*/  @!P6 IMAD.IADD R13, R13, 0x1, -R5 ;  /* 0x000000010d0de824 */ /* 0x000fe200078e0a05 */
[----:B------:R-:W-:Y:S01]  /*192c0*/  ISETP.GT.U32.AND P5, PT, R5, R6, PT ;  /* 0x000000060500720c */ /* 0x000fe20003fa4070 */
[----:B------:R-:W-:Y:S01]  /*192d0*/  IMAD.HI.U32 R11, R8, R4, RZ ;  /* 0x00000004080b7227 */ /* 0x000fe200078e00ff */
[----:B------:R1:W-:Y:S01]  /*192e0*/  STL [R1+0x88], R2 ;  /* 0x0000880201007387 */ /* 0x0003e20000100800 */
[----:B------:R-:W-:-:S02]  /*192f0*/  ISETP.GE.AND P6, PT, R12, RZ, PT ;  /* 0x000000ff0c00720c */ /* 0x000fc40003fc6270 */
[----:B------:R-:W-:Y:S01]  /*19300*/  @!P3 IMAD.IADD R9, R9, 0x1, -R5 ;  /* 0x000000010909b824 */ /* 0x000fe200078e0a05 */
[----:B------:R-:W-:Y:S01]  /*19310*/  IABS R12, R12 ;  /* 0x0000000c000c7213 */ /* 0x000fe20000000000 */
[----:B0-----:R-:W-:Y:S02]  /*19320*/  IMAD.MOV.U32 R10, RZ, RZ, R13 ;  /* 0x000000ffff0a7224 */ /* 0x001fe400078e000d */
[----:B------:R-:W-:Y:S01]  /*19330*/  IMAD.MOV R11, RZ, RZ, -R11 ;  /* 0x000000ffff0b7224 */ /* 0x000fe200078e0a0b */
[C---:B------:R-:W-:Y:S01]  /*19340*/  ISETP.GT.U32.AND P3, PT, R5.reuse, R9, PT ;  /* 0x000000090500720c */ /* 0x040fe20003f64070 */
[----:B------:R-:W-:Y:S02]  /*19350*/  @!P2 IMAD.MOV R10, RZ, RZ, -R10 ;  /* 0x000000ffff0aa224 */ /* 0x000fe400078e0a0a */
[----:B-1----:R-:W-:Y:S02]  /*19360*/  VIADD R2, R28, 0x1e ;  /* 0x0000001e1c027836 */ /* 0x002fe40000000000 */
[----:B------:R-:W-:Y:S01]  /*19370*/  IMAD.HI.U32 R14, R8, R12, RZ ;  /* 0x0000000c080e7227 */ /* 0x000fe200078e00ff */
[----:B------:R0:W-:Y:S02]  /*19380*/  STL [R1+0x70], R10 ;  /* 0x0000700a01007387 */ /* 0x0001e40000100800 */
[----:B------:R-:W-:Y:S01]  /*19390*/  IABS R3, R2 ;  /* 0x0000000200037213 */ /* 0x000fe20000000000 */
[----:B------:R-:W-:Y:S01]  /*193a0*/  @!P5 IMAD.IADD R6, R6, 0x1, -R5 ;  /* 0x000000010606d824 */ /* 0x000fe200078e0a05 */
[----:B------:R-:W-:Y:S01]  /*193b0*/  ISETP.GE.AND P2, PT, R2, RZ, PT ;  /* 0x000000ff0200720c */ /* 0x000fe20003f46270 */
[----:B------:R-:W-:-:S02]  /*193c0*/  IMAD R2, R5, R11, R4 ;  /* 0x0000000b05027224 */ /* 0x000fc400078e0204 */
[----:B------:R-:W-:Y:S02]  /*193d0*/  VIADD R11, R28, 0x1d ;  /* 0x0000001d1c0b7836 */ /* 0x000fe40000000000 */
[----:B------:R-:W-:Y:S01]  /*193e0*/  IMAD.MOV R14, RZ, RZ, -R14 ;  /* 0x000000ffff0e7224 */ /* 0x000fe200078e0a0e */
[----:B------:R-:W-:Y:S01]  /*193f0*/  ISETP.GT.U32.AND P5, PT, R5, R2, PT ;  /* 0x000000020500720c */ /* 0x000fe20003fa4070 */
[----:B------:R-:W-:Y:S01]  /*19400*/  @!P3 IMAD.IADD R9, R9, 0x1, -R5 ;  /* 0x000000010909b824 */ /* 0x000fe200078e0a05 */
[----:B------:R-:W-:Y:S01]  /*19410*/  IABS R13, R11 ;  /* 0x0000000b000d7213 */ /* 0x000fe20000000000 */
[----:B------:R-:W-:Y:S01]  /*19420*/  IMAD.HI.U32 R4, R8, R3, RZ ;  /* 0x0000000308047227 */ /* 0x000fe200078e00ff */
[----:B------:R-:W-:-:S03]  /*19430*/  ISETP.GE.AND P3, PT, R11, RZ, PT ;  /* 0x000000ff0b00720c */ /* 0x000fc60003f66270 */
[C---:B------:R-:W-:Y:S02]  /*19440*/  IMAD R11, R5.reuse, R14, R12 ;  /* 0x0000000e050b7224 */ /* 0x040fe400078e020c */
[----:B0-----:R-:W-:Y:S02]  /*19450*/  IMAD.MOV.U32 R10, RZ, RZ, R9 ;  /* 0x000000ffff0a7224 */ /* 0x001fe400078e0009 */
[----:B------:R-:W-:Y:S02]  /*19460*/  IMAD.MOV R4, RZ, RZ, -R4 ;  /* 0x000000ffff047224 */ /* 0x000fe400078e0a04 */
[----:B------:R-:W-:Y:S01]  /*19470*/  @!P4 IMAD.MOV R10, RZ, RZ, -R10 ;  /* 0x000000ffff0ac224 */ /* 0x000fe200078e0a0a */
[C---:B------:R-:W-:Y:S01]  /*19480*/  ISETP.GT.U32.AND P4, PT, R5.reuse, R11, PT ;  /* 0x0000000b0500720c */ /* 0x040fe20003f84070 */
[----:B------:R-:W-:Y:S02]  /*19490*/  @!P5 IMAD.IADD R2, R2, 0x1, -R5 ;  /* 0x000000010202d824 */ /* 0x000fe400078e0a05 */
[----:B------:R-:W-:-:S02]  /*194a0*/  IMAD R3, R5, R4, R3 ;  /* 0x0000000405037224 */ /* 0x000fc400078e0203 */
[----:B------:R-:W-:Y:S01]  /*194b0*/  VIADD R4, R28, 0x1b ;  /* 0x0000001b1c047836 */ /* 0x000fe20000000000 */
[----:B------:R-:W-:Y:S01]  /*194c0*/  ISETP.GT.U32.AND P5, PT, R5, R2, PT ;  /* 0x000000020500720c */ /* 0x000fe20003fa4070 */
[----:B------:R-:W-:Y:S02]  /*194d0*/  IMAD.MOV.U32 R15, RZ, RZ, R6 ;  /* 0x000000ffff0f7224 */ /* 0x000fe400078e0006 */
[----:B------:R-:W-:Y:S01]  /*194e0*/  IMAD.HI.U32 R6, R8, R13, RZ ;  /* 0x0000000d08067227 */ /* 0x000fe200078e00ff */
[----:B------:R-:W-:-:S03]  /*194f0*/  IABS R17, R4 ;  /* 0x0000000400117213 */ /* 0x000fc60000000000 */
[----:B------:R-:W-:Y:S02]  /*19500*/  @!P4 IMAD.IADD R11, R11, 0x1, -R5 ;  /* 0x000000010b0bc824 */ /* 0x000fe400078e0a05 */
[----:B------:R-:W-:Y:S01]  /*19510*/  @!P0 IMAD.MOV R15, RZ, RZ, -R15 ;  /* 0x000000ffff0f8224 */ /* 0x000fe200078e0a0f */
[----:B------:R-:W-:Y:S01]  /*19520*/  ISETP.GE.AND P0, PT, R19, RZ, PT ;  /* 0x000000ff1300720c */ /* 0x000fe20003f06270 */
[----:B------:R-:W-:Y:S01]  /*19530*/  IMAD.MOV R6, RZ, RZ, -R6 ;  /* 0x000000ffff067224 */ /* 0x000fe200078e0a06 */
[C---:B------:R-:W-:Y:S01]  /*19540*/  ISETP.GT.U32.AND P4, PT, R5.reuse, R11, PT ;  /* 0x0000000b0500720c */ /* 0x040fe20003f84070 */
[----:B------:R-:W-:Y:S01]  /*19550*/  VIADD R12, R28, 0x1a ;  /* 0x0000001a1c0c7836 */ /* 0x000fe20000000000 */
[----:B------:R0:W-:Y:S01]  /*19560*/  STL [R1+0x6c], R15 ;  /* 0x00006c0f01007387 */ /* 0x0001e20000100800 */
[----:B------:R-:W-:Y:S01]  /*19570*/  @!P5 IMAD.IADD R2, R2, 0x1, -R5 ;  /* 0x000000010202d824 */ /* 0x000fe200078e0a05 */
[C---:B------:R-:W-:Y:S01]  /*19580*/  ISETP.GT.U32.AND P5, PT, R5.reuse, R3, PT ;  /* 0x000000030500720c */ /* 0x040fe20003fa4070 */
[----:B------:R-:W-:Y:S01]  /*19590*/  IMAD R13, R5, R6, R13 ;  /* 0x00000006050d7224 */ /* 0x000fe200078e020d */
[----:B------:R-:W-:Y:S01]  /*195a0*/  IABS R19, R19 ;  /* 0x0000001300137213 */ /* 0x000fe20000000000 */
[----:B------:R-:W-:Y:S01]  /*195b0*/  IMAD.MOV.U32 R18, RZ, RZ, R2 ;  /* 0x000000ffff127224 */ /* 0x000fe200078e0002 */
[----:B------:R-:W-:Y:S01]  /*195c0*/  IABS R16, R12 ;  /* 0x0000000c00107213 */ /* 0x000fe20000000000 */
[----:B------:R1:W-:Y:S01]  /*195d0*/  STL [R1+0x68], R10 ;  /* 0x0000680a01007387 */ /* 0x0003e20000100800 */
[----:B------:R-:W-:-:S02]  /*195e0*/  VIADD R21, R28, 0x19 ;  /* 0x000000191c157836 */ /* 0x000fc40000000000 */
[----:B0-----:R-:W-:-:S03]  /*195f0*/  IMAD.HI.U32 R15, R8, R17, RZ ;  /* 0x00000011080f7227 */ /* 0x001fc600078e00ff */
[----:B------:R-:W-:Y:S01]  /*19600*/  IABS R14, R21 ;  /* 0x00000015000e7213 */ /* 0x000fe20000000000 */
[----:B------:R-:W-:Y:S01]  /*19610*/  @!P4 IMAD.IADD R11, R11, 0x1, -R5 ;  /* 0x000000010b0bc824 */ /* 0x000fe200078e0a05 */
[----:B------:R-:W-:Y:S01]  /*19620*/  ISETP.GT.U32.AND P4, PT, R5, R13, PT ;  /* 0x0000000d0500720c */ /* 0x000fe20003f84070 */
[----:B------:R-:W-:-:S04]  /*19630*/  IMAD.HI.U32 R6, R8, R19, RZ ;  /* 0x0000001308067227 */ /* 0x000fc800078e00ff */
[----:B------:R-:W-:Y:S02]  /*19640*/  IMAD.MOV R15, RZ, RZ, -R15 ;  /* 0x000000ffff0f7224 */ /* 0x000fe400078e0a0f */
[----:B------:R-:W-:-:S04]  /*19650*/  IMAD.HI.U32 R9, R8, R16, RZ ;  /* 0x0000001008097227 */ /* 0x000fc800078e00ff */
[----:B------:R-:W-:Y:S02]  /*19660*/  IMAD.MOV R6, RZ, RZ, -R6 ;  /* 0x000000ffff067224 */ /* 0x000fe400078e0a06 */
[----:B------:R-:W-:Y:S02]  /*19670*/  IMAD R17, R5, R15, R17 ;  /* 0x0000000f05117224 */ /* 0x000fe400078e0211 */
[----:B------:R-:W-:Y:S02]  /*19680*/  @!P5 IMAD.IADD R3, R3, 0x1, -R5 ;  /* 0x000000010303d824 */ /* 0x000fe400078e0a05 */
[----:B------:R-:W-:Y:S02]  /*19690*/  IMAD.MOV R15, RZ, RZ, -R9 ;  /* 0x000000ffff0f7224 */ /* 0x000fe400078e0a09 */
[C---:B------:R-:W-:Y:S01]  /*196a0*/  IMAD R19, R5.reuse, R6, R19 ;  /* 0x0000000605137224 */ /* 0x040fe200078e0213 */
[----:B------:R-:W-:Y:S01]  /*196b0*/  IABS R6, R20 ;  /* 0x0000001400067213 */ /* 0x000fe20000000000 */
[C---:B------:R-:W-:Y:S01]  /*196c0*/  IMAD R16, R5.reuse, R15, R16 ;  /* 0x0000000f05107224 */ /* 0x040fe200078e0210 */
[C---:B------:R-:W-:Y:S01]  /*196d0*/  ISETP.GT.U32.AND P5, PT, R5.reuse, R3, PT ;  /* 0x000000030500720c */ /* 0x040fe20003fa4070 */
[----:B------:R-:W-:Y:S01]  /*196e0*/  @!P1 IMAD.MOV R18, RZ, RZ, -R18 ;  /* 0x000000ffff129224 */ /* 0x000fe200078e0a12 */
[----:B------:R-:W-:Y:S01]  /*196f0*/  ISETP.GT.U32.AND P1, PT, R5, R19, PT ;  /* 0x000000130500720c */ /* 0x000fe20003f24070 */
[----:B------:R-:W-:Y:S01]  /*19700*/  @!P4 IMAD.IADD R13, R13, 0x1, -R5 ;  /* 0x000000010d0dc824 */ /* 0x000fe200078e0a05 */
[----:B------:R-:W-:Y:S01]  /*19710*/  ISETP.GT.U32.AND P4, PT, R5, R16, PT ;  /* 0x000000100500720c */ /* 0x000fe20003f84070 */
[----:B------:R-:W-:Y:S01]  /*19720*/  IMAD.HI.U32 R2, R8, R6, RZ ;  /* 0x0000000608027227 */ /* 0x000fe200078e00ff */
[----:B------:R-:W-:Y:S03]  /*19730*/  STL [R1+0x64], R18 ;  /* 0x0000641201007387 */ /* 0x000fe60000100800 */
[----:B-1----:R-:W-:-:S02]  /*19740*/  IMAD.MOV.U32 R10, RZ, RZ, R11 ;  /* 0x000000ffff0a7224 */ /* 0x002fc400078e000b */
[----:B------:R-:W-:Y:S02]  /*19750*/  IMAD.MOV R2, RZ, RZ, -R2 ;  /* 0x000000ffff027224 */ /* 0x000fe400078e0a02 */
[----:B------:R-:W-:Y:S01]  /*19760*/  @!P6 IMAD.MOV R10, RZ, RZ, -R10 ;  /* 0x000000ffff0ae224 */ /* 0x000fe200078e0a0a */
[C---:B------:R-:W-:Y:S01]  /*19770*/  ISETP.GT.U32.AND P6, PT, R5.reuse, R17, PT ;  /* 0x000000110500720c */ /* 0x040fe20003fc4070 */
[----:B------:R-:W-:Y:S02]  /*19780*/  IMAD R6, R5, R2, R6 ;  /* 0x0000000205067224 */ /* 0x000fe400078e0206 */
[--C-:B------:R-:W-:Y:S01]  /*19790*/  @!P5 IMAD.IADD R3, R3, 0x1, -R5.reuse ;  /* 0x000000010303d824 */ /* 0x100fe200078e0a05 */
[----:B------:R0:W-:Y:S01]  /*197a0*/  STL [R1+0x60], R10 ;  /* 0x0000600a01007387 */ /* 0x0001e20000100800 */
[----:B------:R-:W-:Y:S01]  /*197b0*/  VIADD R2, R28, 0x17 ;  /* 0x000000171c027836 */ /* 0x000fe20000000000 */
[----:B------:R-:W-:Y:S01]  /*197c0*/  ISETP.GE.AND P5, PT, R4, RZ, PT ;  /* 0x000000ff0400720c */ /* 0x000fe20003fa6270 */
[--C-:B------:R-:W-:Y:S01]  /*197d0*/  @!P1 IMAD.IADD R19, R19, 0x1, -R5.reuse ;  /* 0x0000000113139824 */ /* 0x100fe200078e0a05 */
[----:B------:R-:W-:Y:S01]  /*197e0*/  ISETP.GT.U32.AND P1, PT, R5, R13, PT ;  /* 0x0000000d0500720c */ /* 0x000fe20003f24070 */
[----:B------:R-:W-:Y:S01]  /*197f0*/  @!P4 IMAD.IADD R16, R16, 0x1, -R5 ;  /* 0x000000011010c824 */ /* 0x000fe200078e0a05 */
[----:B------:R-:W-:Y:S01]  /*19800*/  IABS R4, R2 ;  /* 0x0000000200047213 */ /* 0x000fe20000000000 */
[----:B------:R-:W-:-:S04]  /*19810*/  IMAD.HI.U32 R9, R8, R14, RZ ;  /* 0x0000000e08097227 */ /* 0x000fc800078e00ff */
[----:B0-----:R-:W-:Y:S02]  /*19820*/  IMAD.MOV.U32 R10, RZ, RZ, R3 ;  /* 0x000000ffff0a7224 */ /* 0x001fe400078e0003 */
[----:B------:R-:W-:Y:S02]  /*19830*/  IMAD.MOV R9, RZ, RZ, -R9 ;  /* 0x000000ffff097224 */ /* 0x000fe400078e0a09 */
[----:B------:R-:W-:Y:S01]  /*19840*/  @!P2 IMAD.MOV R10, RZ, RZ, -R10 ;  /* 0x000000ffff0aa224 */ /* 0x000fe200078e0a0a */
[----:B------:R-:W-:Y:S01]  /*19850*/  ISETP.GT.U32.AND P2, PT, R5, R16, PT ;  /* 0x000000100500720c */ /* 0x000fe20003f44070 */
[----:B------:R-:W-:-:S03]  /*19860*/  IMAD.HI.U32 R22, R8, R4, RZ ;  /* 0x0000000408167227 */ /* 0x000fc600078e00ff */
[----:B------:R0:W-:Y:S01]  /*19870*/  STL [R1+0x5c], R10 ;  /* 0x00005c0a01007387 */ /* 0x0001e20000100800 */
[--C-:B------:R-:W-:Y:S01]  /*19880*/  @!P6 IMAD.IADD R17, R17, 0x1, -R5.reuse ;  /* 0x000000011111e824 */ /* 0x100fe200078e0a05 */
[C---:B------:R-:W-:Y:S01]  /*19890*/  ISETP.GT.U32.AND P6, PT, R5.reuse, R19, PT ;  /* 0x000000130500720c */ /* 0x040fe20003fc4070 */
[C---:B------:R-:W-:Y:S02]  /*198a0*/  IMAD R14, R5.reuse, R9, R14 ;  /* 0x00000009050e7224 */ /* 0x040fe400078e020e */
[----:B------:R-:W-:Y:S01]  /*198b0*/  IMAD.MOV R22, RZ, RZ, -R22 ;  /* 0x000000ffff167224 */ /* 0x000fe200078e0a16 */
[----:B------:R-:W-:Y:S01]  /*198c0*/  ISETP.GT.U32.AND P4, PT, R5, R17, PT ;  /* 0x000000110500720c */ /* 0x000fe20003f84070 */
[--C-:B------:R-:W-:Y:S01]  /*198d0*/  @!P1 IMAD.IADD R13, R13, 0x1, -R5.reuse ;  /* 0x000000010d0d9824 */ /* 0x100fe200078e0a05 */
[C---:B------:R-:W-:Y:S01]  /*198e0*/  ISETP.GT.U32.AND P1, PT, R5.reuse, R14, PT ;  /* 0x0000000e0500720c */ /* 0x040fe20003f24070 */
[----:B------:R-:W-:Y:S02]  /*198f0*/  IMAD R4, R5, R22, R4 ;  /* 0x0000001605047224 */ /* 0x000fe400078e0204 */
[----:B------:R-:W-:-:S02]  /*19900*/  @!P2 IMAD.IADD R16, R16, 0x1, -R5 ;  /* 0x000000011010a824 */ /* 0x000fc400078e0a05 */
[C---:B------:R-:W-:Y:S01]  /*19910*/  VIADD R9, R28.reuse, 0x16 ;  /* 0x000000161c097836 */ /* 0x040fe20000000000 */
[----:B------:R-:W-:Y:S01]  /*19920*/  ISETP.GT.U32.AND P2, PT, R5, R4, PT ;  /* 0x000000040500720c */ /* 0x000fe20003f44070 */
[--C-:B------:R-:W-:Y:S01]  /*19930*/  @!P6 IMAD.IADD R19, R19, 0x1, -R5.reuse ;  /* 0x000000011313e824 */ /* 0x100fe200078e0a05 */
[----:B------:R-:W-:Y:S01]  /*19940*/  ISETP.GT.U32.AND P6, PT, R5, R6, PT ;  /* 0x000000060500720c */ /* 0x000fe20003fc4070 */
[----:B------:R-:W-:Y:S01]  /*19950*/  VIADD R15, R28, 0x15 ;  /* 0x000000151c0f7836 */ /* 0x000fe20000000000 */
[----:B------:R-:W-:Y:S01]  /*19960*/  IABS R3, R9 ;  /* 0x0000000900037213 */ /* 0x000fe20000000000 */
[--C-:B------:R-:W-:Y:S01]  /*19970*/  @!P4 IMAD.IADD R17, R17, 0x1, -R5.reuse ;  /* 0x000000011111c824 */ /* 0x100fe200078e0a05 */
[----:B------:R-:W-:Y:S01]  /*19980*/  ISETP.GE.AND P4, PT, R12, RZ, PT ;  /* 0x000000ff0c00720c */ /* 0x000fe20003f86270 */
[----:B------:R-:W-:Y:S01]  /*19990*/  @!P1 IMAD.IADD R14, R14, 0x1, -R5 ;  /* 0x000000010e0e9824 */ /* 0x000fe200078e0a05 */
[----:B------:R-:W-:Y:S01]  /*199a0*/  IABS R11, R15 ;  /* 0x0000000f000b7213 */ /* 0x000fe20000000000 */
[----:B------:R-:W-:Y:S01]  /*199b0*/  IMAD.HI.U32 R22, R8, R3, RZ ;  /* 0x0000000308167227 */ /* 0x000fe200078e00ff */
[----:B------:R-:W-:-:S03]  /*199c0*/  ISETP.GE.AND P1, PT, R21, RZ, PT ;  /* 0x000000ff1500720c */ /* 0x000fc60003f26270 */
[----:B------:R-:W-:Y:S01]  /*199d0*/  @!P2 IMAD.IADD R4, R4, 0x1, -R5 ;  /* 0x000000010404a824 */ /* 0x000fe200078e0a05 */
[----:B------:R-:W-:Y:S01]  /*199e0*/  ISETP.GT.U32.AND P2, PT, R5, R14, PT ;  /* 0x0000000e0500720c */ /* 0x000fe20003f44070 */
[----:B------:R-:W-:Y:S02]  /*199f0*/  IMAD.MOV.U32 R18, RZ, RZ, R13 ;  /* 0x000000ffff127224 */ /* 0x000fe400078e000d */
[----:B------:R-:W-:-:S04]  /*19a00*/  IMAD.HI.U32 R12, R8, R11, RZ ;  /* 0x0000000b080c7227 */ /* 0x000fc800078e00ff */
[----:B------:R-:W-:Y:S02]  /*19a10*/  IMAD.MOV R22, RZ, RZ, -R22 ;  /* 0x000000ffff167224 */ /* 0x000fe400078e0a16 */
[----:B0-----:R-:W-:Y:S02]  /*19a20*/  IMAD.MOV.U32 R10, RZ, RZ, R19 ;  /* 0x000000ffff0a7224 */ /* 0x001fe400078e0013 */
[----:B------:R-:W-:Y:S01]  /*19a30*/  @!P6 IMAD.IADD R6, R6, 0x1, -R5 ;  /* 0x000000010606e824 */ /* 0x000fe200078e0a05 */
[----:B------:R-:W-:Y:S01]  /*19a40*/  ISETP.GE.AND P6, PT, R20, RZ, PT ;  /* 0x000000ff1400720c */ /* 0x000fe20003fc6270 */
[----:B------:R-:W-:Y:S01]  /*19a50*/  @!P3 IMAD.MOV R18, RZ, RZ, -R18 ;  /* 0x000000ffff12b224 */ /* 0x000fe200078e0a12 */
[C---:B------:R-:W-:Y:S01]  /*19a60*/  ISETP.GT.U32.AND P3, PT, R5.reuse, R4, PT ;  /* 0x000000040500720c */ /* 0x040fe20003f64070 */
[----:B------:R-:W-:Y:S02]  /*19a70*/  IMAD.MOV R21, RZ, RZ, -R12 ;  /* 0x000000ffff157224 */ /* 0x000fe400078e0a0c */
[C---:B------:R-:W-:Y:S01]  /*19a80*/  IMAD R3, R5.reuse, R22, R3 ;  /* 0x0000001605037224 */ /* 0x040fe200078e0203 */
[----:B------:R-:W-:Y:S01]  /*19a90*/  STL [R1+0x58], R18 ;  /* 0x0000581201007387 */ /* 0x000fe20000100800 */
[----:B------:R-:W-:Y:S01]  /*19aa0*/  @!P0 IMAD.MOV R10, RZ, RZ, -R10 ;  /* 0x000000ffff0a8224 */ /* 0x000fe200078e0a0a */
[----:B------:R-:W-:Y:S01]  /*19ab0*/  ISETP.GT.U32.AND P0, PT, R5, R6, PT ;  /* 0x000000060500720c */ /* 0x000fe20003f04070 */
[----:B------:R-:W-:-:S02]  /*19ac0*/  VIADD R12, R28, 0x14 ;  /* 0x000000141c0c7836 */ /* 0x000fc40000000000 */
[C---:B------:R-:W-:Y:S01]  /*19ad0*/  IMAD R11, R5.reuse, R21, R11 ;  /* 0x00000015050b7224 */ /* 0x040fe200078e020b */
[----:B------:R0:W-:Y:S01]  /*19ae0*/  STL [R1+0x54], R10 ;  /* 0x0000540a01007387 */ /* 0x0001e20000100800 */
[----:B------:R-:W-:Y:S01]  /*19af0*/  @!P5 IMAD.MOV R17, RZ, RZ, -R17 ;  /* 0x000000ffff11d224 */ /* 0x000fe200078e0a11 */
[C---:B------:R-:W-:Y:S01]  /*19b00*/  ISETP.GT.U32.AND P5, PT, R5.reuse, R3, PT ;  /* 0x000000030500720c */ /* 0x040fe20003fa4070 */
[--C-:B------:R-:W-:Y:S01]  /*19b10*/  @!P2 IMAD.IADD R14, R14, 0x1, -R5.reuse ;  /* 0x000000010e0ea824 */ /* 0x100fe200078e0a05 */
[----:B------:R-:W-:Y:S01]  /*19b20*/  IABS R13, R12 ;  /* 0x0000000c000d7213 */ /* 0x000fe20000000000 */
[--C-:B------:R-:W-:Y:S01]  /*19b30*/  @!P3 IMAD.IADD R4, R4, 0x1, -R5.reuse ;  /* 0x000000010404b824 */ /* 0x100fe200078e0a05 */
[----:B------:R-:W-:Y:S01]  /*19b40*/  ISETP.GT.U32.AND P2, PT, R5, R11, PT ;  /* 0x0000000b0500720c */ /* 0x000fe20003f44070 */
[----:B------:R-:W-:Y:S01]  /*19b50*/  STL [R1+0x50], R17 ;  /* 0x0000501101007387 */ /* 0x000fe20000100800 */
[----:B------:R-:W-:Y:S01]  /*19b60*/  ISETP.GE.AND P3, PT, R15, RZ, PT ;  /* 0x000000ff0f00720c */ /* 0x000fe20003f66270 */
[----:B------:R-:W-:Y:S01]  /*19b70*/  @!P0 IMAD.IADD R6, R6, 0x1, -R5 ;  /* 0x0000000106068824 */ /* 0x000fe200078e0a05 */
[----:B------:R-:W-:Y:S01]  /*19b80*/  ISETP.GE.AND P0, PT, R9, RZ, PT ;  /* 0x000000ff0900720c */ /* 0x000fe20003f06270 */
[----:B0-----:R-:W-:-:S02]  /*19b90*/  IMAD.MOV.U32 R10, RZ, RZ, R16 ;  /* 0x000000ffff0a7224 */ /* 0x001fc400078e0010 */
[----:B------:R-:W-:-:S04]  /*19ba0*/  IMAD.HI.U32 R16, R8, R13, RZ ;  /* 0x0000000d08107227 */ /* 0x000fc800078e00ff */
        /* <DEDUP_REMOVED lines=9> */
[----:B------:R-:W-:Y:S01]  /*19c40*/  @!P2 IMAD.IADD R11, R11, 0x1, -R5 ;  /* 0x000000010b0ba824 */ /* 0x000fe200078e0a05 */
[----:B------:R-:W-:Y:S01]  /*19c50*/  ISETP.GT.U32.AND P2, PT, R5, R3, PT ;  /* 0x000000030500720c */ /* 0x000fe20003f44070 */
[----:B------:R-:W-:-:S04]  /*19c60*/  IMAD.HI.U32 R12, R8, R9, RZ ;  /* 0x00000009080c7227 */ /* 0x000fc800078e00ff */
[----:B------:R-:W-:Y:S01]  /*19c70*/  @!P4 IMAD.MOV R4, RZ, RZ, -R4 ;  /* 0x000000ffff04c224 */ /* 0x000fe200078e0a04 */
[C---:B------:R-:W-:Y:S01]  /*19c80*/  ISETP.GT.U32.AND P4, PT, R5.reuse, R13, PT ;  /* 0x0000000d0500720c */ /* 0x040fe20003f84070 */
[----:B------:R-:W-:Y:S02]  /*19c90*/  IMAD.MOV R12, RZ, RZ, -R12 ;  /* 0x000000ffff0c7224 */ /* 0x000fe400078e0a0c */
[----:B0-----:R-:W-:Y:S02]  /*19ca0*/  IMAD.MOV.U32 R10, RZ, RZ, R14 ;  /* 0x000000ffff0a7224 */ /* 0x001fe400078e000e */
[C---:B------:R-:W-:Y:S02]  /*19cb0*/  IMAD R9, R5.reuse, R12, R9 ;  /* 0x0000000c05097224 */ /* 0x040fe400078e0209 */
[----:B------:R-:W-:Y:S02]  /*19cc0*/  VIADD R12, R28, 0x12 ;  /* 0x000000121c0c7836 */ /* 0x000fe40000000000 */
[----:B------:R-:W-:Y:S01]  /*19cd0*/  @!P1 IMAD.MOV R10, RZ, RZ, -R10 ;  /* 0x000000ffff0a9224 */ /* 0x000fe200078e0a0a */
[----:B------:R-:W-:Y:S01]  /*19ce0*/  ISETP.GT.U32.AND P1, PT, R5, R11, PT ;  /* 0x0000000b0500720c */ /* 0x000fe20003f24070 */
[--C-:B------:R-:W-:Y:S01]  /*19cf0*/  @!P2 IMAD.IADD R3, R3, 0x1, -R5.reuse ;  /* 0x000000010303a824 */ /* 0x100fe200078e0a05 */
[----:B------:R-:W-:Y:S01]  /*19d00*/  ISETP.GE.AND P2, PT, R12, RZ, PT ;  /* 0x000000ff0c00720c */ /* 0x000fe20003f46270 */
[----:B------:R-:W-:Y:S01]  /*19d10*/  @!P6 IMAD.MOV R6, RZ, RZ, -R6 ;  /* 0x000000ffff06e224 */ /* 0x000fe200078e0a06 */
[----:B------:R0:W-:Y:S01]  /*19d20*/  STL [R1+0x48], R10 ;  /* 0x0000480a01007387 */ /* 0x0001e20000100800 */
[--C-:B------:R-:W-:Y:S01]  /*19d30*/  @!P4 IMAD.IADD R13, R13, 0x1, -R5.reuse ;  /* 0x000000010d0dc824 */ /* 0x100fe200078e0a05 */
[----:B------:R-:W-:Y:S01]  /*19d40*/  IABS R12, R12 ;  /* 0x0000000c000c7213 */ /* 0x000fe20000000000 */
[----:B------:R-:W-:Y:S01]  /*19d50*/  VIADD R17, R28, 0x11 ;  /* 0x000000111c117836 */ /* 0x000fe20000000000 */
[----:B------:R1:W-:Y:S01]  /*19d60*/  STL [R1+0x44], R6 ;  /* 0x0000440601007387 */ /* 0x0003e20000100800 */
[----:B------:R-:W-:Y:S01]  /*19d70*/  ISETP.GE.AND P6, PT, R2, RZ, PT ;  /* 0x000000ff0200720c */ /* 0x000fe20003fc6270 */
[----:B------:R-:W-:Y:S01]  /*19d80*/  VIADD R2, R28, 0x10 ;  /* 0x000000101c027836 */ /* 0x000fe20000000000 */
[----:B------:R-:W-:Y:S01]  /*19d90*/  ISETP.GT.U32.AND P4, PT, R5, R13, PT ;  /* 0x0000000d0500720c */ /* 0x000fe20003f84070 */
[----:B------:R3:W-:Y:S01]  /*19da0*/  STL [R1+0x40], R4 ;  /* 0x0000400401007387 */ /* 0x0007e20000100800 */
[----:B------:R-:W-:Y:S01]  /*19db0*/  @!P1 IMAD.IADD R11, R11, 0x1, -R5 ;  /* 0x000000010b0b9824 */ /* 0x000fe200078e0a05 */
[----:B------:R-:W-:Y:S01]  /*19dc0*/  ISETP.GE.AND P1, PT, R17, RZ, PT ;  /* 0x000000ff1100720c */ /* 0x000fe20003f26270 */
[----:B0-----:R-:W-:Y:S01]  /*19dd0*/  IMAD.MOV.U32 R10, RZ, RZ, R3 ;  /* 0x000000ffff0a7224 */ /* 0x001fe200078e0003 */
[----:B------:R-:W-:Y:S01]  /*19de0*/  IABS R17, R17 ;  /* 0x0000001100117213 */ /* 0x000fe20000000000 */
[----:B------:R-:W-:Y:S01]  /*19df0*/  IMAD.MOV.U32 R18, RZ, RZ, R0 ;  /* 0x000000ffff127224 */ /* 0x000fe200078e0000 */
[----:B------:R-:W-:Y:S01]  /*19e00*/  IABS R15, R2 ;  /* 0x00000002000f7213 */ /* 0x000fe20000000000 */
[----:B-1----:R-:W-:-:S04]  /*19e10*/  IMAD.HI.U32 R6, R8, R12, RZ ;  /* 0x0000000c08067227 */ /* 0x002fc800078e00ff */
[----:B------:R-:W-:Y:S01]  /*19e20*/  @!P0 IMAD.MOV R10, RZ, RZ, -R10 ;  /* 0x000000ffff0a8224 */ /* 0x000fe200078e0a0a */
[----:B------:R-:W-:Y:S01]  /*19e30*/  ISETP.GT.U32.AND P0, PT, R5, R9, PT ;  /* 0x000000090500720c */ /* 0x000fe20003f04070 */
[----:B------:R-:W-:Y:S02]  /*19e40*/  IMAD.MOV R6, RZ, RZ, -R6 ;  /* 0x000000ffff067224 */ /* 0x000fe400078e0a06 */
[----:B------:R-:W-:Y:S01]  /*19e50*/  @!P4 IMAD.IADD R13, R13, 0x1, -R5 ;  /* 0x000000010d0dc824 */ /* 0x000fe200078e0a05 */
[----:B------:R0:W-:Y:S01]  /*19e60*/  STL [R1+0x34], R10 ;  /* 0x0000340a01007387 */ /* 0x0001e20000100800 */
[C---:B------:R-:W-:Y:S02]  /*19e70*/  IMAD R12, R5.reuse, R6, R12 ;  /* 0x00000006050c7224 */ /* 0x040fe400078e020c */
[----:B---3--:R-:W-:Y:S02]  /*19e80*/  VIADD R4, R28, 0xf ;  /* 0x0000000f1c047836 */ /* 0x008fe40000000000 */
[----:B------:R-:W-:Y:S01]  /*19e90*/  IMAD.HI.U32 R6, R8, R17, RZ ;  /* 0x0000001108067227 */ /* 0x000fe200078e00ff */
[----:B------:R-:W-:-:S02]  /*19ea0*/  ISETP.GT.U32.AND P4, PT, R5, R12, PT ;  /* 0x0000000c0500720c */ /* 0x000fc40003f84070 */
[----:B------:R-:W-:Y:S01]  /*19eb0*/  IABS R3, R4 ;  /* 0x0000000400037213 */ /* 0x000fe20000000000 */
[----:B------:R-:W-:Y:S02]  /*19ec0*/  @!P0 IMAD.IADD R9, R9, 0x1, -R5 ;  /* 0x0000000109098824 */ /* 0x000fe400078e0a05 */
[----:B0-----:R-:W-:Y:S02]  /*19ed0*/  IMAD.MOV.U32 R10, RZ, RZ, R11 ;  /* 0x000000ffff0a7224 */ /* 0x001fe400078e000b */
[----:B------:R-:W-:Y:S01]  /*19ee0*/  IMAD.MOV R6, RZ, RZ, -R6 ;  /* 0x000000ffff067224 */ /* 0x000fe200078e0a06 */
[----:B------:R-:W-:Y:S01]  /*19ef0*/  ISETP.GT.U32.AND P0, PT, R5, R9, PT ;  /* 0x000000090500720c */ /* 0x000fe20003f04070 */
[----:B------:R-:W-:Y:S01]  /*19f00*/  @!P3 IMAD.MOV R10, RZ, RZ, -R10 ;  /* 0x000000ffff0ab224 */ /* 0x000fe200078e0a0a */
[----:B------:R-:W-:Y:S01]  /*19f10*/  ISETP.GE.AND P3, PT, R2, RZ, PT ;  /* 0x000000ff0200720c */ /* 0x000fe20003f66270 */
[----:B------:R-:W-:-:S03]  /*19f20*/  IMAD.HI.U32 R2, R8, R15, RZ ;  /* 0x0000000f08027227 */ /* 0x000fc600078e00ff */
[----:B------:R0:W-:Y:S01]  /*19f30*/  STL [R1+0x30], R10 ;  /* 0x0000300a01007387 */ /* 0x0001e20000100800 */
[----:B------:R-:W-:Y:S02]  /*19f40*/  @!P4 IMAD.IADD R12, R12, 0x1, -R5 ;  /* 0x000000010c0cc824 */ /* 0x000fe400078e0a05 */
[----:B------:R-:W-:-:S03]  /*19f50*/  IMAD.HI.U32 R11, R8, R3, RZ ;  /* 0x00000003080b7227 */ /* 0x000fc600078e00ff */
[----:B------:R-:W-:Y:S01]  /*19f60*/  ISETP.GT.U32.AND P4, PT, R5, R12, PT ;  /* 0x0000000c0500720c */ /* 0x000fe20003f84070 */
[----:B------:R-:W-:Y:S02]  /*19f70*/  IMAD.MOV R2, RZ, RZ, -R2 ;  /* 0x000000ffff027224 */ /* 0x000fe400078e0a02 */
[----:B------:R-:W-:Y:S02]  /*19f80*/  @!P0 IMAD.IADD R9, R9, 0x1, -R5 ;  /* 0x0000000109098824 */ /* 0x000fe400078e0a05 */
[----:B0-----:R-:W-:Y:S02]  /*19f90*/  IMAD.MOV.U32 R10, RZ, RZ, R13 ;  /* 0x000000ffff0a7224 */ /* 0x001fe400078e000d */
[C---:B------:R-:W-:Y:S02]  /*19fa0*/  IMAD R17, R5.reuse, R6, R17 ;  /* 0x0000000605117224 */ /* 0x040fe400078e0211 */
[----:B------:R-:W-:Y:S01]  /*19fb0*/  @!P5 IMAD.MOV R10, RZ, RZ, -R10 ;  /* 0x000000ffff0ad224 */ /* 0x000fe200078e0a0a */
[----:B------:R-:W-:Y:S01]  /*19fc0*/  ISETP.GE.AND P5, PT, R4, RZ, PT ;  /* 0x000000ff0400720c */ /* 0x000fe20003fa6270 */
[----:B------:R-:W-:Y:S01]  /*19fd0*/  IMAD.MOV R4, RZ, RZ, -R11 ;  /* 0x000000ffff047224 */ /* 0x000fe200078e0a0b */
[C---:B------:R-:W-:Y:S01]  /*19fe0*/  ISETP.GT.U32.AND P0, PT, R5.reuse, R17, PT ;  /* 0x000000110500720c */ /* 0x040fe20003f04070 */
[C---:B------:R-:W-:Y:S01]  /*19ff0*/  IMAD R15, R5.reuse, R2, R15 ;  /* 0x00000002050f7224 */ /* 0x040fe200078e020f */
[----:B------:R0:W-:Y:S01]  /*1a000*/  STL [R1+0x2c], R10 ;  /* 0x00002c0a01007387 */ /* 0x0001e20000100800 */
[----:B------:R-:W-:-:S02]  /*1a010*/  IMAD R3, R5, R4, R3 ;  /* 0x0000000405037224 */ /* 0x000fc400078e0203 */
[----:B------:R-:W-:Y:S02]  /*1a020*/  @!P4 IMAD.IADD R12, R12, 0x1, -R5 ;  /* 0x000000010c0cc824 */ /* 0x000fe400078e0a05 */
[C---:B------:R-:W-:Y:S01]  /*1a030*/  VIADD R2, R28.reuse, 0xe ;  /* 0x0000000e1c027836 */ /* 0x040fe20000000000 */
[----:B------:R-:W-:Y:S01]  /*1a040*/  ISETP.GT.U32.AND P4, PT, R5, R3, PT ;  /* 0x000000030500720c */ /* 0x000fe20003f84070 */
[----:B------:R-:W-:Y:S02]  /*1a050*/  VIADD R11, R28, 0xd ;  /* 0x0000000d1c0b7836 */ /* 0x000fe40000000000 */
[----:B0-----:R-:W-:Y:S01]  /*1a060*/  IMAD.MOV.U32 R10, RZ, RZ, R9 ;  /* 0x000000ffff0a7224 */ /* 0x001fe200078e0009 */
[----:B------:R-:W-:Y:S01]  /*1a070*/  IABS R6, R2 ;  /* 0x0000000200067213 */ /* 0x000fe20000000000 */
[----:B------:R-:W-:Y:S01]  /*1a080*/  @!P0 IMAD.IADD R17, R17, 0x1, -R5 ;  /* 0x0000000111118824 */ /* 0x000fe200078e0a05 */
[----:B------:R-:W-:Y:S01]  /*1a090*/  IABS R4, R11 ;  /* 0x0000000b00047213 */ /* 0x000fe20000000000 */
[----:B------:R-:W-:Y:S01]  /*1a0a0*/  @!P6 IMAD.MOV R10, RZ, RZ, -R10 ;  /* 0x000000ffff0ae224 */ /* 0x000fe200078e0a0a */
[----:B------:R-:W-:Y:S01]  /*1a0b0*/  ISETP.GT.U32.AND P6, PT, R5, R15, PT ;  /* 0x0000000f0500720c */ /* 0x000fe20003fc4070 */
[----:B------:R-:W-:Y:S01]  /*1a0c0*/  IMAD.HI.U32 R14, R8, R6, RZ ;  /* 0x00000006080e7227 */ /* 0x000fe200078e00ff */
[----:B------:R-:W-:-:S02]  /*1a0d0*/  ISETP.GE.AND P0, PT, R2, RZ, PT ;  /* 0x000000ff0200720c */ /* 0x000fc40003f06270 */
[----:B------:R0:W-:Y:S01]  /*1a0e0*/  STL [R1+0x28], R10 ;  /* 0x0000280a01007387 */ /* 0x0001e20000100800 */
[----:B------:R-:W-:Y:S02]  /*1a0f0*/  @!P4 IMAD.IADD R3, R3, 0x1, -R5 ;  /* 0x000000010303c824 */ /* 0x000fe400078e0a05 */
[----:B------:R-:W-:-:S04]  /*1a100*/  IMAD.HI.U32 R13, R8, R4, RZ ;  /* 0x00000004080d7227 */ /* 0x000fc800078e00ff */
[----:B------:R-:W-:Y:S02]  /*1a110*/  IMAD.MOV R14, RZ, RZ, -R14 ;  /* 0x000000ffff0e7224 */ /* 0x000fe400078e0a0e */
[----:B------:R-:W-:Y:S01]  /*1a120*/  @!P6 IMAD.IADD R15, R15, 0x1, -R5 ;  /* 0x000000010f0fe824 */ /* 0x000fe200078e0a05 */
[C---:B------:R-:W-:Y:S01]  /*1a130*/  ISETP.GT.U32.AND P6, PT, R5.reuse, R17, PT ;  /* 0x000000110500720c */ /* 0x040fe20003fc4070 */
[----:B------:R-:W-:Y:S02]  /*1a140*/  IMAD.MOV R13, RZ, RZ, -R13 ;  /* 0x000000ffff0d7224 */ /* 0x000fe400078e0a0d */
[C---:B------:R-:W-:Y:S01]  /*1a150*/  IMAD R6, R5.reuse, R14, R6 ;  /* 0x0000000e05067224 */ /* 0x040fe200078e0206 */
[C---:B------:R-:W-:Y:S01]  /*1a160*/  ISETP.GT.U32.AND P4, PT, R5.reuse, R15, PT ;  /* 0x0000000f0500720c */ /* 0x040fe20003f84070 */
[----:B------:R-:W-:Y:S02]  /*1a170*/  IMAD R4, R5, R13, R4 ;  /* 0x0000000d05047224 */ /* 0x000fe400078e0204 */
[----:B0-----:R-:W-:-:S02]  /*1a180*/  IMAD.MOV.U32 R10, RZ, RZ, R12 ;  /* 0x000000ffff0a7224 */ /* 0x001fc400078e000c */
[C---:B------:R-:W-:Y:S02]  /*1a190*/  VIADD R12, R28.reuse, 0x9 ;  /* 0x000000091c0c7836 */ /* 0x040fe40000000000 */
[----:B------:R-:W-:Y:S01]  /*1a1a0*/  @!P2 IMAD.MOV R10, RZ, RZ, -R10 ;  /* 0x000000ffff0aa224 */ /* 0x000fe200078e0a0a */
[----:B------:R-:W-:Y:S01]  /*1a1b0*/  ISETP.GT.U32.AND P2, PT, R5, R3, PT ;  /* 0x000000030500720c */ /* 0x000fe20003f44070 */
[--C-:B------:R-:W-:Y:S01]  /*1a1c0*/  @!P6 IMAD.IADD R17, R17, 0x1, -R5.reuse ;  /* 0x000000011111e824 */ /* 0x100fe200078e0a05 */
[----:B------:R-:W-:Y:S01]  /*1a1d0*/  ISETP.GT.U32.AND P6, PT, R5, R6, PT ;  /* 0x000000060500720c */ /* 0x000fe20003fc4070 */
[C---:B------:R-:W-:Y:S01]  /*1a1e0*/  VIADD R9, R28.reuse, 0xb ;  /* 0x0000000b1c097836 */ /* 0x040fe20000000000 */
[----:B------:R0:W-:Y:S01]  /*1a1f0*/  STL [R1+0x24], R10 ;  /* 0x0000240a01007387 */ /* 0x0001e20000100800 */
[----:B------:R-:W-:Y:S01]  /*1a200*/  @!P4 IMAD.IADD R15, R15, 0x1, -R5 ;  /* 0x000000010f0fc824 */ /* 0x000fe200078e0a05 */
[----:B------:R-:W-:Y:S01]  /*1a210*/  ISETP.GT.U32.AND P4, PT, R5, R4, PT ;  /* 0x000000040500720c */ /* 0x000fe20003f84070 */
[----:B------:R-:W-:Y:S01]  /*1a220*/  VIADD R14, R28, 0xa ;  /* 0x0000000a1c0e7836 */ /* 0x000fe20000000000 */
[----:B------:R-:W-:Y:S01]  /*1a230*/  IABS R13, R12 ;  /* 0x0000000c000d7213 */ /* 0x000fe20000000000 */
[----:B------:R-:W-:Y:S01]  /*1a240*/  @!P3 IMAD.MOV R15, RZ, RZ, -R15 ;  /* 0x000000ffff0fb224 */ /* 0x000fe200078e0a0f */
[----:B------:R-:W-:-:S02]  /*1a250*/  IABS R19, R9 ;  /* 0x0000000900137213 */ /* 0x000fc40000000000 */
[----:B------:R-:W-:Y:S01]  /*1a260*/  IABS R22, R14 ;  /* 0x0000000e00167213 */ /* 0x000fe20000000000 */
[--C-:B------:R-:W-:Y:S02]  /*1a270*/  @!P2 IMAD.IADD R3, R3, 0x1, -R5.reuse ;  /* 0x000000010303a824 */ /* 0x100fe400078e0a05 */
[----:B------:R-:W-:Y:S01]  /*1a280*/  @!P6 IMAD.IADD R6, R6, 0x1, -R5 ;  /* 0x000000010606e824 */ /* 0x000fe200078e0a05 */
[----:B------:R-:W-:Y:S01]  /*1a290*/  ISETP.GE.AND P6, PT, R11, RZ, PT ;  /* 0x000000ff0b00720c */ /* 0x000fe20003fc6270 */
[----:B0-----:R-:W-:Y:S02]  /*1a2a0*/  IMAD.MOV.U32 R10, RZ, RZ, R17 ;  /* 0x000000ffff0a7224 */ /* 0x001fe400078e0011 */
[----:B------:R-:W-:Y:S01]  /*1a2b0*/  @!P4 IMAD.IADD R4, R4, 0x1, -R5 ;  /* 0x000000010404c824 */ /* 0x000fe200078e0a05 */
[C---:B------:R-:W-:Y:S01]  /*1a2c0*/  ISETP.GT.U32.AND P4, PT, R5.reuse, R6, PT ;  /* 0x000000060500720c */ /* 0x040fe20003f84070 */
[----:B------:R-:W-:Y:S02]  /*1a2d0*/  @!P1 IMAD.MOV R10, RZ, RZ, -R10 ;  /* 0x000000ffff0a9224 */ /* 0x000fe400078e0a0a */
[----:B------:R-:W-:Y:S01]  /*1a2e0*/  IMAD.HI.U32 R21, R8, R13, RZ ;  /* 0x0000000d08157227 */ /* 0x000fe200078e00ff */
[----:B------:R-:W-:-:S02]  /*1a2f0*/  ISETP.GT.U32.AND P1, PT, R5, R4, PT ;  /* 0x000000040500720c */ /* 0x000fc40003f24070 */
[----:B------:R0:W-:Y:S01]  /*1a300*/  STL [R1+0x20], R10 ;  /* 0x0000200a01007387 */ /* 0x0001e20000100800 */
[----:B------:R-:W-:-:S03]  /*1a310*/  IMAD.HI.U32 R2, R8, R19, RZ ;  /* 0x0000001308027227 */ /* 0x000fc600078e00ff */
[----:B------:R-:W-:Y:S01]  /*1a320*/  STL [R1+0x1c], R15 ;  /* 0x00001c0f01007387 */ /* 0x000fe20000100800 */
[----:B------:R-:W-:-:S04]  /*1a330*/  IMAD.HI.U32 R23, R8, R22, RZ ;  /* 0x0000001608177227 */ /* 0x000fc800078e00ff */
[----:B------:R-:W-:Y:S01]  /*1a340*/  @!P4 IMAD.IADD R6, R6, 0x1, -R5 ;  /* 0x000000010606c824 */ /* 0x000fe200078e0a05 */
[----:B------:R-:W-:Y:S01]  /*1a350*/  ISETP.GE.AND P4, PT, R9, RZ, PT ;  /* 0x000000ff0900720c */ /* 0x000fe20003f86270 */
[----:B0-----:R-:W-:Y:S02]  /*1a360*/  IMAD.MOV.U32 R10, RZ, RZ, R3 ;  /* 0x000000ffff0a7224 */ /* 0x001fe400078e0003 */
[----:B------:R-:W-:Y:S02]  /*1a370*/  @!P1 IMAD.IADD R4, R4, 0x1, -R5 ;  /* 0x0000000104049824 */ /* 0x000fe400078e0a05 */
[----:B------:R-:W-:Y:S02]  /*1a380*/  @!P5 IMAD.MOV R10, RZ, RZ, -R10 ;  /* 0x000000ffff0ad224 */ /* 0x000fe400078e0a0a */
[----:B------:R-:W-:Y:S02]  /*1a390*/  IMAD.MOV.U32 R0, RZ, RZ, R4 ;  /* 0x000000ffff007224 */ /* 0x000fe400078e0004 */
[----:B------:R-:W-:Y:S01]  /*1a3a0*/  IMAD.MOV R21, RZ, RZ, -R21 ;  /* 0x000000ffff157224 */ /* 0x000fe200078e0a15 */
[----:B------:R0:W-:Y:S01]  /*1a3b0*/  STL [R1+0x14], R10 ;  /* 0x0000140a01007387 */ /* 0x0001e20000100800 */
[----:B------:R-:W-:-:S02]  /*1a3c0*/  @!P6 IMAD.MOV R0, RZ, RZ, -R0 ;  /* 0x000000ffff00e224 */ /* 0x000fc400078e0a00 */
[----:B------:R-:W-:Y:S02]  /*1a3d0*/  IMAD.MOV R2, RZ, RZ, -R2 ;  /* 0x000000ffff027224 */ /* 0x000fe400078e0a02 */
[----:B------:R-:W-:Y:S02]  /*1a3e0*/  IMAD.MOV R23, RZ, RZ, -R23 ;  /* 0x000000ffff177224 */ /* 0x000fe400078e0a17 */
[C---:B------:R-:W-:Y:S02]  /*1a3f0*/  IMAD R13, R5.reuse, R21, R13 ;  /* 0x00000015050d7224 */ /* 0x040fe400078e020d */
[C---:B------:R-:W-:Y:S02]  /*1a400*/  IMAD R19, R5.reuse, R2, R19 ;  /* 0x0000000205137224 */ /* 0x040fe400078e0213 */
[----:B0-----:R-:W-:Y:S01]  /*1a410*/  IMAD.MOV.U32 R10, RZ, RZ, R6 ;  /* 0x000000ffff0a7224 */ /* 0x001fe200078e0006 */
[C---:B------:R-:W-:Y:S01]  /*1a420*/  ISETP.GT.U32.AND P5, PT, R5.reuse, R13, PT ;  /* 0x0000000d0500720c */ /* 0x040fe20003fa4070 */
[C---:B------:R-:W-:Y:S01]  /*1a430*/  IMAD R11, R5.reuse, R23, R22 ;  /* 0x00000017050b7224 */ /* 0x040fe200078e0216 */
[----:B------:R-:W-:Y:S01]  /*1a440*/  ISETP.GT.U32.AND P2, PT, R5, R19, PT ;  /* 0x000000130500720c */ /* 0x000fe20003f44070 */
[----:B------:R-:W-:-:S02]  /*1a450*/  @!P0 IMAD.MOV R10, RZ, RZ, -R10 ;  /* 0x000000ffff0a8224 */ /* 0x000fc400078e0a0a */
[C---:B------:R-:W-:Y:S01]  /*1a460*/  VIADD R2, R28.reuse, 0x8 ;  /* 0x000000081c027836 */ /* 0x040fe20000000000 */
[----:B------:R-:W-:Y:S01]  /*1a470*/  ISETP.GT.U32.AND P3, PT, R5, R11, PT ;  /* 0x0000000b0500720c */ /* 0x000fe20003f64070 */
[C---:B------:R-:W-:Y:S01]  /*1a480*/  VIADD R3, R28.reuse, 0x7 ;  /* 0x000000071c037836 */ /* 0x040fe20000000000 */
[----:B------:R-:W-:Y:S01]  /*1a490*/  STL [R1+0x3304], R10 ;  /* 0x0033040a01007387 */ /* 0x000fe20000100800 */
[----:B------:R-:W-:Y:S01]  /*1a4a0*/  VIADD R9, R28, 0x6 ;  /* 0x000000061c097836 */ /* 0x000fe20000000000 */
[----:B------:R-:W-:Y:S02]  /*1a4b0*/  IABS R16, R2 ;  /* 0x0000000200107213 */ /* 0x000fe40000000000 */
[----:B------:R0:W-:Y:S01]  /*1a4c0*/  STL [R1+0x3308], R0 ;  /* 0x0033080001007387 */ /* 0x0001e20000100800 */
[--C-:B------:R-:W-:Y:S01]  /*1a4d0*/  @!P5 IMAD.IADD R13, R13, 0x1, -R5.reuse ;  /* 0x000000010d0dd824 */ /* 0x100fe200078e0a05 */
[----:B------:R-:W-:Y:S01]  /*1a4e0*/  IABS R17, R3 ;  /* 0x0000000300117213 */ /* 0x000fe20000000000 */
[----:B------:R-:W-:Y:S01]  /*1a4f0*/  @!P2 IMAD.IADD R19, R19, 0x1, -R5 ;  /* 0x000000011313a824 */ /* 0x000fe200078e0a05 */
[----:B------:R-:W-:Y:S01]  /*1a500*/  IABS R15, R9 ;  /* 0x00000009000f7213 */ /* 0x000fe20000000000 */
[----:B------:R-:W-:Y:S01]  /*1a510*/  IMAD.HI.U32 R20, R8, R16, RZ ;  /* 0x0000001008147227 */ /* 0x000fe200078e00ff */
[----:B------:R-:W-:-:S02]  /*1a520*/  ISETP.GT.U32.AND P0, PT, R5, R13, PT ;  /* 0x0000000d0500720c */ /* 0x000fc40003f04070 */
[----:B------:R-:W-:Y:S01]  /*1a530*/  ISETP.GT.U32.AND P2, PT, R5, R19, PT ;  /* 0x000000130500720c */ /* 0x000fe20003f44070 */
[----:B------:R-:W-:Y:S01]  /*1a540*/  @!P3 IMAD.IADD R11, R11, 0x1, -R5 ;  /* 0x000000010b0bb824 */ /* 0x000fe200078e0a05 */
[----:B0-----:R-:W3:Y:S01]  /*1a550*/  LDL R0, [R1+0x378] ;  /* 0x0003780001007983 */ /* 0x001ee20000100800 */
[----:B------:R-:W-:Y:S01]  /*1a560*/  ISETP.GE.AND P3, PT, R12, RZ, PT ;  /* 0x000000ff0c00720c */ /* 0x000fe20003f66270 */
[----:B------:R-:W-:Y:S02]  /*1a570*/  IMAD.HI.U32 R12, R8, R17, RZ ;  /* 0x00000011080c7227 */ /* 0x000fe400078e00ff */
[----:B------:R-:W-:Y:S02]  /*1a580*/  ISETP.GT.U32.AND P5, PT, R5, R11, PT ;  /* 0x0000000b0500720c */ /* 0x000fe40003fa4070 */
[----:B------:R-:W-:Y:S02]  /*1a590*/  IMAD.MOV R20, RZ, RZ, -R20 ;  /* 0x000000ffff147224 */ /* 0x000fe400078e0a14 */
[----:B------:R-:W-:-:S02]  /*1a5a0*/  IMAD.MOV R12, RZ, RZ, -R12 ;  /* 0x000000ffff0c7224 */ /* 0x000fc400078e0a0c */
[C---:B------:R-:W-:Y:S02]  /*1a5b0*/  IMAD R16, R5.reuse, R20, R16 ;  /* 0x0000001405107224 */ /* 0x040fe400078e0210 */
[----:B------:R-:W-:Y:S02]  /*1a5c0*/  IMAD R17, R5, R12, R17 ;  /* 0x0000000c05117224 */ /* 0x000fe400078e0211 */
[----:B------:R-:W-:Y:S01]  /*1a5d0*/  @!P0 IMAD.IADD R13, R13, 0x1, -R5 ;  /* 0x000000010d0d8824 */ /* 0x000fe200078e0a05 */
[C---:B------:R-:W-:Y:S01]  /*1a5e0*/  ISETP.GT.U32.AND P1, PT, R5.reuse, R16, PT ;  /* 0x000000100500720c */ /* 0x040fe20003f24070 */
[----:B------:R-:W-:Y:S01]  /*1a5f0*/  IMAD.HI.U32 R6, R8, R15, RZ ;  /* 0x0000000f08067227 */ /* 0x000fe200078e00ff */
[----:B------:R-:W-:-:S03]  /*1a600*/  ISETP.GT.U32.AND P0, PT, R5, R17, PT ;  /* 0x000000110500720c */ /* 0x000fc60003f04070 */
[----:B------:R-:W-:Y:S01]  /*1a610*/  @!P2 IMAD.IADD R19, R19, 0x1, -R5 ;  /* 0x000000011313a824 */ /* 0x000fe200078e0a05 */
[----:B------:R-:W-:Y:S01]  /*1a620*/  ISETP.GE.AND P2, PT, R14, RZ, PT ;  /* 0x000000ff0e00720c */ /* 0x000fe20003f46270 */
[----:B------:R-:W-:-:S04]  /*1a630*/  IMAD.MOV R6, RZ, RZ, -R6 ;  /* 0x000000ffff067224 */ /* 0x000fc800078e0a06 */
[----:B------:R-:W-:Y:S02]  /*1a640*/  IMAD R15, R5, R6, R15 ;  /* 0x00000006050f7224 */ /* 0x000fe400078e020f */
[--C-:B------:R-:W-:Y:S01]  /*1a650*/  @!P1 IMAD.IADD R16, R16, 0x1, -R5.reuse ;  /* 0x0000000110109824 */ /* 0x100fe200078e0a05 */
[----:B------:R-:W-:Y:S01]  /*1a660*/  ISETP.GE.AND P1, PT, R2, RZ, PT ;  /* 0x000000ff0200720c */ /* 0x000fe20003f26270 */
[----:B------:R-:W-:Y:S01]  /*1a670*/  @!P0 IMAD.IADD R17, R17, 0x1, -R5 ;  /* 0x0000000111118824 */ /* 0x000fe200078e0a05 */
[C---:B------:R-:W-:Y:S01]  /*1a680*/  ISETP.GT.U32.AND P0, PT, R5.reuse, R15, PT ;  /* 0x0000000f0500720c */ /* 0x040fe20003f04070 */
[----:B------:R-:W-:Y:S01]  /*1a690*/  @!P3 IMAD.MOV R13, RZ, RZ, -R13 ;  /* 0x000000ffff0db224 */ /* 0x000fe200078e0a0d */
[----:B------:R-:W-:Y:S01]  /*1a6a0*/  ISETP.GT.U32.AND P6, PT, R5, R16, PT ;  /* 0x000000100500720c */ /* 0x000fe20003fc4070 */
[----:B------:R-:W-:-:S10]  /*1a6b0*/  @!P5 IMAD.IADD R11, R11, 0x1, -R5 ;  /* 0x000000010b0bd824 */ /* 0x000fd400078e0a05 */
[----:B------:R-:W-:Y:S01]  /*1a6c0*/  @!P0 IMAD.IADD R15, R15, 0x1, -R5 ;  /* 0x000000010f0f8824 */ /* 0x000fe200078e0a05 */
[----:B------:R-:W-:Y:S01]  /*1a6d0*/  ISETP.GE.AND P5, PT, R3, RZ, PT ;  /* 0x000000ff0300720c */ /* 0x000fe20003fa6270 */
[----:B------:R-:W-:Y:S02]  /*1a6e0*/  @!P2 IMAD.MOV R11, RZ, RZ, -R11 ;  /* 0x000000ffff0ba224 */ /* 0x000fe400078e0a0b */
[----:B------:R-:W-:Y:S01]  /*1a6f0*/  @!P4 IMAD.MOV R19, RZ, RZ, -R19 ;  /* 0x000000ffff13c224 */ /* 0x000fe200078e0a13 */
[----:B------:R-:W-:Y:S01]  /*1a700*/  ISETP.GT.U32.AND P2, PT, R5, R15, PT ;  /* 0x0000000f0500720c */ /* 0x000fe20003f44070 */
[----:B------:R-:W-:Y:S02]  /*1a710*/  @!P6 IMAD.IADD R16, R16, 0x1, -R5 ;  /* 0x000000011010e824 */ /* 0x000fe400078e0a05 */
[----:B------:R-:W-:Y:S02]  /*1a720*/  IMAD R29, R29, UR6, RZ ;  /* 0x000000061d1d7c24 */ /* 0x000fe4000f8e02ff */
[----:B------:R-:W-:Y:S01]  /*1a730*/  IMAD R10, RZ, RZ, -UR6 ;  /* 0x80000006ff0a7e24 */ /* 0x000fe2000f8e02ff */
[----:B------:R-:W-:Y:S04]  /*1a740*/  STL [R1+0x330c], R19 ;  /* 0x00330c1301007387 */ /* 0x000fe80000100800 */
[----:B------:R0:W-:Y:S01]  /*1a750*/  STL [R1+0x3310], R11 ;  /* 0x0033100b01007387 */ /* 0x0001e20000100800 */
[----:B------:R-:W-:-:S02]  /*1a760*/  @!P1 IMAD.MOV R16, RZ, RZ, -R16 ;  /* 0x000000ffff109224 */ /* 0x000fc400078e0a10 */
[----:B------:R-:W-:Y:S02]  /*1a770*/  @!P2 IMAD.IADD R15, R15, 0x1, -R5 ;  /* 0x000000010f0fa824 */ /* 0x000fe400078e0a05 */
[----:B0-----:R-:W-:Y:S01]  /*1a780*/  IMAD R11, R10, 0x4, R29 ;  /* 0x000000040a0b7824 */ /* 0x001fe200078e021d */
[----:B------:R-:W-:Y:S04]  /*1a790*/  STL [R1+0x3314], R13 ;  /* 0x0033140d01007387 */ /* 0x000fe80000100800 */
[----:B------:R-:W-:Y:S04]  /*1a7a0*/  STL [R1+0x3318], R16 ;  /* 0x0033181001007387 */ /* 0x000fe80000100800 */
[----:B------:R0:W-:Y:S01]  /*1a7b0*/  STL [R1+0x3c], R11 ;  /* 0x00003c0b01007387 */ /* 0x0001e20000100800 */
[----:B---3--:R-:W-:-:S02]  /*1a7c0*/  VIADD R14, R0, 0x5 ;  /* 0x00000005000e7836 */ /* 0x008fc40000000000 */
[----:B------:R-:W-:-:S03]  /*1a7d0*/  VIADD R6, R0, 0x4 ;  /* 0x0000000400067836 */ /* 0x000fc60000000000 */
[----:B------:R-:W-:Y:S02]  /*1a7e0*/  IABS R12, R14 ;  /* 0x0000000e000c7213 */ /* 0x000fe40000000000 */
[----:B------:R-:W-:-:S03]  /*1a7f0*/  IABS R21, R6 ;  /* 0x0000000600157213 */ /* 0x000fc60000000000 */
[----:B------:R-:W-:-:S04]  /*1a800*/  IMAD.HI.U32 R2, R8, R12, RZ ;  /* 0x0000000c08027227 */ /* 0x000fc800078e00ff */
[----:B------:R-:W-:Y:S02]  /*1a810*/  IMAD.MOV R2, RZ, RZ, -R2 ;  /* 0x000000ffff027224 */ /* 0x000fe400078e0a02 */
[----:B------:R-:W-:-:S04]  /*1a820*/  IMAD.HI.U32 R27, R8, R21, RZ ;  /* 0x00000015081b7227 */ /* 0x000fc800078e00ff */
[----:B------:R-:W-:Y:S02]  /*1a830*/  IMAD R12, R5, R2, R12 ;  /* 0x00000002050c7224 */ /* 0x000fe400078e020c */
[----:B------:R-:W-:-:S03]  /*1a840*/  IMAD.MOV R27, RZ, RZ, -R27 ;  /* 0x000000ffff1b7224 */ /* 0x000fc600078e0a1b */
[C---:B------:R-:W-:Y:S01]  /*1a850*/  ISETP.GT.U32.AND P0, PT, R5.reuse, R12, PT ;  /* 0x0000000c0500720c */ /* 0x040fe20003f04070 */
[----:B------:R-:W-:-:S05]  /*1a860*/  IMAD R21, R5, R27, R21 ;  /* 0x0000001b05157224 */ /* 0x000fca00078e0215 */
[C---:B------:R-:W-:Y:S01]  /*1a870*/  ISETP.GT.U32.AND P3, PT, R5.reuse, R21, PT ;  /* 0x000000150500720c */ /* 0x040fe20003f64070 */
[C---:B------:R-:W-:Y:S02]  /*1a880*/  VIADD R3, R0.reuse, 0x2 ;  /* 0x0000000200037836 */ /* 0x040fe40000000000 */
[C---:B------:R-:W-:Y:S02]  /*1a890*/  VIADD R4, R0.reuse, 0x3 ;  /* 0x0000000300047836 */ /* 0x040fe40000000000 */
[----:B------:R-:W-:Y:S02]  /*1a8a0*/  VIADD R25, R0, 0x7c ;  /* 0x0000007c00197836 */ /* 0x000fe40000000000 */
[----:B------:R-:W-:Y:S01]  /*1a8b0*/  @!P0 IMAD.IADD R12, R12, 0x1, -R5 ;  /* 0x000000010c0c8824 */ /* 0x000fe200078e0a05 */
[----:B------:R-:W-:Y:S02]  /*1a8c0*/  ISETP.GT.U32.AND P0, PT, R5, R17, PT ;  /* 0x000000110500720c */ /* 0x000fe40003f04070 */
[----:B------:R-:W-:-:S02]  /*1a8d0*/  IABS R23, R3 ;  /* 0x0000000300177213 */ /* 0x000fc40000000000 */
[----:B------:R-:W-:Y:S01]  /*1a8e0*/  IABS R22, R4 ;  /* 0x0000000400167213 */ /* 0x000fe20000000000 */
[----:B------:R-:W-:Y:S01]  /*1a8f0*/  @!P3 IMAD.IADD R21, R21, 0x1, -R5 ;  /* 0x000000011515b824 */ /* 0x000fe200078e0a05 */
[----:B------:R-:W-:Y:S01]  /*1a900*/  ISETP.GE.AND P6, PT, R25, RZ, PT ;  /* 0x000000ff1900720c */ /* 0x000fe20003fc6270 */
[----:B------:R-:W-:Y:S01]  /*1a910*/  IMAD.HI.U32 R20, R8, R23, RZ ;  /* 0x0000001708147227 */ /* 0x000fe200078e00ff */
[----:B------:R-:W-:Y:S02]  /*1a920*/  IABS R25, R25 ;  /* 0x0000001900197213 */ /* 0x000fe40000000000 */
[----:B------:R-:W-:Y:S01]  /*1a930*/  ISETP.GE.AND P3, PT, R9, RZ, PT ;  /* 0x000000ff0900720c */ /* 0x000fe20003f66270 */
[----:B------:R-:W-:Y:S01]  /*1a940*/  VIADD R2, R0, 0x1 ;  /* 0x0000000100027836 */ /* 0x000fe20000000000 */
[----:B------:R-:W-:Y:S01]  /*1a950*/  ISETP.GT.U32.AND P4, PT, R5, R12, PT ;  /* 0x0000000c0500720c */ /* 0x000fe20003f84070 */
[----:B------:R-:W-:-:S04]  /*1a960*/  IMAD.HI.U32 R26, R8, R22, RZ ;  /* 0x00000016081a7227 */ /* 0x000fc800078e00ff */
[----:B------:R-:W-:Y:S01]  /*1a970*/  IMAD.HI.U32 R28, R8, R25, RZ ;  /* 0x00000019081c7227 */ /* 0x000fe200078e00ff */
[----:B------:R-:W-:-:S03]  /*1a980*/  IABS R24, R2 ;  /* 0x0000000200187213 */ /* 0x000fc60000000000 */
[----:B------:R-:W-:Y:S02]  /*1a990*/  IMAD.MOV R20, RZ, RZ, -R20 ;  /* 0x000000ffff147224 */ /* 0x000fe400078e0a14 */
[----:B------:R-:W-:Y:S02]  /*1a9a0*/  IMAD.MOV R26, RZ, RZ, -R26 ;  /* 0x000000ffff1a7224 */ /* 0x000fe400078e0a1a */
[----:B------:R-:W-:Y:S02]  /*1a9b0*/  IMAD R9, R10, 0x4, R11 ;  /* 0x000000040a097824 */ /* 0x000fe400078e020b */
[----:B------:R-:W-:Y:S01]  /*1a9c0*/  @!P0 IMAD.IADD R17, R17, 0x1, -R5 ;  /* 0x0000000111118824 */ /* 0x000fe200078e0a05 */
[----:B0-----:R-:W0:Y:S01]  /*1a9d0*/  LDC R11, c[0x0][0x3ac] ;  /* 0x0000eb00ff0b7b82 */ /* 0x001e220000000800 */
[----:B------:R-:W-:Y:S02]  /*1a9e0*/  IMAD.MOV R28, RZ, RZ, -R28 ;  /* 0x000000ffff1c7224 */ /* 0x000fe400078e0a1c */
[----:B------:R-:W-:-:S02]  /*1a9f0*/  IMAD R23, R5, R20, R23 ;  /* 0x0000001405177224 */ /* 0x000fc400078e0217 */
[C---:B------:R-:W-:Y:S02]  /*1aa00*/  IMAD R22, R5.reuse, R26, R22 ;  /* 0x0000001a05167224 */ /* 0x040fe400078e0216 */
[----:B------:R-:W-:Y:S02]  /*1aa10*/  IMAD R29, R10, 0x4, R9 ;  /* 0x000000040a1d7824 */ /* 0x000fe400078e0209 */
[----:B------:R-:W-:Y:S01]  /*1aa20*/  IMAD.HI.U32 R26, R8, R24, RZ ;  /* 0x00000018081a7227 */ /* 0x000fe200078e00ff */
[----:B------:R-:W-:-:S03]  /*1aa30*/  ISETP.GT.U32.AND P0, PT, R5, R23, PT ;  /* 0x000000170500720c */ /* 0x000fc60003f04070 */
[----:B------:R-:W-:Y:S02]  /*1aa40*/  @!P5 IMAD.MOV R17, RZ, RZ, -R17 ;  /* 0x000000ffff11d224 */ /* 0x000fe400078e0a11 */
[C---:B------:R-:W-:Y:S02]  /*1aa50*/  IMAD R25, R5.reuse, R28, R25 ;  /* 0x0000001c05197224 */ /* 0x040fe400078e0219 */
[----:B------:R-:W-:Y:S02]  /*1aa60*/  @!P3 IMAD.MOV R15, RZ, RZ, -R15 ;  /* 0x000000ffff0fb224 */ /* 0x000fe400078e0a0f */
[----:B------:R-:W-:Y:S01]  /*1aa70*/  IMAD R28, R10, 0x4, R29 ;  /* 0x000000040a1c7824 */ /* 0x000fe200078e021d */
[----:B------:R-:W-:Y:S01]  /*1aa80*/  STL [R1+0x331c], R17 ;  /* 0x00331c1101007387 */ /* 0x000fe20000100800 */
[----:B------:R-:W-:Y:S02]  /*1aa90*/  IMAD.MOV R26, RZ, RZ, -R26 ;  /* 0x000000ffff1a7224 */ /* 0x000fe400078e0a1a */
[----:B------:R-:W-:Y:S01]  /*1aaa0*/  @!P4 IMAD.IADD R12, R12, 0x1, -R5 ;  /* 0x000000010c0cc824 */ /* 0x000fe200078e0a05 */
[C---:B------:R-:W-:Y:S01]  /*1aab0*/  ISETP.GT.U32.AND P4, PT, R5.reuse, R25, PT ;  /* 0x000000190500720c */ /* 0x040fe20003f84070 */
[----:B------:R-:W-:Y:S01]  /*1aac0*/  STL [R1+0x3320], R15 ;  /* 0x0033200f01007387 */ /* 0x000fe20000100800 */
[----:B------:R-:W-:-:S02]  /*1aad0*/  IMAD R24, R5, R26, R24 ;  /* 0x0000001a05187224 */ /* 0x000fc400078e0218 */
[----:B------:R-:W-:Y:S01]  /*1aae0*/  IMAD R27, R10, 0x4, R28 ;  /* 0x000000040a1b7824 */ /* 0x000fe200078e021c */
[----:B------:R-:W-:Y:S04]  /*1aaf0*/  STL [R1+0x7c], R9 ;  /* 0x00007c0901007387 */ /* 0x000fe80000100800 */
[----:B------:R1:W-:Y:S01]  /*1ab00*/  STL.64 [R1+0x32f8], R28 ;  /* 0x0032f81c01007387 */ /* 0x0003e20000100a00 */
[C---:B------:R-:W-:Y:S02]  /*1ab10*/  ISETP.GT.U32.AND P1, PT, R5.reuse, R22, PT ;  /* 0x000000160500720c */ /* 0x040fe40003f24070 */
[----:B------:R-:W-:Y:S01]  /*1ab20*/  ISETP.GT.U32.AND P2, PT, R5, R24, PT ;  /* 0x000000180500720c */ /* 0x000fe20003f44070 */
[--C-:B------:R-:W-:Y:S01]  /*1ab30*/  @!P0 IMAD.IADD R23, R23, 0x1, -R5.reuse ;  /* 0x0000000117178824 */ /* 0x100fe200078e0a05 */
[----:B------:R-:W-:Y:S01]  /*1ab40*/  IABS R20, R0 ;  /* 0x0000000000147213 */ /* 0x000fe20000000000 */
[----:B-1----:R-:W1:Y:S01]  /*1ab50*/  S2R R28, SR_TID.X ;  /* 0x00000000001c7919 */ /* 0x002e620000002100 */
[----:B------:R-:W-:-:S02]  /*1ab60*/  @!P4 IMAD.IADD R25, R25, 0x1, -R5 ;  /* 0x000000011919c824 */ /* 0x000fc400078e0a05 */
[C---:B------:R-:W-:Y:S01]  /*1ab70*/  ISETP.GT.U32.AND P4, PT, R5.reuse, R23, PT ;  /* 0x000000170500720c */ /* 0x040fe20003f84070 */
[----:B------:R-:W-:Y:S01]  /*1ab80*/  IMAD.HI.U32 R8, R8, R20, RZ ;  /* 0x0000001408087227 */ /* 0x000fe200078e00ff */
[----:B------:R-:W-:-:S03]  /*1ab90*/  ISETP.GT.U32.AND P0, PT, R5, R21, PT ;  /* 0x000000150500720c */ /* 0x000fc60003f04070 */
[--C-:B------:R-:W-:Y:S02]  /*1aba0*/  @!P1 IMAD.IADD R22, R22, 0x1, -R5.reuse ;  /* 0x0000000116169824 */ /* 0x100fe400078e0a05 */
[----:B------:R-:W-:Y:S01]  /*1abb0*/  IMAD.MOV R8, RZ, RZ, -R8 ;  /* 0x000000ffff087224 */ /* 0x000fe200078e0a08 */
[C---:B------:R-:W-:Y:S01]  /*1abc0*/  ISETP.GT.U32.AND P5, PT, R5.reuse, R25, PT ;  /* 0x000000190500720c */ /* 0x040fe20003fa4070 */
[----:B------:R-:W-:Y:S01]  /*1abd0*/  @!P2 IMAD.IADD R24, R24, 0x1, -R5 ;  /* 0x000000011818a824 */ /* 0x000fe200078e0a05 */
[C---:B------:R-:W-:Y:S01]  /*1abe0*/  ISETP.GT.U32.AND P2, PT, R5.reuse, R22, PT ;  /* 0x000000160500720c */ /* 0x040fe20003f44070 */
[----:B------:R-:W-:-:S03]  /*1abf0*/  IMAD R26, R5, R8, R20 ;  /* 0x00000008051a7224 */ /* 0x000fc600078e0214 */
[----:B------:R-:W-:Y:S01]  /*1ac00*/  ISETP.GT.U32.AND P3, PT, R5, R24, PT ;  /* 0x000000180500720c */ /* 0x000fe20003f64070 */
[--C-:B------:R-:W-:Y:S01]  /*1ac10*/  @!P4 IMAD.IADD R23, R23, 0x1, -R5.reuse ;  /* 0x000000011717c824 */ /* 0x100fe200078e0a05 */
[----:B------:R-:W-:Y:S01]  /*1ac20*/  ISETP.GT.U32.AND P4, PT, R5, R26, PT ;  /* 0x0000001a0500720c */ /* 0x000fe20003f84070 */
[----:B------:R-:W-:Y:S01]  /*1ac30*/  @!P0 IMAD.IADD R21, R21, 0x1, -R5 ;  /* 0x0000000115158824 */ /* 0x000fe200078e0a05 */
[----:B------:R-:W-:Y:S01]  /*1ac40*/  ISETP.GE.AND P0, PT, R6, RZ, PT ;  /* 0x000000ff0600720c */ /* 0x000fe20003f06270 */
[----:B------:R-:W-:Y:S02]  /*1ac50*/  IMAD R6, R10, 0x4, R27 ;  /* 0x000000040a067824 */ /* 0x000fe400078e021b */
[--C-:B------:R-:W-:Y:S01]  /*1ac60*/  @!P5 IMAD.IADD R25, R25, 0x1, -R5.reuse ;  /* 0x000000011919d824 */ /* 0x100fe200078e0a05 */
[----:B------:R-:W-:Y:S01]  /*1ac70*/  ISETP.GE.AND P5, PT, R2, RZ, PT ;  /* 0x000000ff0200720c */ /* 0x000fe20003fa6270 */
[----:B------:R-:W-:Y:S01]  /*1ac80*/  IMAD R2, R10, 0x4, R6 ;  /* 0x000000040a027824 */ /* 0x000fe200078e0206 */
[----:B------:R-:W-:Y:S01]  /*1ac90*/  ISETP.GE.AND P1, PT, R14, RZ, PT ;  /* 0x000000ff0e00720c */ /* 0x000fe20003f26270 */
[--C-:B------:R-:W-:Y:S01]  /*1aca0*/  @!P2 IMAD.IADD R22, R22, 0x1, -R5.reuse ;  /* 0x000000011616a824 */ /* 0x100fe200078e0a05 */
[----:B------:R-:W-:Y:S01]  /*1acb0*/  ISETP.GE.AND P2, PT, R4, RZ, PT ;  /* 0x000000ff0400720c */ /* 0x000fe20003f46270 */
[----:B------:R-:W-:-:S02]  /*1acc0*/  @!P3 IMAD.IADD R24, R24, 0x1, -R5 ;  /* 0x000000011818b824 */ /* 0x000fc400078e0a05 */
[----:B-1----:R-:W-:Y:S01]  /*1acd0*/  IMAD.SHL.U32 R9, R28, 0x8, RZ ;  /* 0x000000081c097824 */ /* 0x002fe200078e00ff */
[----:B------:R-:W-:Y:S02]  /*1ace0*/  SHF.R.S32.HI R14, RZ, 0x6, R28 ;  /* 0x00000006ff0e7819 */ /* 0x000fe4000001141c */
[----:B------:R-:W-:Y:S01]  /*1acf0*/  ISETP.GE.AND P3, PT, R3, RZ, PT ;  /* 0x000000ff0300720c */ /* 0x000fe20003f66270 */
[----:B------:R-:W-:Y:S01]  /*1ad00*/  IMAD R3, R10, 0x4, R2 ;  /* 0x000000040a037824 */ /* 0x000fe200078e0202 */
[C---:B------:R-:W-:Y:S02]  /*1ad10*/  LOP3.LUT R8, R28.reuse, 0x60, RZ, 0xc0, !PT ;  /* 0x000000601c087812 */ /* 0x040fe400078ec0ff */
[----:B------:R-:W-:Y:S01]  /*1ad20*/  LOP3.LUT R4, R28, 0x7, RZ, 0xc0, !PT ;  /* 0x000000071c047812 */ /* 0x000fe200078ec0ff */
[----:B------:R-:W-:Y:S01]  /*1ad30*/  @!P4 IMAD.IADD R26, R26, 0x1, -R5 ;  /* 0x000000011a1ac824 */ /* 0x000fe200078e0a05 */
[----:B------:R-:W-:Y:S02]  /*1ad40*/  LOP3.LUT R9, R9, 0x30, RZ, 0xc0, !PT ;  /* 0x0000003009097812 */ /* 0x000fe400078ec0ff */
[----:B------:R-:W-:Y:S01]  /*1ad50*/  SGXT R14, R14, 0x1 ;  /* 0x000000010e0e781a */ /* 0x000fe20000000200 */
[----:B------:R-:W-:Y:S01]  /*1ad60*/  IMAD.SHL.U32 R20, R28, 0x2, RZ ;  /* 0x000000021c147824 */ /* 0x000fe200078e00ff */
[----:B------:R-:W-:Y:S01]  /*1ad70*/  STL [R1+0x3324], R27 ;  /* 0x0033241b01007387 */ /* 0x000fe20000100800 */
[----:B------:R-:W-:Y:S01]  /*1ad80*/  IMAD R8, R4, 0x4, R8 ;  /* 0x0000000404087824 */ /* 0x000fe200078e0208 */
[----:B------:R-:W-:Y:S01]  /*1ad90*/  LOP3.LUT R14, R14, 0x90, RZ, 0xc0, !PT ;  /* 0x000000900e0e7812 */ /* 0x000fe200078ec0ff */
[----:B------:R-:W-:-:S02]  /*1ada0*/  IMAD R15, R10, 0x4, R3 ;  /* 0x000000040a0f7824 */ /* 0x000fc400078e0203 */
[C---:B------:R-:W-:Y:S01]  /*1adb0*/  IMAD.SHL.U32 R13, R4.reuse, 0x10, RZ ;  /* 0x00000010040d7824 */ /* 0x040fe200078e00ff */
[----:B------:R1:W-:Y:S01]  /*1adc0*/  STL [R1+0x3328], R6 ;  /* 0x0033280601007387 */ /* 0x0003e20000100800 */
[----:B------:R-:W-:Y:S01]  /*1add0*/  IMAD R4, R4, 0x40, R9 ;  /* 0x0000004004047824 */ /* 0x000fe200078e0209 */
[----:B------:R-:W-:Y:S02]  /*1ade0*/  ISETP.GT.U32.AND P4, PT, R5, R26, PT ;  /* 0x0000001a0500720c */ /* 0x000fe40003f84070 */
[----:B------:R3:W-:Y:S04]  /*1adf0*/  STL [R1+0x332c], R2 ;  /* 0x00332c0201007387 */ /* 0x0007e80000100800 */
[----:B------:R0:W-:Y:S01]  /*1ae00*/  STL [R1+0x3330], R3 ;  /* 0x0033300301007387 */ /* 0x0001e20000100800 */
[--C-:B-1----:R-:W-:Y:S01]  /*1ae10*/  LOP3.LUT R6, R14, 0x7e, R20.reuse, 0x78, !PT ;  /* 0x0000007e0e067812 */ /* 0x102fe200078e7814 */
[----:B---3--:R-:W-:Y:S01]  /*1ae20*/  IMAD R2, R10, 0x4, R15 ;  /* 0x000000040a027824 */ /* 0x008fe200078e020f */
[----:B0-----:R-:W-:-:S03]  /*1ae30*/  LOP3.LUT R3, R4, 0x10, R20, 0x78, !PT ;  /* 0x0000001004037812 */ /* 0x001fc600078e7814 */
[----:B------:R-:W-:Y:S01]  /*1ae40*/  IMAD R4, R10, 0x4, R2 ;  /* 0x000000040a047824 */ /* 0x000fe200078e0202 */
[----:B------:R0:W-:Y:S01]  /*1ae50*/  STL [R1+0x4], R2 ;  /* 0x0000040201007387 */ /* 0x0001e20000100800 */
[----:B------:R-:W-:-:S03]  /*1ae60*/  LOP3.LUT R9, R13, 0x30, R20, 0x78, !PT ;  /* 0x000000300d097812 */ /* 0x000fc600078e7814 */
[----:B------:R-:W-:Y:S04]  /*1ae70*/  STL [R1+0x37c], R6 ;  /* 0x00037c0601007387 */ /* 0x000fe80000100800 */
[----:B------:R1:W-:Y:S01]  /*1ae80*/  STL [R1+0x840], R3 ;  /* 0x0008400301007387 */ /* 0x0003e20000100800 */
[----:B------:R-:W-:Y:S01]  /*1ae90*/  @!P4 IMAD.IADD R26, R26, 0x1, -R5 ;  /* 0x000000011a1ac824 */ /* 0x000fe200078e0a05 */
[----:B------:R-:W-:Y:S01]  /*1aea0*/  ISETP.GE.AND P4, PT, R0, RZ, PT ;  /* 0x000000ff0000720c */ /* 0x000fe20003f86270 */
[----:B0-----:R-:W-:Y:S02]  /*1aeb0*/  IMAD.U32 R2, R8, 0x80, R9 ;  /* 0x0000008008027824 */ /* 0x001fe400078e0009 */
[----:B-1----:R-:W-:Y:S01]  /*1aec0*/  IMAD R3, R10, 0x4, R4 ;  /* 0x000000040a037824 */ /* 0x002fe200078e0204 */
[----:B------:R-:W-:Y:S01]  /*1aed0*/  LOP3.LUT R20, RZ, R7, RZ, 0x33, !PT ;  /* 0x00000007ff147212 */ /* 0x000fe200078e33ff */
[----:B------:R-:W-:-:S02]  /*1aee0*/  @!P1 IMAD.MOV R12, RZ, RZ, -R12 ;  /* 0x000000ffff0c9224 */ /* 0x000fc400078e0a0c */
[C---:B------:R-:W-:Y:S01]  /*1aef0*/  IMAD R5, R10.reuse, 0x4, R3 ;  /* 0x000000040a057824 */ /* 0x040fe200078e0203 */
[----:B------:R-:W-:Y:S01]  /*1af00*/  ISETP.NE.AND P1, PT, R7, RZ, PT ;  /* 0x000000ff0700720c */ /* 0x000fe20003f25270 */
[----:B------:R-:W-:Y:S02]  /*1af10*/  STL [R1+0x374], R2 ;  /* 0x0003740201007387 */ /* 0x000fe40000100800 */
[C---:B------:R-:W-:Y:S02]  /*1af20*/  IMAD R7, R10.reuse, 0x4, R5 ;  /* 0x000000040a077824 */ /* 0x040fe400078e0205 */
[----:B------:R-:W-:Y:S01]  /*1af30*/  STL [R1+0x32f0], R4 ;  /* 0x0032f00401007387 */ /* 0x000fe20000100800 */
[----:B------:R-:W-:Y:S02]  /*1af40*/  @!P0 IMAD.MOV R21, RZ, RZ, -R21 ;  /* 0x000000ffff158224 */ /* 0x000fe400078e0a15 */
[----:B------:R-:W-:Y:S01]  /*1af50*/  IMAD R8, R10, 0x4, R7 ;  /* 0x000000040a087824 */ /* 0x000fe200078e0207 */
[----:B------:R-:W-:Y:S01]  /*1af60*/  STL [R1+0x3334], R12 ;  /* 0x0033340c01007387 */ /* 0x000fe20000100800 */
[----:B------:R-:W-:-:S03]  /*1af70*/  @!P2 IMAD.MOV R22, RZ, RZ, -R22 ;  /* 0x000000ffff16a224 */ /* 0x000fc600078e0a16 */
[----:B------:R-:W-:Y:S01]  /*1af80*/  STL [R1+0x3338], R5 ;  /* 0x0033380501007387 */ /* 0x000fe20000100800 */
[----:B------:R-:W-:-:S03]  /*1af90*/  @!P3 IMAD.MOV R23, RZ, RZ, -R23 ;  /* 0x000000ffff17b224 */ /* 0x000fc600078e0a17 */
[----:B------:R-:W3:Y:S01]  /*1afa0*/  LDL.LU R0, [R1+0x38] ;  /* 0x0000380001007983 */ /* 0x000ee20000300800 */
[----:B------:R-:W-:Y:S02]  /*1afb0*/  IMAD R9, R10, 0x4, R8 ;  /* 0x000000040a097824 */ /* 0x000fe400078e0208 */
[----:B------:R-:W-:Y:S01]  /*1afc0*/  @!P5 IMAD.MOV R24, RZ, RZ, -R24 ;  /* 0x000000ffff18d224 */ /* 0x000fe200078e0a18 */
[----:B------:R-:W-:Y:S01]  /*1afd0*/  STL [R1+0x333c], R28 ;  /* 0x00333c1c01007387 */ /* 0x000fe20000100800 */
[----:B------:R-:W-:-:S03]  /*1afe0*/  @!P6 IMAD.MOV R25, RZ, RZ, -R25 ;  /* 0x000000ffff19e224 */ /* 0x000fc600078e0a19 */
[----:B------:R-:W-:Y:S01]  /*1aff0*/  STL [R1+0x3340], R7 ;  /* 0x0033400701007387 */ /* 0x000fe20000100800 */
[----:B------:R-:W-:-:S03]  /*1b000*/  @!P4 IMAD.MOV R26, RZ, RZ, -R26 ;  /* 0x000000ffff1ac224 */ /* 0x000fc600078e0a1a */
[----:B------:R-:W-:Y:S01]  /*1b010*/  STL [R1+0x3344], R8 ;  /* 0x0033440801007387 */ /* 0x000fe20000100800 */
[----:B------:R-:W-:-:S03]  /*1b020*/  IMAD R14, R10, 0x4, R9 ;  /* 0x000000040a0e7824 */ /* 0x000fc600078e0209 */
[----:B------:R-:W-:Y:S04]  /*1b030*/  STL [R1+0x3348], R21 ;  /* 0x0033481501007387 */ /* 0x000fe80000100800 */
[----:B------:R-:W-:Y:S04]  /*1b040*/  STL [R1+0x334c], R22 ;  /* 0x00334c1601007387 */ /* 0x000fe80000100800 */
[----:B------:R-:W-:Y:S04]  /*1b050*/  STL [R1+0x3350], R23 ;  /* 0x0033501701007387 */ /* 0x000fe80000100800 */
[----:B------:R-:W-:Y:S04]  /*1b060*/  STL [R1+0x3354], R24 ;  /* 0x0033541801007387 */ /* 0x000fe80000100800 */
[----:B------:R-:W-:Y:S04]  /*1b070*/  STL [R1+0x3358], R25 ;  /* 0x0033581901007387 */ /* 0x000fe80000100800 */
[----:B------:R-:W-:Y:S04]  /*1b080*/  STL [R1+0x335c], R26 ;  /* 0x00335c1a01007387 */ /* 0x000fe80000100800 */
[----:B------:R-:W2:Y:S04]  /*1b090*/  LDL.LU R10, [R1+0x84] ;  /* 0x00008400010a7983 */ /* 0x000ea80000300800 */
[----:B------:R-:W-:Y:S04]  /*1b0a0*/  STL [R1+0x3364], R14 ;  /* 0x0033640e01007387 */ /* 0x000fe80000100800 */
[----:B------:R0:W-:Y:S04]  /*1b0b0*/  STL [R1+0x3360], R9 ;  /* 0x0033600901007387 */ /* 0x0001e80000100800 */
[----:B0-----:R-:W2:Y:S01]  /*1b0c0*/  LDL.LU R9, [R1+0x1a8] ;  /* 0x0001a80001097983 */ /* 0x001ea20000300800 */
[----:B------:R-:W-:-:S05]  /*1b0d0*/  LOP3.LUT R2, R28, 0x7f, RZ, 0xc0, !PT ;  /* 0x0000007f1c027812 */ /* 0x000fca00078ec0ff */
[----:B------:R-:W-:-:S04]  /*1b0e0*/  IMAD R2, R2, R11, RZ ;  /* 0x0000000b02027224 */ /* 0x000fc800078e02ff */
[----:B------:R-:W-:Y:S01]  /*1b0f0*/  IMAD R2, R11, 0x80, R2 ;  /* 0x000000800b027824 */ /* 0x000fe200078e0202 */
[----:B---3--:R-:W-:Y:S01]  /*1b100*/  SEL R29, R20, R0, !P1 ;  /* 0x00000000141d7207 */ /* 0x008fe20004800000 */
[----:B--2---:R0:W-:Y:S04]  /*1b110*/  STL [R1+0x33c8], R9 ;  /* 0x0033c80901007387 */ /* 0x0041e80000100800 */
[----:B------:R-:W2:Y:S04]  /*1b120*/  LDL.LU R14, [R1+0x1b8] ;  /* 0x0001b800010e7983 */ /* 0x000ea80000300800 */
[----:B------:R-:W3:Y:S04]  /*1b130*/  LDL.LU R26, [R1+0x1d4] ;  /* 0x0001d400011a7983 */ /* 0x000ee80000300800 */
[----:B------:R-:W2:Y:S04]  /*1b140*/  LDL.LU R25, [R1+0x1e8] ;  /* 0x0001e80001197983 */ /* 0x000ea80000300800 */
[----:B------:R-:W2:Y:S04]  /*1b150*/  LDL.LU R24, [R1+0x1f0] ;  /* 0x0001f00001187983 */ /* 0x000ea80000300800 */
[----:B------:R-:W2:Y:S04]  /*1b160*/  LDL.LU R23, [R1+0x1fc] ;  /* 0x0001fc0001177983 */ /* 0x000ea80000300800 */
[----:B------:R-:W4:Y:S04]  /*1b170*/  LDL.LU R22, [R1+0x224] ;  /* 0x0002240001167983 */ /* 0x000f280000300800 */
[----:B------:R-:W4:Y:S04]  /*1b180*/  LDL.LU R21, [R1+0x238] ;  /* 0x0002380001157983 */ /* 0x000f280000300800 */
[----:B------:R-:W4:Y:S04]  /*1b190*/  LDL.LU R8, [R1+0x240] ;  /* 0x0002400001087983 */ /* 0x000f280000300800 */
[----:B------:R-:W5:Y:S04]  /*1b1a0*/  LDL.LU R7, [R1+0x260] ;  /* 0x0002600001077983 */ /* 0x000f680000300800 */
[----:B------:R-:W5:Y:S04]  /*1b1b0*/  LDL.LU R28, [R1+0x264] ;  /* 0x00026400011c7983 */ /* 0x000f680000300800 */
[----:B------:R-:W5:Y:S04]  /*1b1c0*/  LDL.LU R5, [R1+0x284] ;  /* 0x0002840001057983 */ /* 0x000f680000300800 */
[----:B------:R-:W5:Y:S04]  /*1b1d0*/  LDL.LU R12, [R1+0x288] ;  /* 0x00028800010c7983 */ /* 0x000f680000300800 */
[----:B------:R-:W5:Y:S04]  /*1b1e0*/  LDL.LU R4, [R1+0x2a8] ;  /* 0x0002a80001047983 */ /* 0x000f680000300800 */
[----:B------:R-:W5:Y:S04]  /*1b1f0*/  LDL.LU R3, [R1+0x2ac] ;  /* 0x0002ac0001037983 */ /* 0x000f680000300800 */
[----:B------:R-:W5:Y:S04]  /*1b200*/  LDL.LU R2, [R1+0x2d8] ;  /* 0x0002d80001027983 */ /* 0x000f680000300800 */
[----:B------:R-:W5:Y:S01]  /*1b210*/  LDL.LU R6, [R1+0x2e8] ;  /* 0x0002e80001067983 */ /* 0x000f620000300800 */
[----:B0-----:R-:W-:-:S03]  /*1b220*/  IMAD.MOV.U32 R9, RZ, RZ, R18 ;  /* 0x000000ffff097224 */ /* 0x001fc600078e0012 */
[----:B------:R-:W5:Y:S04]  /*1b230*/  LDL.LU R27, [R1+0x2fc] ;  /* 0x0002fc00011b7983 */ /* 0x000f680000300800 */
[----:B------:R-:W5:Y:S01]  /*1b240*/  LDL.LU R15, [R1+0x310] ;  /* 0x00031000010f7983 */ /* 0x000f620000300800 */
[----:B------:R-:W-:-:S03]  /*1b250*/  SEL R0, R20, R10, !P1 ;  /* 0x0000000a14007207 */ /* 0x000fc60004800000 */
[----:B------:R-:W5:Y:S04]  /*1b260*/  LDL.LU R17, [R1+0x31c] ;  /* 0x00031c0001117983 */ /* 0x000f680000300800 */
[----:B------:R-:W5:Y:S04]  /*1b270*/  LDL.LU R16, [R1+0x328] ;  /* 0x0003280001107983 */ /* 0x000f680000300800 */
[----:B------:R-:W5:Y:S01]  /*1b280*/  LDL.LU R19, [R1+0x340] ;  /* 0x0003400001137983 */ /* 0x000f620000300800 */
[----:B------:R-:W-:-:S03]  /*1b290*/  SEL R9, R20, R9, !P1 ;  /* 0x0000000914097207 */ /* 0x000fc60004800000 */
[----:B------:R-:W5:Y:S04]  /*1b2a0*/  LDL.LU R18, [R1+0x350] ;  /* 0x0003500001127983 */ /* 0x000f680000300800 */
[----:B------:R0:W-:Y:S04]  /*1b2b0*/  STL [R1+0x3368], R29 ;  /* 0x0033681d01007387 */ /* 0x0001e80000100800 */
[----:B0-----:R-:W5:Y:S04]  /*1b2c0*/  LDL.LU R29, [R1+0x78] ;  /* 0x00007800011d7983 */ /* 0x001f680000300800 */
[----:B------:R-:W5:Y:S04]  /*1b2d0*/  LDL.LU R13, [R1+0x36c] ;  /* 0x00036c00010d7983 */ /* 0x000f680000300800 */
[----:B------:R-:W5:Y:S04]  /*1b2e0*/  LDL.LU R11, [R1+0x380] ;  /* 0x00038000010b7983 */ /* 0x000f680000300800 */
[----:B------:R0:W-:Y:S04]  /*1b2f0*/  STL [R1+0x84], R0 ;  /* 0x0000840001007387 */ /* 0x0001e80000100800 */
[----:B0-----:R-:W5:Y:S04]  /*1b300*/  LDL.LU R0, [R1+0x388] ;  /* 0x0003880001007983 */ /* 0x001f680000300800 */
[----:B------:R-:W5:Y:S04]  /*1b310*/  LDL.LU R10, [R1+0x3b4] ;  /* 0x0003b400010a7983 */ /* 0x000f680000300800 */
[----:B------:R0:W-:Y:S04]  /*1b320*/  STL [R1+0x80], R9 ;  /* 0x0000800901007387 */ /* 0x0001e80000100800 */
[----:B0-----:R-:W5:Y:S01]  /*1b330*/  LDL.LU R9, [R1+0x33c8] ;  /* 0x0033c80001097983 */ /* 0x001f620000300800 */
[----:B---3--:R-:W-:-:S02]  /*1b340*/  SEL R26, R20, R26, !P1 ;  /* 0x0000001a141a7207 */ /* 0x008fc40004800000 */
[C---:B--2---:R-:W-:Y:S02]  /*1b350*/  SEL R23, R20.reuse, R23, !P1 ;  /* 0x0000001714177207 */ /* 0x044fe40004800000 */
[C---:B----4-:R-:W-:Y:S02]  /*1b360*/  SEL R8, R20.reuse, R8, !P1 ;  /* 0x0000000814087207 */ /* 0x050fe40004800000 */
[C---:B-----5:R-:W-:Y:S02]  /*1b370*/  SEL R7, R20.reuse, R7, !P1 ;  /* 0x0000000714077207 */ /* 0x060fe40004800000 */
[----:B------:R-:W-:-:S05]  /*1b380*/  SEL R29, R20, R29, !P1 ;  /* 0x0000001d141d7207 */ /* 0x000fca0004800000 */
[----:B------:R0:W-:Y:S02]  /*1b390*/  STL [R1+0x78], R29 ;  /* 0x0000781d01007387 */ /* 0x0001e40000100800 */
[C---:B0-----:R-:W-:Y:S02]  /*1b3a0*/  SEL R29, R20.reuse, R9, !P1 ;  /* 0x00000009141d7207 */ /* 0x041fe40004800000 */
[C---:B------:R-:W-:Y:S02]  /*1b3b0*/  SEL R9, R20.reuse, R14, !P1 ;  /* 0x0000000e14097207 */ /* 0x040fe40004800000 */
[C---:B------:R-:W-:Y:S01]  /*1b3c0*/  SEL R14, R20.reuse, R25, !P1 ;  /* 0x00000019140e7207 */ /* 0x040fe20004800000 */
[----:B------:R-:W-:Y:S04]  /*1b3d0*/  STL [R1+0x1a8], R29 ;  /* 0x0001a81d01007387 */ /* 0x000fe80000100800 */
[----:B------:R0:W-:Y:S04]  /*1b3e0*/  STL [R1+0x1b8], R9 ;  /* 0x0001b80901007387 */ /* 0x0001e80000100800 */
[----:B------:R-:W-:Y:S01]  /*1b3f0*/  STL [R1+0x1d4], R26 ;  /* 0x0001d41a01007387 */ /* 0x000fe20000100800 */
[----:B0-----:R-:W-:-:S03]  /*1b400*/  SEL R9, R20, R24, !P1 ;  /* 0x0000001814097207 */ /* 0x001fc60004800000 */
[----:B------:R0:W-:Y:S04]  /*1b410*/  STL [R1+0x1e8], R14 ;  /* 0x0001e80e01007387 */ /* 0x0001e80000100800 */
[----:B------:R1:W-:Y:S01]  /*1b420*/  STL [R1+0x1f0], R9 ;  /* 0x0001f00901007387 */ /* 0x0003e20000100800 */
[----:B0-----:R-:W-:-:S03]  /*1b430*/  SEL R14, R20, R22, !P1 ;  /* 0x00000016140e7207 */ /* 0x001fc60004800000 */
[----:B------:R-:W-:Y:S01]  /*1b440*/  STL [R1+0x1fc], R23 ;  /* 0x0001fc1701007387 */ /* 0x000fe20000100800 */
[----:B-1----:R-:W-:-:S03]  /*1b450*/  SEL R9, R20, R21, !P1 ;  /* 0x0000001514097207 */ /* 0x002fc60004800000 */
[----:B------:R-:W-:Y:S04]  /*1b460*/  STL [R1+0x224], R14 ;  /* 0x0002240e01007387 */ /* 0x000fe80000100800 */
[----:B------:R0:W-:Y:S04]  /*1b470*/  STL [R1+0x238], R9 ;  /* 0x0002380901007387 */ /* 0x0001e80000100800 */
[----:B------:R1:W-:Y:S04]  /*1b480*/  STL [R1+0x240], R8 ;  /* 0x0002400801007387 */ /* 0x0003e80000100800 */
[----:B------:R2:W-:Y:S01]  /*1b490*/  STL [R1+0x260], R7 ;  /* 0x0002600701007387 */ /* 0x0005e20000100800 */
[----:B0-----:R-:W-:-:S02]  /*1b4a0*/  SEL R9, R20, R28, !P1 ;  /* 0x0000001c14097207 */ /* 0x001fc40004800000 */
[C---:B-1----:R-:W-:Y:S02]  /*1b4b0*/  SEL R8, R20.reuse, R5, !P1 ;  /* 0x0000000514087207 */ /* 0x042fe40004800000 */
[C---:B------:R-:W-:Y:S02]  /*1b4c0*/  SEL R5, R20.reuse, R4, !P1 ;  /* 0x0000000414057207 */ /* 0x040fe40004800000 */
[C---:B--2---:R-:W-:Y:S01]  /*1b4d0*/  SEL R7, R20.reuse, R12, !P1 ;  /* 0x0000000c14077207 */ /* 0x044fe20004800000 */
[----:B------:R-:W-:Y:S01]  /*1b4e0*/  STL [R1+0x264], R9 ;  /* 0x0002640901007387 */ /* 0x000fe20000100800 */
[C---:B------:R-:W-:Y:S02]  /*1b4f0*/  SEL R4, R20.reuse, R3, !P1 ;  /* 0x0000000314047207 */ /* 0x040fe40004800000 */
[C---:B------:R-:W-:Y:S01]  /*1b500*/  SEL R3, R20.reuse, R2, !P1 ;  /* 0x0000000214037207 */ /* 0x040fe20004800000 */
[----:B------:R-:W-:Y:S01]  /*1b510*/  STL [R1+0x284], R8 ;  /* 0x0002840801007387 */ /* 0x000fe20000100800 */
[----:B------:R-:W-:-:S03]  /*1b520*/  SEL R2, R20, R6, !P1 ;  /* 0x0000000614027207 */ /* 0x000fc60004800000 */
[----:B------:R-:W-:Y:S04]  /*1b530*/  STL [R1+0x288], R7 ;  /* 0x0002880701007387 */ /* 0x000fe80000100800 */
[----:B------:R-:W-:Y:S04]  /*1b540*/  STL [R1+0x2a8], R5 ;  /* 0x0002a80501007387 */ /* 0x000fe80000100800 */
[----:B------:R0:W-:Y:S04]  /*1b550*/  STL [R1+0x2ac], R4 ;  /* 0x0002ac0401007387 */ /* 0x0001e80000100800 */
[----:B------:R1:W-:Y:S01]  /*1b560*/  STL [R1+0x2d8], R3 ;  /* 0x0002d80301007387 */ /* 0x0003e20000100800 */
[----:B0-----:R-:W-:-:S03]  /*1b570*/  SEL R4, R20, R27, !P1 ;  /* 0x0000001b14047207 */ /* 0x001fc60004800000 */
[----:B------:R0:W-:Y:S01]  /*1b580*/  STL [R1+0x2e8], R2 ;  /* 0x0002e80201007387 */ /* 0x0001e20000100800 */
[----:B-1----:R-:W-:-:S03]  /*1b590*/  SEL R3, R20, R15, !P1 ;  /* 0x0000000f14037207 */ /* 0x002fc60004800000 */
[----:B------:R1:W-:Y:S04]  /*1b5a0*/  STL [R1+0x2fc], R4 ;  /* 0x0002fc0401007387 */ /* 0x0003e80000100800 */
[----:B------:R2:W-:Y:S01]  /*1b5b0*/  STL [R1+0x310], R3 ;  /* 0x0003100301007387 */ /* 0x0005e20000100800 */
[C---:B0-----:R-:W-:Y:S02]  /*1b5c0*/  SEL R2, R20.reuse, R17, !P1 ;  /* 0x0000001114027207 */ /* 0x041fe40004800000 */
[----:B-1----:R-:W-:-:S03]  /*1b5d0*/  SEL R4, R20, R16, !P1 ;  /* 0x0000001014047207 */ /* 0x002fc60004800000 */
[----:B------:R0:W-:Y:S01]  /*1b5e0*/  STL [R1+0x31c], R2 ;  /* 0x00031c0201007387 */ /* 0x0001e20000100800 */
[----:B--2---:R-:W-:-:S03]  /*1b5f0*/  SEL R3, R20, R19, !P1 ;  /* 0x0000001314037207 */ /* 0x004fc60004800000 */
[----:B------:R1:W-:Y:S04]  /*1b600*/  STL [R1+0x328], R4 ;  /* 0x0003280401007387 */ /* 0x0003e80000100800 */
[----:B------:R-:W2:Y:S01]  /*1b610*/  LDL.LU R19, [R1+0x3c4] ;  /* 0x0003c40001137983 */ /* 0x000ea20000300800 */
[----:B0-----:R-:W-:-:S03]  /*1b620*/  SEL R2, R20, R18, !P1 ;  /* 0x0000001214027207 */ /* 0x001fc60004800000 */
[----:B------:R0:W-:Y:S01]  /*1b630*/  STL [R1+0x340], R3 ;  /* 0x0003400301007387 */ /* 0x0001e20000100800 */
[----:B-1----:R-:W-:-:S03]  /*1b640*/  SEL R4, R20, R13, !P1 ;  /* 0x0000000d14047207 */ /* 0x002fc60004800000 */
[----:B------:R-:W3:Y:S01]  /*1b650*/  LDL.LU R18, [R1+0x3d0] ;  /* 0x0003d00001127983 */ /* 0x000ee20000300800 */
[----:B0-----:R-:W-:-:S03]  /*1b660*/  SEL R3, R20, R11, !P1 ;  /* 0x0000000b14037207 */ /* 0x001fc60004800000 */
[----:B------:R0:W-:Y:S04]  /*1b670*/  STL [R1+0x350], R2 ;  /* 0x0003500201007387 */ /* 0x0001e80000100800 */
[----:B------:R-:W-:Y:S04]  /*1b680*/  STL [R1+0x36c], R4 ;  /* 0x00036c0401007387 */ /* 0x000fe80000100800 */
[----:B------:R-:W-:Y:S04]  /*1b690*/  STL [R1+0x380], R3 ;  /* 0x0003800301007387 */ /* 0x000fe80000100800 */
[----:B------:R-:W4:Y:S01]  /*1b6a0*/  LDL.LU R29, [R1+0x3fc] ;  /* 0x0003fc00011d7983 */ /* 0x000f220000300800 */
[----:B0-----:R-:W-:-:S02]  /*1b6b0*/  SEL R2, R20, R0, !P1 ;  /* 0x0000000014027207 */ /* 0x001fc40004800000 */
[----:B------:R-:W-:-:S03]  /*1b6c0*/  SEL R0, R20, R10, !P1 ;  /* 0x0000000a14007207 */ /* 0x000fc60004800000 */
[----:B------:R-:W-:Y:S04]  /*1b6d0*/  STL [R1+0x388], R2 ;  /* 0x0003880201007387 */ /* 0x000fe80000100800 */
[----:B----4-:R0:W-:Y:S04]  /*1b6e0*/  STL [R1+0x33c4], R29 ;  /* 0x0033c41d01007387 */ /* 0x0101e80000100800 */
[----:B------:R1:W-:Y:S04]  /*1b6f0*/  STL [R1+0x3b4], R0 ;  /* 0x0003b40001007387 */ /* 0x0003e80000100800 */
[----:B0-----:R-:W4:Y:S04]  /*1b700*/  LDL.LU R29, [R1+0x3ec] ;  /* 0x0003ec00011d7983 */ /* 0x001f280000300800 */
[----:B------:R-:W5:Y:S04]  /*1b710*/  LDL.LU R9, [R1+0x40c] ;  /* 0x00040c0001097983 */ /* 0x000f680000300800 */
        /* <DEDUP_REMOVED lines=14> */
[----:B--2---:R-:W-:-:S03]  /*1b800*/  SEL R13, R20, R19, !P1 ;  /* 0x00000013140d7207 */ /* 0x004fc60004800000 */
[----:B------:R-:W2:Y:S04]  /*1b810*/  LDL.LU R2, [R1+0x534] ;  /* 0x0005340001027983 */ /* 0x000ea80000300800 */
[----:B------:R-:W2:Y:S01]  /*1b820*/  LDL.LU R6, [R1+0x540] ;  /* 0x0005400001067983 */ /* 0x000ea20000300800 */
[----:B---3--:R-:W-:-:S03]  /*1b830*/  SEL R11, R20, R18, !P1 ;  /* 0x00000012140b7207 */ /* 0x008fc60004800000 */
[----:B------:R-:W3:Y:S04]  /*1b840*/  LDL.LU R27, [R1+0x548] ;  /* 0x00054800011b7983 */ /* 0x000ee80000300800 */
[----:B------:R-:W3:Y:S04]  /*1b850*/  LDL.LU R15, [R1+0x568] ;  /* 0x00056800010f7983 */ /* 0x000ee80000300800 */
[----:B------:R-:W3:Y:S04]  /*1b860*/  LDL.LU R17, [R1+0x570] ;  /* 0x0005700001117983 */ /* 0x000ee80000300800 */
[----:B-1----:R-:W3:Y:S04]  /*1b870*/  LDL.LU R0, [R1+0x58c] ;  /* 0x00058c0001007983 */ /* 0x002ee80000300800 */
[----:B------:R-:W3:Y:S04]  /*1b880*/  LDL.LU R10, [R1+0x5a0] ;  /* 0x0005a000010a7983 */ /* 0x000ee80000300800 */
[----:B------:R-:W3:Y:S04]  /*1b890*/  LDL.LU R16, [R1+0x5bc] ;  /* 0x0005bc0001107983 */ /* 0x000ee80000300800 */
[----:B------:R0:W-:Y:S04]  /*1b8a0*/  STL [R1+0x3c4], R13 ;  /* 0x0003c40d01007387 */ /* 0x0001e80000100800 */
[----:B0-----:R-:W3:Y:S04]  /*1b8b0*/  LDL.LU R13, [R1+0x5c4] ;  /* 0x0005c400010d7983 */ /* 0x001ee80000300800 */
[----:B------:R0:W-:Y:S04]  /*1b8c0*/  STL [R1+0x3d0], R11 ;  /* 0x0003d00b01007387 */ /* 0x0001e80000100800 */
[----:B0-----:R-:W3:Y:S04]  /*1b8d0*/  LDL.LU R11, [R1+0x5cc] ;  /* 0x0005cc00010b7983 */ /* 0x001ee80000300800 */
[----:B------:R-:W3:Y:S04]  /*1b8e0*/  LDL.LU R19, [R1+0x5d4] ;  /* 0x0005d40001137983 */ /* 0x000ee80000300800 */
[----:B------:R-:W3:Y:S01]  /*1b8f0*/  LDL.LU R18, [R1+0x608] ;  /* 0x0006080001127983 */ /* 0x000ee20000300800 */
[----:B----4-:R-:W-:-:S05]  /*1b900*/  SEL R29, R20, R29, !P1 ;  /* 0x0000001d141d7207 */ /* 0x010fca0004800000 */
[----:B------:R0:W-:Y:S04]  /*1b910*/  STL [R1+0x3ec], R29 ;  /* 0x0003ec1d01007387 */ /* 0x0001e80000100800 */
[----:B0-----:R-:W4:Y:S01]  /*1b920*/  LDL.LU R29, [R1+0x33c4] ;  /* 0x0033c400011d7983 */ /* 0x001f220000300800 */
[C---:B-----5:R-:W-:Y:S02]  /*1b930*/  SEL R9, R20.reuse, R9, !P1 ;  /* 0x0000000914097207 */ /* 0x060fe40004800000 */
[C---:B------:R-:W-:Y:S02]  /*1b940*/  SEL R24, R20.reuse, R24, !P1 ;  /* 0x0000001814187207 */ /* 0x040fe40004800000 */
[C---:B------:R-:W-:Y:S02]  /*1b950*/  SEL R21, R20.reuse, R21, !P1 ;  /* 0x0000001514157207 */ /* 0x040fe40004800000 */
[----:B------:R-:W-:-:S02]  /*1b960*/  SEL R4, R20, R4, !P1 ;  /* 0x0000000414047207 */ /* 0x000fc40004800000 */
[C---:B------:R-:W-:Y:S02]  /*1b970*/  SEL R3, R20.reuse, R3, !P1 ;  /* 0x0000000314037207 */ /* 0x040fe40004800000 */
[C---:B--2---:R-:W-:Y:S02]  /*1b980*/  SEL R2, R20.reuse, R2, !P1 ;  /* 0x0000000214027207 */ /* 0x044fe40004800000 */
[----:B----4-:R-:W-:-:S05]  /*1b990*/  SEL R29, R20, R29, !P1 ;  /* 0x0000001d141d7207 */ /* 0x010fca0004800000 */
[----:B------:R0:W-:Y:S04]  /*1b9a0*/  STL [R1+0x3fc], R29 ;  /* 0x0003fc1d01007387 */ /* 0x0001e80000100800 */
[----:B------:R1:W-:Y:S01]  /*1b9b0*/  STL [R1+0x40c], R9 ;  /* 0x00040c0901007387 */ /* 0x0003e20000100800 */
[C---:B0-----:R-:W-:Y:S02]  /*1b9c0*/  SEL R29, R20.reuse, R14, !P1 ;  /* 0x0000000e141d7207 */ /* 0x041fe40004800000 */
[C---:B------:R-:W-:Y:S02]  /*1b9d0*/  SEL R14, R20.reuse, R26, !P1 ;  /* 0x0000001a140e7207 */ /* 0x040fe40004800000 */
[C---:B-1----:R-:W-:Y:S01]  /*1b9e0*/  SEL R9, R20.reuse, R25, !P1 ;  /* 0x0000001914097207 */ /* 0x042fe20004800000 */
[----:B------:R-:W-:Y:S04]  /*1b9f0*/  STL [R1+0x418], R29 ;  /* 0x0004181d01007387 */ /* 0x000fe80000100800 */
[----:B------:R0:W-:Y:S04]  /*1ba00*/  STL [R1+0x428], R14 ;  /* 0x0004280e01007387 */ /* 0x0001e80000100800 */
[----:B------:R1:W-:Y:S01]  /*1ba10*/  STL [R1+0x44c], R9 ;  /* 0x00044c0901007387 */ /* 0x0003e20000100800 */
[----:B0-----:R-:W-:-:S03]  /*1ba20*/  SEL R14, R20, R23, !P1 ;  /* 0x00000017140e7207 */ /* 0x001fc60004800000 */
[----:B------:R-:W-:Y:S01]  /*1ba30*/  STL [R1+0x458], R24 ;  /* 0x0004581801007387 */ /* 0x000fe20000100800 */
[----:B-1----:R-:W-:-:S03]  /*1ba40*/  SEL R9, R20, R22, !P1 ;  /* 0x0000001614097207 */ /* 0x002fc60004800000 */
[----:B------:R0:W-:Y:S04]  /*1ba50*/  STL [R1+0x460], R14 ;  /* 0x0004600e01007387 */ /* 0x0001e80000100800 */
[----:B------:R1:W-:Y:S01]  /*1ba60*/  STL [R1+0x478], R9 ;  /* 0x0004780901007387 */ /* 0x0003e20000100800 */
[C---:B0-----:R-:W-:Y:S02]  /*1ba70*/  SEL R14, R20.reuse, R8, !P1 ;  /* 0x00000008140e7207 */ /* 0x041fe40004800000 */
[C---:B------:R-:W-:Y:S02]  /*1ba80*/  SEL R8, R20.reuse, R28, !P1 ;  /* 0x0000001c14087207 */ /* 0x040fe40004800000 */
[C---:B-1----:R-:W-:Y:S01]  /*1ba90*/  SEL R9, R20.reuse, R7, !P1 ;  /* 0x0000000714097207 */ /* 0x042fe20004800000 */
[----:B------:R-:W-:Y:S01]  /*1baa0*/  STL [R1+0x494], R21 ;  /* 0x0004941501007387 */ /* 0x000fe20000100800 */
[----:B------:R-:W-:-:S02]  /*1bab0*/  SEL R7, R20, R5, !P1 ;  /* 0x0000000514077207 */ /* 0x000fc40004800000 */
[C---:B------:R-:W-:Y:S01]  /*1bac0*/  SEL R5, R20.reuse, R12, !P1 ;  /* 0x0000000c14057207 */ /* 0x040fe20004800000 */
[----:B------:R-:W-:Y:S04]  /*1bad0*/  STL [R1+0x4a8], R14 ;  /* 0x0004a80e01007387 */ /* 0x000fe80000100800 */
[----:B------:R-:W-:Y:S04]  /*1bae0*/  STL [R1+0x4b0], R9 ;  /* 0x0004b00901007387 */ /* 0x000fe80000100800 */
[----:B------:R-:W-:Y:S04]  /*1baf0*/  STL [R1+0x4cc], R8 ;  /* 0x0004cc0801007387 */ /* 0x000fe80000100800 */
[----:B------:R-:W-:Y:S04]  /*1bb00*/  STL [R1+0x4d0], R7 ;  /* 0x0004d00701007387 */ /* 0x000fe80000100800 */
[----:B------:R-:W-:Y:S04]  /*1bb10*/  STL [R1+0x4f0], R5 ;  /* 0x0004f00501007387 */ /* 0x000fe80000100800 */
[----:B------:R0:W-:Y:S04]  /*1bb20*/  STL [R1+0x500], R4 ;  /* 0x0005000401007387 */ /* 0x0001e80000100800 */
[----:B------:R3:W-:Y:S01]  /*1bb30*/  STL [R1+0x510], R3 ;  /* 0x0005100301007387 */ /* 0x0007e20000100800 */
[----:B0-----:R-:W-:-:S03]  /*1bb40*/  SEL R4, R20, R6, !P1 ;  /* 0x0000000614047207 */ /* 0x001fc60004800000 */
[----:B------:R0:W-:Y:S01]  /*1bb50*/  STL [R1+0x534], R2 ;  /* 0x0005340201007387 */ /* 0x0001e20000100800 */
[----:B---3--:R-:W-:-:S03]  /*1bb60*/  SEL R3, R20, R27, !P1 ;  /* 0x0000001b14037207 */ /* 0x008fc60004800000 */
[----:B------:R1:W-:Y:S01]  /*1bb70*/  STL [R1+0x540], R4 ;  /* 0x0005400401007387 */ /* 0x0003e20000100800 */
[----:B0-----:R-:W-:-:S03]  /*1bb80*/  SEL R2, R20, R15, !P1 ;  /* 0x0000000f14027207 */ /* 0x001fc60004800000 */
[----:B------:R0:W-:Y:S01]  /*1bb90*/  STL [R1+0x548], R3 ;  /* 0x0005480301007387 */ /* 0x0001e20000100800 */
[----:B-1----:R-:W-:-:S03]  /*1bba0*/  SEL R4, R20, R17, !P1 ;  /* 0x0000001114047207 */ /* 0x002fc60004800000 */
[----:B------:R1:W-:Y:S01]  /*1bbb0*/  STL [R1+0x568], R2 ;  /* 0x0005680201007387 */ /* 0x0003e20000100800 */
[----:B0-----:R-:W-:-:S03]  /*1bbc0*/  SEL R3, R20, R0, !P1 ;  /* 0x0000000014037207 */ /* 0x001fc60004800000 */
[----:B------:R0:W-:Y:S01]  /*1bbd0*/  STL [R1+0x570], R4 ;  /* 0x0005700401007387 */ /* 0x0001e20000100800 */
[----:B-1----:R-:W-:-:S03]  /*1bbe0*/  SEL R2, R20, R10, !P1 ;  /* 0x0000000a14027207 */ /* 0x002fc60004800000 */
[----:B------:R-:W2:Y:S04]  /*1bbf0*/  LDL.LU R0, [R1+0x614] ;  /* 0x0006140001007983 */ /* 0x000ea80000300800 */
[----:B------:R1:W-:Y:S04]  /*1bc00*/  STL [R1+0x58c], R3 ;  /* 0x00058c0301007387 */ /* 0x0003e80000100800 */
[----:B------:R-:W3:Y:S01]  /*1bc10*/  LDL.LU R10, [R1+0x630] ;  /* 0x00063000010a7983 */ /* 0x000ee20000300800 */
[----:B0-----:R-:W-:-:S03]  /*1bc20*/  SEL R4, R20, R11, !P1 ;  /* 0x0000000b14047207 */ /* 0x001fc60004800000 */
[----:B------:R0:W-:Y:S01]  /*1bc30*/  STL [R1+0x5a0], R2 ;  /* 0x0005a00201007387 */ /* 0x0001e20000100800 */
[C---:B-1----:R-:W-:Y:S02]  /*1bc40*/  SEL R3, R20.reuse, R16, !P1 ;  /* 0x0000001014037207 */ /* 0x042fe40004800000 */
[----:B0-----:R-:W-:-:S03]  /*1bc50*/  SEL R2, R20, R13, !P1 ;  /* 0x0000000d14027207 */ /* 0x001fc60004800000 */
[----:B------:R0:W-:Y:S04]  /*1bc60*/  STL [R1+0x5bc], R3 ;  /* 0x0005bc0301007387 */ /* 0x0001e80000100800 */
[----:B------:R1:W-:Y:S04]  /*1bc70*/  STL [R1+0x5c4], R2 ;  /* 0x0005c40201007387 */ /* 0x0003e80000100800 */
[----:B------:R-:W-:Y:S04]  /*1bc80*/  STL [R1+0x5cc], R4 ;  /* 0x0005cc0401007387 */ /* 0x000fe80000100800 */
[----:B------:R-:W4:Y:S01]  /*1bc90*/  LDL.LU R29, [R1+0x650] ;  /* 0x00065000011d7983 */ /* 0x000f220000300800 */
[----:B0-----:R-:W-:-:S02]  /*1bca0*/  SEL R3, R20, R19, !P1 ;  /* 0x0000001314037207 */ /* 0x001fc40004800000 */
[----:B-1----:R-:W-:-:S03]  /*1bcb0*/  SEL R2, R20, R18, !P1 ;  /* 0x0000001214027207 */ /* 0x002fc60004800000 */
        /* <DEDUP_REMOVED lines=20> */
[----:B-1----:R-:W2:Y:S01]  /*1be00*/  LDL.LU R2, [R1+0x778] ;  /* 0x0007780001027983 */ /* 0x002ea20000300800 */
[----:B---3--:R-:W-:-:S03]  /*1be10*/  SEL R0, R20, R10, !P1 ;  /* 0x0000000a14007207 */ /* 0x008fc60004800000 */
[----:B------:R-:W3:Y:S04]  /*1be20*/  LDL.LU R6, [R1+0x780] ;  /* 0x0007800001067983 */ /* 0x000ee80000300800 */
[----:B------:R-:W2:Y:S04]  /*1be30*/  LDL.LU R27, [R1+0x798] ;  /* 0x00079800011b7983 */ /* 0x000ea80000300800 */
[----:B------:R-:W2:Y:S04]  /*1be40*/  LDL.LU R15, [R1+0x7a8] ;  /* 0x0007a800010f7983 */ /* 0x000ea80000300800 */
[----:B------:R-:W2:Y:S04]  /*1be50*/  LDL.LU R19, [R1+0x7bc] ;  /* 0x0007bc0001137983 */ /* 0x000ea80000300800 */
[----:B------:R-:W2:Y:S04]  /*1be60*/  LDL.LU R18, [R1+0x7c8] ;  /* 0x0007c80001127983 */ /* 0x000ea80000300800 */
[----:B------:R-:W2:Y:S04]  /*1be70*/  LDL.LU R17, [R1+0x7d8] ;  /* 0x0007d80001117983 */ /* 0x000ea80000300800 */
[----:B------:R0:W-:Y:S04]  /*1be80*/  STL [R1+0x614], R11 ;  /* 0x0006140b01007387 */ /* 0x0001e80000100800 */
[----:B------:R-:W2:Y:S04]  /*1be90*/  LDL.LU R16, [R1+0x7f0] ;  /* 0x0007f00001107983 */ /* 0x000ea80000300800 */
[----:B------:R1:W-:Y:S04]  /*1bea0*/  STL [R1+0x630], R0 ;  /* 0x0006300001007387 */ /* 0x0003e80000100800 */
[----:B------:R-:W2:Y:S04]  /*1beb0*/  LDL.LU R13, [R1+0x7f4] ;  /* 0x0007f400010d7983 */ /* 0x000ea80000300800 */
[----:B0-----:R-:W2:Y:S04]  /*1bec0*/  LDL.LU R11, [R1+0x7ec] ;  /* 0x0007ec00010b7983 */ /* 0x001ea80000300800 */
[----:B-1----:R-:W2:Y:S04]  /*1bed0*/  LDL.LU R0, [R1+0x7e8] ;  /* 0x0007e80001007983 */ /* 0x002ea80000300800 */
[----:B------:R-:W2:Y:S01]  /*1bee0*/  LDL.LU R10, [R1+0x7e4] ;  /* 0x0007e400010a7983 */ /* 0x000ea20000300800 */
[----:B----4-:R-:W-:-:S05]  /*1bef0*/  SEL R29, R20, R29, !P1 ;  /* 0x0000001d141d7207 */ /* 0x010fca0004800000 */
[----:B------:R0:W-:Y:S04]  /*1bf00*/  STL [R1+0x640], R29 ;  /* 0x0006401d01007387 */ /* 0x0001e80000100800 */
[----:B0-----:R-:W4:Y:S01]  /*1bf10*/  LDL.LU R29, [R1+0x33c0] ;  /* 0x0033c000011d7983 */ /* 0x001f220000300800 */
[C---:B-----5:R-:W-:Y:S02]  /*1bf20*/  SEL R14, R20.reuse, R14, !P1 ;  /* 0x0000000e140e7207 */ /* 0x060fe40004800000 */
[C---:B------:R-:W-:Y:S02]  /*1bf30*/  SEL R25, R20.reuse, R25, !P1 ;  /* 0x0000001914197207 */ /* 0x040fe40004800000 */
[C---:B------:R-:W-:Y:S02]  /*1bf40*/  SEL R22, R20.reuse, R22, !P1 ;  /* 0x0000001614167207 */ /* 0x040fe40004800000 */
[----:B------:R-:W-:-:S02]  /*1bf50*/  SEL R5, R20, R5, !P1 ;  /* 0x0000000514057207 */ /* 0x000fc40004800000 */
[----:B----4-:R-:W-:-:S05]  /*1bf60*/  SEL R29, R20, R29, !P1 ;  /* 0x0000001d141d7207 */ /* 0x010fca0004800000 */
[----:B------:R0:W-:Y:S02]  /*1bf70*/  STL [R1+0x650], R29 ;  /* 0x0006501d01007387 */ /* 0x0001e40000100800 */
[C---:B0-----:R-:W-:Y:S02]  /*1bf80*/  SEL R29, R20.reuse, R9, !P1 ;  /* 0x00000009141d7207 */ /* 0x041fe40004800000 */
[----:B------:R-:W-:-:S03]  /*1bf90*/  SEL R9, R20, R26, !P1 ;  /* 0x0000001a14097207 */ /* 0x000fc60004800000 */
        /* <DEDUP_REMOVED lines=8> */
[----:B0-----:R-:W-:-:S03]  /*1c020*/  SEL R14, R20, R21, !P1 ;  /* 0x00000015140e7207 */ /* 0x001fc60004800000 */
[----:B------:R-:W-:Y:S01]  /*1c030*/  STL [R1+0x6b4], R22 ;  /* 0x0006b41601007387 */ /* 0x000fe20000100800 */
[C---:B-1----:R-:W-:Y:S02]  /*1c040*/  SEL R9, R20.reuse, R8, !P1 ;  /* 0x0000000814097207 */ /* 0x042fe40004800000 */
[C---:B------:R-:W-:Y:S02]  /*1c050*/  SEL R8, R20.reuse, R7, !P1 ;  /* 0x0000000714087207 */ /* 0x040fe40004800000 */
[C---:B------:R-:W-:Y:S01]  /*1c060*/  SEL R7, R20.reuse, R28, !P1 ;  /* 0x0000001c14077207 */ /* 0x040fe20004800000 */
[----:B------:R-:W-:Y:S04]  /*1c070*/  STL [R1+0x6e0], R14 ;  /* 0x0006e00e01007387 */ /* 0x000fe80000100800 */
[----:B------:R-:W-:Y:S04]  /*1c080*/  STL [R1+0x6e8], R9 ;  /* 0x0006e80901007387 */ /* 0x000fe80000100800 */
[----:B------:R0:W-:Y:S04]  /*1c090*/  STL [R1+0x6f0], R8 ;  /* 0x0006f00801007387 */ /* 0x0001e80000100800 */
[----:B------:R1:W-:Y:S04]  /*1c0a0*/  STL [R1+0x708], R7 ;  /* 0x0007080701007387 */ /* 0x0003e80000100800 */
[----:B------:R4:W-:Y:S01]  /*1c0b0*/  STL [R1+0x728], R5 ;  /* 0x0007280501007387 */ /* 0x0009e20000100800 */
[----:B0-----:R-:W-:-:S02]  /*1c0c0*/  SEL R8, R20, R12, !P1 ;  /* 0x0000000c14087207 */ /* 0x001fc40004800000 */
[C---:B-1----:R-:W-:Y:S02]  /*1c0d0*/  SEL R7, R20.reuse, R4, !P1 ;  /* 0x0000000414077207 */ /* 0x042fe40004800000 */
[C---:B--2---:R-:W-:Y:S02]  /*1c0e0*/  SEL R4, R20.reuse, R2, !P1 ;  /* 0x0000000214047207 */ /* 0x044fe40004800000 */
[C---:B----4-:R-:W-:Y:S01]  /*1c0f0*/  SEL R5, R20.reuse, R3, !P1 ;  /* 0x0000000314057207 */ /* 0x050fe20004800000 */
[----:B------:R-:W-:Y:S01]  /*1c100*/  STL [R1+0x734], R8 ;  /* 0x0007340801007387 */ /* 0x000fe20000100800 */
[----:B---3--:R-:W-:-:S03]  /*1c110*/  SEL R3, R20, R6, !P1 ;  /* 0x0000000614037207 */ /* 0x008fc60004800000 */
[----:B------:R-:W-:Y:S01]  /*1c120*/  STL [R1+0x748], R7 ;  /* 0x0007480701007387 */ /* 0x000fe20000100800 */
[----:B------:R-:W-:-:S03]  /*1c130*/  SEL R2, R20, R27, !P1 ;  /* 0x0000001b14027207 */ /* 0x000fc60004800000 */
[----:B------:R-:W-:Y:S04]  /*1c140*/  STL [R1+0x750], R5 ;  /* 0x0007500501007387 */ /* 0x000fe80000100800 */
[----:B------:R0:W-:Y:S04]  /*1c150*/  STL [R1+0x778], R4 ;  /* 0x0007780401007387 */ /* 0x0001e80000100800 */
[----:B------:R1:W-:Y:S01]  /*1c160*/  STL [R1+0x780], R3 ;  /* 0x0007800301007387 */ /* 0x0003e20000100800 */
[----:B0-----:R-:W-:-:S03]  /*1c170*/  SEL R4, R20, R15, !P1 ;  /* 0x0000000f14047207 */ /* 0x001fc60004800000 */
[----:B------:R0:W-:Y:S01]  /*1c180*/  STL [R1+0x798], R2 ;  /* 0x0007980201007387 */ /* 0x0001e20000100800 */
[----:B-1----:R-:W-:-:S03]  /*1c190*/  SEL R3, R20, R19, !P1 ;  /* 0x0000001314037207 */ /* 0x002fc60004800000 */
[----:B------:R1:W-:Y:S04]  /*1c1a0*/  STL [R1+0x7a8], R4 ;  /* 0x0007a80401007387 */ /* 0x0003e80000100800 */
[----:B------:R-:W2:Y:S01]  /*1c1b0*/  LDL.LU R19, [R1+0x7e0] ;  /* 0x0007e00001137983 */ /* 0x000ea20000300800 */
[----:B0-----:R-:W-:-:S03]  /*1c1c0*/  SEL R2, R20, R18, !P1 ;  /* 0x0000001214027207 */ /* 0x001fc60004800000 */
[----:B------:R0:W-:Y:S04]  /*1c1d0*/  STL [R1+0x7bc], R3 ;  /* 0x0007bc0301007387 */ /* 0x0001e80000100800 */
[----:B------:R-:W3:Y:S01]  /*1c1e0*/  LDL.LU R18, [R1+0x7dc] ;  /* 0x0007dc0001127983 */ /* 0x000ee20000300800 */
[C---:B-1----:R-:W-:Y:S02]  /*1c1f0*/  SEL R4, R20.reuse, R13, !P1 ;  /* 0x0000000d14047207 */ /* 0x042fe40004800000 */
[C---:B0-----:R-:W-:Y:S01]  /*1c200*/  SEL R3, R20.reuse, R17, !P1 ;  /* 0x0000001114037207 */ /* 0x041fe20004800000 */
[----:B------:R0:W-:Y:S04]  /*1c210*/  STL [R1+0x7c8], R2 ;  /* 0x0007c80201007387 */ /* 0x0001e80000100800 */
[----:B------:R1:W-:Y:S01]  /*1c220*/  STL [R1+0x7d8], R3 ;  /* 0x0007d80301007387 */ /* 0x0003e20000100800 */
[----:B0-----:R-:W-:-:S02]  /*1c230*/  SEL R2, R20, R16, !P1 ;  /* 0x0000001014027207 */ /* 0x001fc40004800000 */
[----:B-1----:R-:W-:-:S03]  /*1c240*/  SEL R3, R20, R11, !P1 ;  /* 0x0000000b14037207 */ /* 0x002fc60004800000 */
        /* <DEDUP_REMOVED lines=28> */
[----:B------:R-:W2:Y:S04]  /*1c410*/  LDL.LU R6, [R1+0x774] ;  /* 0x0007740001067983 */ /* 0x000ea80000300800 */
[----:B------:R-:W2:Y:S04]  /*1c420*/  LDL.LU R27, [R1+0x770] ;  /* 0x00077000011b7983 */ /* 0x000ea80000300800 */
[----:B-1----:R-:W2:Y:S04]  /*1c430*/  LDL.LU R0, [R1+0x76c] ;  /* 0x00076c0001007983 */ /* 0x002ea80000300800 */
        /* <DEDUP_REMOVED lines=8> */
[----:B------:R-:W2:Y:S04]  /*1c4c0*/  LDL.LU R19, [R1+0x74c] ;  /* 0x00074c0001137983 */ /* 0x000ea80000300800 */
        /* <DEDUP_REMOVED lines=31> */
[C---:B------:R-:W-:Y:S02]  /*1c6c0*/  SEL R4, R20.reuse, R3, !P1 ;  /* 0x0000000314047207 */ /* 0x040fe40004800000 */
[C---:B---3--:R-:W-:Y:S01]  /*1c6d0*/  SEL R3, R20.reuse, R2, !P1 ;  /* 0x0000000214037207 */ /* 0x048fe20004800000 */
        /* <DEDUP_REMOVED lines=14> */
[----:B-1----:R-:W-:-:S03]  /*1c7c0*/  SEL R4, R20, R17, !P1 ;  /* 0x0000001114047207 */ /* 0x002fc60004800000 */
[----:B------:R1:W-:Y:S01]  /*1c7d0*/  STL [R1+0x768], R2 ;  /* 0x0007680201007387 */ /* 0x0003e20000100800 */
[C---:B0-----:R-:W-:Y:S02]  /*1c7e0*/  SEL R3, R20.reuse, R16, !P1 ;  /* 0x0000001014037207 */ /* 0x041fe40004800000 */
[----:B-1----:R-:W-:-:S05]  /*1c7f0*/  SEL R2, R20, R15, !P1 ;  /* 0x0000000f14027207 */ /* 0x002fca0004800000 */
[----:B------:R0:W-:Y:S04]  /*1c800*/  STL [R1+0x764], R2 ;  /* 0x0007640201007387 */ /* 0x0001e80000100800 */
[----:B------:R1:W-:Y:S01]  /*1c810*/  STL [R1+0x760], R4 ;  /* 0x0007600401007387 */ /* 0x0003e20000100800 */
[----:B0-----:R-:W-:-:S03]  /*1c820*/  SEL R2, R20, R13, !P1 ;  /* 0x0000000d14027207 */ /* 0x001fc60004800000 */
[----:B------:R0:W-:Y:S01]  /*1c830*/  STL [R1+0x75c], R3 ;  /* 0x00075c0301007387 */ /* 0x0001e20000100800 */
[----:B-1----:R-:W-:-:S03]  /*1c840*/  SEL R4, R20, R11, !P1 ;  /* 0x0000000b14047207 */ /* 0x002fc60004800000 */
[----:B------:R1:W-:Y:S04]  /*1c850*/  STL [R1+0x758], R2 ;  /* 0x0007580201007387 */ /* 0x0003e80000100800 */
[----:B------:R-:W-:Y:S04]  /*1c860*/  STL [R1+0x754], R4 ;  /* 0x0007540401007387 */ /* 0x000fe80000100800 */
[----:B------:R-:W4:Y:S01]  /*1c870*/  LDL.LU R29, [R1+0x730] ;  /* 0x00073000011d7983 */ /* 0x000f220000300800 */
[C---:B0-----:R-:W-:Y:S02]  /*1c880*/  SEL R3, R20.reuse, R19, !P1 ;  /* 0x0000001314037207 */ /* 0x041fe40004800000 */
        /* <DEDUP_REMOVED lines=22> */
[----:B-1----:R-:W3:Y:S04]  /*1c9f0*/  LDL.LU R2, [R1+0x6dc] ;  /* 0x0006dc0001027983 */ /* 0x002ee80000300800 */
[----:B------:R-:W3:Y:S04]  /*1ca00*/  LDL.LU R6, [R1+0x6d8] ;  /* 0x0006d80001067983 */ /* 0x000ee80000300800 */
[----:B------:R-:W3:Y:S04]  /*1ca10*/  LDL.LU R19, [R1+0x6d4] ;  /* 0x0006d40001137983 */ /* 0x000ee80000300800 */
[----:B------:R-:W3:Y:S04]  /*1ca20*/  LDL.LU R18, [R1+0x6d0] ;  /* 0x0006d00001127983 */ /* 0x000ee80000300800 */
[----:B------:R-:W3:Y:S04]  /*1ca30*/  LDL.LU R27, [R1+0x6cc] ;  /* 0x0006cc00011b7983 */ /* 0x000ee80000300800 */
[----:B------:R0:W-:Y:S04]  /*1ca40*/  STL [R1+0x740], R11 ;  /* 0x0007400b01007387 */ /* 0x0001e80000100800 */
[----:B------:R-:W3:Y:S04]  /*1ca50*/  LDL.LU R15, [R1+0x6c8] ;  /* 0x0006c800010f7983 */ /* 0x000ee80000300800 */
[----:B------:R1:W-:Y:S04]  /*1ca60*/  STL [R1+0x73c], R0 ;  /* 0x00073c0001007387 */ /* 0x0003e80000100800 */
[----:B------:R-:W3:Y:S04]  /*1ca70*/  LDL.LU R17, [R1+0x6c4] ;  /* 0x0006c40001117983 */ /* 0x000ee80000300800 */
[----:B------:R-:W3:Y:S04]  /*1ca80*/  LDL.LU R16, [R1+0x6c0] ;  /* 0x0006c00001107983 */ /* 0x000ee80000300800 */
[----:B------:R-:W3:Y:S04]  /*1ca90*/  LDL.LU R13, [R1+0x6bc] ;  /* 0x0006bc00010d7983 */ /* 0x000ee80000300800 */
[----:B0-----:R-:W3:Y:S04]  /*1caa0*/  LDL.LU R11, [R1+0x6b8] ;  /* 0x0006b800010b7983 */ /* 0x001ee80000300800 */
[----:B-1----:R-:W3:Y:S04]  /*1cab0*/  LDL.LU R0, [R1+0x6b0] ;  /* 0x0006b00001007983 */ /* 0x002ee80000300800 */
[----:B------:R-:W3:Y:S01]  /*1cac0*/  LDL.LU R10, [R1+0x6ac] ;  /* 0x0006ac00010a7983 */ /* 0x000ee20000300800 */
[----:B----4-:R-:W-:-:S05]  /*1cad0*/  SEL R29, R20, R29, !P1 ;  /* 0x0000001d141d7207 */ /* 0x010fca0004800000 */
[----:B------:R0:W-:Y:S04]  /*1cae0*/  STL [R1+0x738], R29 ;  /* 0x0007381d01007387 */ /* 0x0001e80000100800 */
[----:B0-----:R-:W4:Y:S01]  /*1caf0*/  LDL.LU R29, [R1+0x33b8] ;  /* 0x0033b800011d7983 */ /* 0x001f220000300800 */
[C---:B-----5:R-:W-:Y:S02]  /*1cb00*/  SEL R9, R20.reuse, R9, !P1 ;  /* 0x0000000914097207 */ /* 0x060fe40004800000 */
[C---:B------:R-:W-:Y:S02]  /*1cb10*/  SEL R24, R20.reuse, R24, !P1 ;  /* 0x0000001814187207 */ /* 0x040fe40004800000 */
[C---:B------:R-:W-:Y:S02]  /*1cb20*/  SEL R21, R20.reuse, R21, !P1 ;  /* 0x0000001514157207 */ /* 0x040fe40004800000 */
[----:B--2---:R-:W-:-:S02]  /*1cb30*/  SEL R4, R20, R4, !P1 ;  /* 0x0000000414047207 */ /* 0x004fc40004800000 */
[C---:B---3--:R-:W-:Y:S02]  /*1cb40*/  SEL R3, R20.reuse, R3, !P1 ;  /* 0x0000000314037207 */ /* 0x048fe40004800000 */
[C---:B------:R-:W-:Y:S02]  /*1cb50*/  SEL R2, R20.reuse, R2, !P1 ;  /* 0x0000000214027207 */ /* 0x040fe40004800000 */
        /* <DEDUP_REMOVED lines=40> */
[----:B------:R1:W-:Y:S04]  /*1cde0*/  STL [R1+0x6c8], R4 ;  /* 0x0006c80401007387 */ /* 0x0003e80000100800 */
[----:B------:R4:W-:Y:S01]  /*1cdf0*/  STL [R1+0x6c4], R3 ;  /* 0x0006c40301007387 */ /* 0x0009e20000100800 */
[C---:B0-----:R-:W-:Y:S02]  /*1ce00*/  SEL R2, R20.reuse, R16, !P1 ;  /* 0x0000001014027207 */ /* 0x041fe40004800000 */
[----:B-1----:R-:W-:-:S03]  /*1ce10*/  SEL R4, R20, R13, !P1 ;  /* 0x0000000d14047207 */ /* 0x002fc60004800000 */
[----:B------:R0:W-:Y:S01]  /*1ce20*/  STL [R1+0x6c0], R2 ;  /* 0x0006c00201007387 */ /* 0x0001e20000100800 */
[----:B----4-:R-:W-:-:S03]  /*1ce30*/  SEL R3, R20, R11, !P1 ;  /* 0x0000000b14037207 */ /* 0x010fc60004800000 */
[----:B------:R-:W-:Y:S04]  /*1ce40*/  STL [R1+0x6bc], R4 ;  /* 0x0006bc0401007387 */ /* 0x000fe80000100800 */
[----:B------:R-:W-:Y:S04]  /*1ce50*/  STL [R1+0x6b8], R3 ;  /* 0x0006b80301007387 */ /* 0x000fe80000100800 */
[----:B------:R-:W4:Y:S01]  /*1ce60*/  LDL.LU R29, [R1+0x698] ;  /* 0x00069800011d7983 */ /* 0x000f220000300800 */
[C---:B0-----:R-:W-:Y:S02]  /*1ce70*/  SEL R2, R20.reuse, R0, !P1 ;  /* 0x0000000014027207 */ /* 0x041fe40004800000 */
        /* <DEDUP_REMOVED lines=66> */
[C---:B---3--:R-:W-:Y:S02]  /*1d2a0*/  SEL R7, R20.reuse, R4, !P1 ;  /* 0x0000000414077207 */ /* 0x048fe40004800000 */
[C---:B------:R-:W-:Y:S02]  /*1d2b0*/  SEL R4, R20.reuse, R2, !P1 ;  /* 0x0000000214047207 */ /* 0x040fe40004800000 */
[C---:B-1----:R-:W-:Y:S01]  /*1d2c0*/  SEL R5, R20.reuse, R3, !P1 ;  /* 0x0000000314057207 */ /* 0x042fe20004800000 */
[----:B------:R-:W-:Y:S01]  /*1d2d0*/  STL [R1+0x64c], R8 ;  /* 0x00064c0801007387 */ /* 0x000fe20000100800 */
[----:B------:R-:W-:-:S03]  /*1d2e0*/  SEL R3, R20, R0, !P1 ;  /* 0x0000000014037207 */ /* 0x000fc60004800000 */
[----:B------:R-:W-:Y:S01]  /*1d2f0*/  STL [R1+0x648], R7 ;  /* 0x0006480701007387 */ /* 0x000fe20000100800 */
[----:B------:R-:W-:-:S03]  /*1d300*/  SEL R2, R20, R10, !P1 ;  /* 0x0000000a14027207 */ /* 0x000fc60004800000 */
[----:B------:R-:W-:Y:S04]  /*1d310*/  STL [R1+0x644], R5 ;  /* 0x0006440501007387 */ /* 0x000fe80000100800 */
[----:B------:R0:W-:Y:S04]  /*1d320*/  STL [R1+0x63c], R4 ;  /* 0x00063c0401007387 */ /* 0x0001e80000100800 */
[----:B------:R-:W2:Y:S04]  /*1d330*/  LDL.LU R0, [R1+0x600] ;  /* 0x0006000001007983 */ /* 0x000ea80000300800 */
[----:B------:R1:W-:Y:S01]  /*1d340*/  STL [R1+0x638], R3 ;  /* 0x0006380301007387 */ /* 0x0003e20000100800 */
[----:B0-----:R-:W-:-:S03]  /*1d350*/  SEL R4, R20, R6, !P1 ;  /* 0x0000000614047207 */ /* 0x001fc60004800000 */
[----:B------:R-:W3:Y:S04]  /*1d360*/  LDL.LU R10, [R1+0x5fc] ;  /* 0x0005fc00010a7983 */ /* 0x000ee80000300800 */
[----:B------:R0:W-:Y:S01]  /*1d370*/  STL [R1+0x634], R2 ;  /* 0x0006340201007387 */ /* 0x0001e20000100800 */
[----:B-1----:R-:W-:-:S03]  /*1d380*/  SEL R3, R20, R27, !P1 ;  /* 0x0000001b14037207 */ /* 0x002fc60004800000 */
        /* <DEDUP_REMOVED lines=9> */
[----:B----4-:R-:W-:-:S03]  /*1d420*/  SEL R4, R20, R11, !P1 ;  /* 0x0000000b14047207 */ /* 0x010fc60004800000 */
        /* <DEDUP_REMOVED lines=26> */
[----:B------:R-:W3:Y:S04]  /*1d5d0*/  LDL.LU R19, [R1+0x5a4] ;  /* 0x0005a40001137983 */ /* 0x000ee80000300800 */
[----:B------:R-:W3:Y:S04]  /*1d5e0*/  LDL.LU R18, [R1+0x59c] ;  /* 0x00059c0001127983 */ /* 0x000ee80000300800 */
[----:B-1----:R-:W3:Y:S04]  /*1d5f0*/  LDL.LU R2, [R1+0x598] ;  /* 0x0005980001027983 */ /* 0x002ee80000300800 */
[----:B------:R0:W-:Y:S04]  /*1d600*/  STL [R1+0x600], R6 ;  /* 0x0006000601007387 */ /* 0x0001e80000100800 */
[----:B0-----:R-:W3:Y:S04]  /*1d610*/  LDL.LU R6, [R1+0x594] ;  /* 0x0005940001067983 */ /* 0x001ee80000300800 */
[----:B------:R0:W-:Y:S04]  /*1d620*/  STL [R1+0x5fc], R0 ;  /* 0x0005fc0001007387 */ /* 0x0001e80000100800 */
[----:B------:R-:W3:Y:S04]  /*1d630*/  LDL.LU R27, [R1+0x590] ;  /* 0x00059000011b7983 */ /* 0x000ee80000300800 */
[----:B------:R-:W3:Y:S04]  /*1d640*/  LDL.LU R15, [R1+0x588] ;  /* 0x00058800010f7983 */ /* 0x000ee80000300800 */
[----:B------:R-:W3:Y:S04]  /*1d650*/  LDL.LU R17, [R1+0x584] ;  /* 0x0005840001117983 */ /* 0x000ee80000300800 */
[----:B------:R-:W3:Y:S04]  /*1d660*/  LDL.LU R16, [R1+0x580] ;  /* 0x0005800001107983 */ /* 0x000ee80000300800 */
[----:B------:R-:W3:Y:S04]  /*1d670*/  LDL.LU R13, [R1+0x57c] ;  /* 0x00057c00010d7983 */ /* 0x000ee80000300800 */
[----:B------:R-:W3:Y:S04]  /*1d680*/  LDL.LU R11, [R1+0x578] ;  /* 0x00057800010b7983 */ /* 0x000ee80000300800 */
[----:B0-----:R-:W3:Y:S04]  /*1d690*/  LDL.LU R0, [R1+0x574] ;  /* 0x0005740001007983 */ /* 0x001ee80000300800 */
        /* <DEDUP_REMOVED lines=30> */
[----:B---3--:R-:W-:-:S02]  /*1d880*/  SEL R8, R20, R12, !P1 ;  /* 0x0000000c14087207 */ /* 0x008fc40004800000 */
[----:B0-----:R-:W-:-:S03]  /*1d890*/  SEL R7, R20, R4, !P1 ;  /* 0x0000000414077207 */ /* 0x001fc60004800000 */
[----:B------:R-:W-:Y:S01]  /*1d8a0*/  STL [R1+0x5b0], R8 ;  /* 0x0005b00801007387 */ /* 0x000fe20000100800 */
[C---:B------:R-:W-:Y:S02]  /*1d8b0*/  SEL R4, R20.reuse, R19, !P1 ;  /* 0x0000001314047207 */ /* 0x040fe40004800000 */
[C---:B-1----:R-:W-:Y:S01]  /*1d8c0*/  SEL R5, R20.reuse, R3, !P1 ;  /* 0x0000000314057207 */ /* 0x042fe20004800000 */
[----:B------:R-:W-:Y:S01]  /*1d8d0*/  STL [R1+0x5ac], R7 ;  /* 0x0005ac0701007387 */ /* 0x000fe20000100800 */
[----:B------:R-:W-:-:S03]  /*1d8e0*/  SEL R3, R20, R18, !P1 ;  /* 0x0000001214037207 */ /* 0x000fc60004800000 */
[----:B------:R-:W-:Y:S04]  /*1d8f0*/  STL [R1+0x5a8], R5 ;  /* 0x0005a80501007387 */ /* 0x000fe80000100800 */
[----:B------:R-:W2:Y:S04]  /*1d900*/  LDL.LU R19, [R1+0x564] ;  /* 0x0005640001137983 */ /* 0x000ea80000300800 */
[----:B------:R0:W-:Y:S04]  /*1d910*/  STL [R1+0x5a4], R4 ;  /* 0x0005a40401007387 */ /* 0x0001e80000100800 */
[----:B------:R-:W3:Y:S04]  /*1d920*/  LDL.LU R18, [R1+0x560] ;  /* 0x0005600001127983 */ /* 0x000ee80000300800 */
[----:B------:R1:W-:Y:S01]  /*1d930*/  STL [R1+0x59c], R3 ;  /* 0x00059c0301007387 */ /* 0x0003e20000100800 */
[----:B0-----:R-:W-:-:S02]  /*1d940*/  SEL R4, R20, R2, !P1 ;  /* 0x0000000214047207 */ /* 0x001fc40004800000 */
[C---:B------:R-:W-:Y:S02]  /*1d950*/  SEL R2, R20.reuse, R27, !P1 ;  /* 0x0000001b14027207 */ /* 0x040fe40004800000 */
[C---:B-1----:R-:W-:Y:S01]  /*1d960*/  SEL R3, R20.reuse, R6, !P1 ;  /* 0x0000000614037207 */ /* 0x042fe20004800000 */
        /* <DEDUP_REMOVED lines=40> */
[----:B0-----:R-:W2:Y:S04]  /*1dbf0*/  LDL.LU R2, [R1+0x4fc] ;  /* 0x0004fc0001027983 */ /* 0x001ea80000300800 */
[----:B------:R0:W-:Y:S04]  /*1dc00*/  STL [R1+0x560], R6 ;  /* 0x0005600601007387 */ /* 0x0001e80000100800 */
[----:B0-----:R-:W2:Y:S04]  /*1dc10*/  LDL.LU R6, [R1+0x4f8] ;  /* 0x0004f80001067983 */ /* 0x001ea80000300800 */
[----:B------:R-:W2:Y:S04]  /*1dc20*/  LDL.LU R27, [R1+0x4f4] ;  /* 0x0004f400011b7983 */ /* 0x000ea80000300800 */
[----:B------:R-:W2:Y:S04]  /*1dc30*/  LDL.LU R15, [R1+0x4ec] ;  /* 0x0004ec00010f7983 */ /* 0x000ea80000300800 */
[----:B------:R-:W2:Y:S04]  /*1dc40*/  LDL.LU R17, [R1+0x4e8] ;  /* 0x0004e80001117983 */ /* 0x000ea80000300800 */
[----:B------:R-:W2:Y:S04]  /*1dc50*/  LDL.LU R16, [R1+0x4e4] ;  /* 0x0004e40001107983 */ /* 0x000ea80000300800 */
[----:B------:R-:W2:Y:S04]  /*1dc60*/  LDL.LU R13, [R1+0x4e0] ;  /* 0x0004e000010d7983 */ /* 0x000ea80000300800 */
[----:B------:R-:W2:Y:S04]  /*1dc70*/  LDL.LU R11, [R1+0x4dc] ;  /* 0x0004dc00010b7983 */ /* 0x000ea80000300800 */
        /* <DEDUP_REMOVED lines=8> */
[----:B---3--:R-:W-:-:S02]  /*1dd00*/  SEL R5, R20, R5, !P1 ;  /* 0x0000000514057207 */ /* 0x008fc40004800000 */
[C---:B--2---:R-:W-:Y:S02]  /*1dd10*/  SEL R3, R20.reuse, R3, !P1 ;  /* 0x0000000314037207 */ /* 0x044fe40004800000 */
[C---:B------:R-:W-:Y:S02]  /*1dd20*/  SEL R2, R20.reuse, R2, !P1 ;  /* 0x0000000214027207 */ /* 0x040fe40004800000 */
        /* <DEDUP_REMOVED lines=23> */
[----:B-1----:R-:W-:-:S03]  /*1dea0*/  SEL R7, R20, R4, !P1 ;  /* 0x0000000414077207 */ /* 0x002fc60004800000 */
[----:B------:R-:W-:Y:S01]  /*1deb0*/  STL [R1+0x518], R8 ;  /* 0x0005180801007387 */ /* 0x000fe20000100800 */
[C---:B------:R-:W-:Y:S02]  /*1dec0*/  SEL R4, R20.reuse, R10, !P1 ;  /* 0x0000000a14047207 */ /* 0x040fe40004800000 */
[C---:B--2---:R-:W-:Y:S01]  /*1ded0*/  SEL R5, R20.reuse, R0, !P1 ;  /* 0x0000000014057207 */ /* 0x044fe20004800000 */
[----:B------:R-:W-:Y:S04]  /*1dee0*/  STL [R1+0x514], R7 ;  /* 0x0005140701007387 */ /* 0x000fe80000100800 */
[----:B------:R-:W2:Y:S04]  /*1def0*/  LDL.LU R0, [R1+0x4c8] ;  /* 0x0004c80001007983 */ /* 0x000ea80000300800 */
[----:B------:R-:W-:Y:S04]  /*1df00*/  STL [R1+0x50c], R5 ;  /* 0x00050c0501007387 */ /* 0x000fe80000100800 */
[----:B------:R-:W3:Y:S04]  /*1df10*/  LDL.LU R10, [R1+0x4c4] ;  /* 0x0004c400010a7983 */ /* 0x000ee80000300800 */
[----:B------:R0:W-:Y:S04]  /*1df20*/  STL [R1+0x508], R4 ;  /* 0x0005080401007387 */ /* 0x0001e80000100800 */
        /* <DEDUP_REMOVED lines=37> */
[----:B------:R-:W3:Y:S04]  /*1e180*/  LDL.LU R12, [R1+0x47c] ;  /* 0x00047c00010c7983 */ /* 0x000ee80000300800 */
[----:B------:R-:W3:Y:S04]  /*1e190*/  LDL.LU R19, [R1+0x474] ;  /* 0x0004740001137983 */ /* 0x000ee80000300800 */
[----:B------:R-:W3:Y:S04]  /*1e1a0*/  LDL.LU R18, [R1+0x470] ;  /* 0x0004700001127983 */ /* 0x000ee80000300800 */
[----:B------:R-:W3:Y:S04]  /*1e1b0*/  LDL.LU R4, [R1+0x46c] ;  /* 0x00046c0001047983 */ /* 0x000ee80000300800 */
[----:B------:R0:W-:Y:S04]  /*1e1c0*/  STL [R1+0x4c8], R2 ;  /* 0x0004c80201007387 */ /* 0x0001e80000100800 */
[----:B------:R-:W3:Y:S04]  /*1e1d0*/  LDL.LU R3, [R1+0x468] ;  /* 0x0004680001037983 */ /* 0x000ee80000300800 */
[----:B------:R1:W-:Y:S04]  /*1e1e0*/  STL [R1+0x4c4], R0 ;  /* 0x0004c40001007387 */ /* 0x0003e80000100800 */
[----:B0-----:R-:W3:Y:S04]  /*1e1f0*/  LDL.LU R2, [R1+0x464] ;  /* 0x0004640001027983 */ /* 0x001ee80000300800 */
[----:B------:R-:W3:Y:S04]  /*1e200*/  LDL.LU R6, [R1+0x45c] ;  /* 0x00045c0001067983 */ /* 0x000ee80000300800 */
[----:B------:R-:W3:Y:S04]  /*1e210*/  LDL.LU R27, [R1+0x454] ;  /* 0x00045400011b7983 */ /* 0x000ee80000300800 */
[----:B------:R-:W3:Y:S04]  /*1e220*/  LDL.LU R15, [R1+0x450] ;  /* 0x00045000010f7983 */ /* 0x000ee80000300800 */
[----:B------:R-:W3:Y:S04]  /*1e230*/  LDL.LU R17, [R1+0x448] ;  /* 0x0004480001117983 */ /* 0x000ee80000300800 */
[----:B------:R-:W3:Y:S04]  /*1e240*/  LDL.LU R16, [R1+0x444] ;  /* 0x0004440001107983 */ /* 0x000ee80000300800 */
[----:B------:R-:W3:Y:S04]  /*1e250*/  LDL.LU R13, [R1+0x440] ;  /* 0x00044000010d7983 */ /* 0x000ee80000300800 */
[----:B------:R-:W3:Y:S04]  /*1e260*/  LDL.LU R11, [R1+0x43c] ;  /* 0x00043c00010b7983 */ /* 0x000ee80000300800 */
        /* <DEDUP_REMOVED lines=24> */
[C---:B------:R-:W-:Y:S01]  /*1e3f0*/  SEL R8, R20.reuse, R7, !P1 ;  /* 0x0000000714087207 */ /* 0x040fe20004800000 */
[----:B------:R-:W-:Y:S01]  /*1e400*/  STL [R1+0x490], R14 ;  /* 0x0004900e01007387 */ /* 0x000fe20000100800 */
[----:B---3--:R-:W-:-:S03]  /*1e410*/  SEL R7, R20, R28, !P1 ;  /* 0x0000001c14077207 */ /* 0x008fc60004800000 */
[----:B------:R-:W-:Y:S04]  /*1e420*/  STL [R1+0x48c], R9 ;  /* 0x00048c0901007387 */ /* 0x000fe80000100800 */
[----:B------:R0:W-:Y:S04]  /*1e430*/  STL [R1+0x488], R8 ;  /* 0x0004880801007387 */ /* 0x0001e80000100800 */
[----:B------:R1:W-:Y:S01]  /*1e440*/  STL [R1+0x484], R7 ;  /* 0x0004840701007387 */ /* 0x0003e20000100800 */
[----:B0-----:R-:W-:-:S03]  /*1e450*/  SEL R8, R20, R12, !P1 ;  /* 0x0000000c14087207 */ /* 0x001fc60004800000 */
[----:B------:R0:W-:Y:S01]  /*1e460*/  STL [R1+0x480], R5 ;  /* 0x0004800501007387 */ /* 0x0001e20000100800 */
[----:B-1----:R-:W-:-:S03]  /*1e470*/  SEL R7, R20, R19, !P1 ;  /* 0x0000001314077207 */ /* 0x002fc60004800000 */
[----:B------:R-:W-:Y:S04]  /*1e480*/  STL [R1+0x47c], R8 ;  /* 0x00047c0801007387 */ /* 0x000fe80000100800 */
[----:B------:R-:W2:Y:S01]  /*1e490*/  LDL.LU R19, [R1+0x430] ;  /* 0x0004300001137983 */ /* 0x000ea20000300800 */
[----:B0-----:R-:W-:-:S03]  /*1e4a0*/  SEL R5, R20, R18, !P1 ;  /* 0x0000001214057207 */ /* 0x001fc60004800000 */
[----:B------:R0:W-:Y:S04]  /*1e4b0*/  STL [R1+0x474], R7 ;  /* 0x0004740701007387 */ /* 0x0001e80000100800 */
[----:B------:R-:W3:Y:S04]  /*1e4c0*/  LDL.LU R18, [R1+0x42c] ;  /* 0x00042c0001127983 */ /* 0x000ee80000300800 */
[----:B------:R1:W-:Y:S01]  /*1e4d0*/  STL [R1+0x470], R5 ;  /* 0x0004700501007387 */ /* 0x0003e20000100800 */
[C---:B0-----:R-:W-:Y:S02]  /*1e4e0*/  SEL R7, R20.reuse, R4, !P1 ;  /* 0x0000000414077207 */ /* 0x041fe40004800000 */
[----:B------:R-:W-:-:S02]  /*1e4f0*/  SEL R4, R20, R2, !P1 ;  /* 0x0000000214047207 */ /* 0x000fc40004800000 */
[C---:B-1----:R-:W-:Y:S02]  /*1e500*/  SEL R5, R20.reuse, R3, !P1 ;  /* 0x0000000314057207 */ /* 0x042fe40004800000 */
[C---:B------:R-:W-:Y:S01]  /*1e510*/  SEL R3, R20.reuse, R6, !P1 ;  /* 0x0000000614037207 */ /* 0x040fe20004800000 */
        /* <DEDUP_REMOVED lines=43> */
[----:B0-----:R-:W3:Y:S04]  /*1e7d0*/  LDL.LU R3, [R1+0x3c8] ;  /* 0x0003c80001037983 */ /* 0x001ee80000300800 */
[----:B-1----:R-:W3:Y:S04]  /*1e7e0*/  LDL.LU R2, [R1+0x3c0] ;  /* 0x0003c00001027983 */ /* 0x002ee80000300800 */
[----:B------:R-:W3:Y:S04]  /*1e7f0*/  LDL.LU R6, [R1+0x3bc] ;  /* 0x0003bc0001067983 */ /* 0x000ee80000300800 */
[----:B------:R-:W3:Y:S04]  /*1e800*/  LDL.LU R27, [R1+0x3b8] ;  /* 0x0003b800011b7983 */ /* 0x000ee80000300800 */
[----:B------:R-:W3:Y:S04]  /*1e810*/  LDL.LU R15, [R1+0x3b0] ;  /* 0x0003b000010f7983 */ /* 0x000ee80000300800 */
[----:B------:R-:W3:Y:S04]  /*1e820*/  LDL.LU R17, [R1+0x3ac] ;  /* 0x0003ac0001117983 */ /* 0x000ee80000300800 */
[----:B------:R-:W3:Y:S04]  /*1e830*/  LDL.LU R16, [R1+0x3a8] ;  /* 0x0003a80001107983 */ /* 0x000ee80000300800 */
[----:B------:R-:W3:Y:S04]  /*1e840*/  LDL.LU R13, [R1+0x3a4] ;  /* 0x0003a400010d7983 */ /* 0x000ee80000300800 */
[----:B------:R-:W3:Y:S04]  /*1e850*/  LDL.LU R11, [R1+0x3a0] ;  /* 0x0003a000010b7983 */ /* 0x000ee80000300800 */
[----:B------:R-:W3:Y:S04]  /*1e860*/  LDL.LU R19, [R1+0x39c] ;  /* 0x00039c0001137983 */ /* 0x000ee80000300800 */
[----:B------:R-:W3:Y:S01]  /*1e870*/  LDL.LU R18, [R1+0x398] ;  /* 0x0003980001127983 */ /* 0x000ee20000300800 */
[----:B----4-:R-:W-:-:S05]  /*1e880*/  SEL R29, R20, R29, !P1 ;  /* 0x0000001d141d7207 */ /* 0x010fca0004800000 */
[----:B------:R0:W-:Y:S04]  /*1e890*/  STL [R1+0x424], R29 ;  /* 0x0004241d01007387 */ /* 0x0001e80000100800 */
[----:B0-----:R-:W4:Y:S01]  /*1e8a0*/  LDL.LU R29, [R1+0x33a4] ;  /* 0x0033a400011d7983 */ /* 0x001f220000300800 */
[C---:B-----5:R-:W-:Y:S02]  /*1e8b0*/  SEL R26, R20.reuse, R26, !P1 ;  /* 0x0000001a141a7207 */ /* 0x060fe40004800000 */
[C---:B------:R-:W-:Y:S02]  /*1e8c0*/  SEL R23, R20.reuse, R23, !P1 ;  /* 0x0000001714177207 */ /* 0x040fe40004800000 */
[C---:B--2---:R-:W-:Y:S02]  /*1e8d0*/  SEL R8, R20.reuse, R8, !P1 ;  /* 0x0000000814087207 */ /* 0x044fe40004800000 */
[----:B---3--:R-:W-:-:S02]  /*1e8e0*/  SEL R7, R20, R7, !P1 ;  /* 0x0000000714077207 */ /* 0x008fc40004800000 */
[C---:B------:R-:W-:Y:S02]  /*1e8f0*/  SEL R4, R20.reuse, R4, !P1 ;  /* 0x0000000414047207 */ /* 0x040fe40004800000 */
[C---:B------:R-:W-:Y:S02]  /*1e900*/  SEL R3, R20.reuse, R3, !P1 ;  /* 0x0000000314037207 */ /* 0x040fe40004800000 */
[C---:B------:R-:W-:Y:S02]  /*1e910*/  SEL R2, R20.reuse, R2, !P1 ;  /* 0x0000000214027207 */ /* 0x040fe40004800000 */
        /* <DEDUP_REMOVED lines=27> */
[----:B------:R0:W-:Y:S02]  /*1ead0*/  STL [R1+0x3d8], R5 ;  /* 0x0003d80501007387 */ /* 0x0001e40000100800 */
[----:B0-----:R-:W-:-:S05]  /*1eae0*/  SEL R5, R20, R12, !P1 ;  /* 0x0000000c14057207 */ /* 0x001fca0004800000 */
[----:B------:R-:W-:Y:S04]  /*1eaf0*/  STL [R1+0x3d4], R5 ;  /* 0x0003d40501007387 */ /* 0x000fe80000100800 */
        /* <DEDUP_REMOVED lines=44> */
[----:B------:R-:W2:Y:S04]  /*1edc0*/  LDL.LU R3, [R1+0x320] ;  /* 0x0003200001037983 */ /* 0x000ea80000300800 */
        /* <DEDUP_REMOVED lines=8> */
[----:B-1----:R-:W2:Y:S04]  /*1ee50*/  LDL.LU R0, [R1+0x2f0] ;  /* 0x0002f00001007983 */ /* 0x002ea80000300800 */
[----:B------:R-:W2:Y:S01]  /*1ee60*/  LDL.LU R10, [R1+0x2ec] ;  /* 0x0002ec00010a7983 */ /* 0x000ea20000300800 */
[----:B----4-:R-:W-:-:S05]  /*1ee70*/  SEL R29, R20, R29, !P1 ;  /* 0x0000001d141d7207 */ /* 0x010fca0004800000 */
[----:B------:R0:W-:Y:S04]  /*1ee80*/  STL [R1+0x38c], R29 ;  /* 0x00038c1d01007387 */ /* 0x0001e80000100800 */
[----:B0-----:R-:W4:Y:S01]  /*1ee90*/  LDL.LU R29, [R1+0x33a0] ;  /* 0x0033a000011d7983 */ /* 0x001f220000300800 */
[C---:B-----5:R-:W-:Y:S02]  /*1eea0*/  SEL R26, R20.reuse, R26, !P1 ;  /* 0x0000001a141a7207 */ /* 0x060fe40004800000 */
[C---:B------:R-:W-:Y:S02]  /*1eeb0*/  SEL R23, R20.reuse, R23, !P1 ;  /* 0x0000001714177207 */ /* 0x040fe40004800000 */
[C---:B---3--:R-:W-:Y:S02]  /*1eec0*/  SEL R8, R20.reuse, R8, !P1 ;  /* 0x0000000814087207 */ /* 0x048fe40004800000 */
[----:B--2---:R-:W-:-:S02]  /*1eed0*/  SEL R7, R20, R7, !P1 ;  /* 0x0000000714077207 */ /* 0x004fc40004800000 */
        /* <DEDUP_REMOVED lines=27> */
[----:B0-----:R-:W-:-:S03]  /*1f090*/  SEL R8, R20, R12, !P1 ;  /* 0x0000000c14087207 */ /* 0x001fc60004800000 */
[----:B------:R0:W-:Y:S01]  /*1f0a0*/  STL [R1+0x330], R5 ;  /* 0x0003300501007387 */ /* 0x0001e20000100800 */
[C---:B-1----:R-:W-:Y:S02]  /*1f0b0*/  SEL R7, R20.reuse, R4, !P1 ;  /* 0x0000000414077207 */ /* 0x042fe40004800000 */
[C---:B------:R-:W-:Y:S02]  /*1f0c0*/  SEL R4, R20.reuse, R2, !P1 ;  /* 0x0000000214047207 */ /* 0x040fe40004800000 */
[C---:B0-----:R-:W-:Y:S01]  /*1f0d0*/  SEL R5, R20.reuse, R3, !P1 ;  /* 0x0000000314057207 */ /* 0x041fe20004800000 */
[----:B------:R-:W-:Y:S01]  /*1f0e0*/  STL [R1+0x32c], R8 ;  /* 0x00032c0801007387 */ /* 0x000fe20000100800 */
[----:B------:R-:W-:-:S03]  /*1f0f0*/  SEL R3, R20, R6, !P1 ;  /* 0x0000000614037207 */ /* 0x000fc60004800000 */
        /* <DEDUP_REMOVED lines=44> */
[----:B-1----:R-:W2:Y:S04]  /*1f3c0*/  LDL.LU R2, [R1+0x27c] ;  /* 0x00027c0001027983 */ /* 0x002ea80000300800 */
[----:B------:R-:W2:Y:S04]  /*1f3d0*/  LDL.LU R6, [R1+0x278] ;  /* 0x0002780001067983 */ /* 0x000ea80000300800 */
        /* <DEDUP_REMOVED lines=43> */
[C---:B-1----:R-:W-:Y:S02]  /*1f690*/  SEL R7, R20.reuse, R5, !P1 ;  /* 0x0000000514077207 */ /* 0x042fe40004800000 */
[C---:B------:R-:W-:Y:S01]  /*1f6a0*/  SEL R5, R20.reuse, R12, !P1 ;  /* 0x0000000c14057207 */ /* 0x040fe20004800000 */
        /* <DEDUP_REMOVED lines=16> */
[----:B------:R-:W-:Y:S01]  /*1f7b0*/  STL [R1+0x268], R3 ;  /* 0x0002680301007387 */ /* 0x000fe20000100800 */
[----:B----4-:R-:W-:-:S03]  /*1f7c0*/  SEL R4, R20, R11, !P1 ;  /* 0x0000000b14047207 */ /* 0x010fc60004800000 */
[----:B------:R0:W-:Y:S04]  /*1f7d0*/  STL [R1+0x25c], R2 ;  /* 0x00025c0201007387 */ /* 0x0001e80000100800 */
[----:B------:R-:W-:Y:S01]  /*1f7e0*/  STL [R1+0x258], R4 ;  /* 0x0002580401007387 */ /* 0x000fe20000100800 */
[----:B0-----:R-:W-:-:S03]  /*1f7f0*/  SEL R2, R20, R18, !P1 ;  /* 0x0000001214027207 */ /* 0x001fc60004800000 */
[----:B------:R-:W4:Y:S01]  /*1f800*/  LDL.LU R18, [R1+0x234] ;  /* 0x0002340001127983 */ /* 0x000f220000300800 */
[----:B------:R-:W-:-:S05]  /*1f810*/  SEL R3, R20, R19, !P1 ;  /* 0x0000001314037207 */ /* 0x000fca0004800000 */
[----:B------:R-:W-:Y:S04]  /*1f820*/  STL [R1+0x254], R3 ;  /* 0x0002540301007387 */ /* 0x000fe80000100800 */
[----:B----4-:R0:W-:Y:S04]  /*1f830*/  STL [R1+0x3398], R18 ;  /* 0x0033981201007387 */ /* 0x0101e80000100800 */
[----:B------:R2:W-:Y:S04]  /*1f840*/  STL [R1+0x250], R2 ;  /* 0x0002500201007387 */ /* 0x0005e80000100800 */
[----:B0-----:R-:W4:Y:S04]  /*1f850*/  LDL.LU R18, [R1+0x244] ;  /* 0x0002440001127983 */ /* 0x001f280000300800 */
        /* <DEDUP_REMOVED lines=36> */
[----:B----4-:R-:W-:-:S05]  /*1faa0*/  SEL R18, R20, R18, !P1 ;  /* 0x0000001214127207 */ /* 0x010fca0004800000 */
[----:B------:R0:W-:Y:S04]  /*1fab0*/  STL [R1+0x234], R18 ;  /* 0x0002341201007387 */ /* 0x0001e80000100800 */
[----:B0-----:R-:W4:Y:S04]  /*1fac0*/  LDL.LU R18, [R1+0x3394] ;  /* 0x0033940001127983 */ /* 0x001f280000300800 */
[----:B------:R0:W-:Y:S02]  /*1fad0*/  STL [R1+0x230], R29 ;  /* 0x0002301d01007387 */ /* 0x0001e40000100800 */
[----:B0-----:R-:W-:-:S02]  /*1fae0*/  SEL R29, R20, R9, !P1 ;  /* 0x00000009141d7207 */ /* 0x001fc40004800000 */
[C---:B------:R-:W-:Y:S02]  /*1faf0*/  SEL R9, R20.reuse, R14, !P1 ;  /* 0x0000000e14097207 */ /* 0x040fe40004800000 */
[C---:B--2---:R-:W-:Y:S01]  /*1fb00*/  SEL R14, R20.reuse, R25, !P1 ;  /* 0x00000019140e7207 */ /* 0x044fe20004800000 */
[----:B------:R-:W-:Y:S04]  /*1fb10*/  STL [R1+0x22c], R29 ;  /* 0x00022c1d01007387 */ /* 0x000fe80000100800 */
[----:B------:R0:W-:Y:S01]  /*1fb20*/  STL [R1+0x228], R9 ;  /* 0x0002280901007387 */ /* 0x0001e20000100800 */
[----:B---3--:R-:W-:-:S03]  /*1fb30*/  SEL R23, R20, R23, !P1 ;  /* 0x0000001714177207 */ /* 0x008fc60004800000 */
[----:B------:R-:W-:Y:S01]  /*1fb40*/  STL [R1+0x220], R26 ;  /* 0x0002201a01007387 */ /* 0x000fe20000100800 */
[----:B0-----:R-:W-:-:S03]  /*1fb50*/  SEL R9, R20, R24, !P1 ;  /* 0x0000001814097207 */ /* 0x001fc60004800000 */
[----:B------:R0:W-:Y:S01]  /*1fb60*/  STL [R1+0x21c], R14 ;  /* 0x00021c0e01007387 */ /* 0x0001e20000100800 */
[----:B------:R-:W-:-:S03]  /*1fb70*/  SEL R8, R20, R8, !P1 ;  /* 0x0000000814087207 */ /* 0x000fc60004800000 */
[----:B------:R1:W-:Y:S01]  /*1fb80*/  STL [R1+0x218], R9 ;  /* 0x0002180901007387 */ /* 0x0003e20000100800 */
[C---:B------:R-:W-:Y:S02]  /*1fb90*/  SEL R7, R20.reuse, R7, !P1 ;  /* 0x0000000714077207 */ /* 0x040fe40004800000 */
[C---:B0-----:R-:W-:Y:S01]  /*1fba0*/  SEL R14, R20.reuse, R22, !P1 ;  /* 0x00000016140e7207 */ /* 0x041fe20004800000 */
[----:B------:R-:W-:Y:S01]  /*1fbb0*/  STL [R1+0x214], R23 ;  /* 0x0002141701007387 */ /* 0x000fe20000100800 */
[----:B-1----:R-:W-:-:S03]  /*1fbc0*/  SEL R9, R20, R21, !P1 ;  /* 0x0000001514097207 */ /* 0x002fc60004800000 */
[----:B------:R-:W-:Y:S04]  /*1fbd0*/  STL [R1+0x210], R14 ;  /* 0x0002100e01007387 */ /* 0x000fe80000100800 */
[----:B------:R-:W-:Y:S04]  /*1fbe0*/  STL [R1+0x20c], R9 ;  /* 0x00020c0901007387 */ /* 0x000fe80000100800 */
[----:B------:R0:W-:Y:S01]  /*1fbf0*/  STL [R1+0x7f8], R8 ;  /* 0x0007f80801007387 */ /* 0x0001e20000100800 */
[C---:B------:R-:W-:Y:S02]  /*1fc00*/  SEL R4, R20.reuse, R4, !P1 ;  /* 0x0000000414047207 */ /* 0x040fe40004800000 */
[----:B------:R-:W-:-:S02]  /*1fc10*/  SEL R3, R20, R3, !P1 ;  /* 0x0000000314037207 */ /* 0x000fc40004800000 */
[C---:B0-----:R-:W-:Y:S02]  /*1fc20*/  SEL R8, R20.reuse, R28, !P1 ;  /* 0x0000001c14087207 */ /* 0x041fe40004800000 */
[C---:B------:R-:W-:Y:S02]  /*1fc30*/  SEL R2, R20.reuse, R2, !P1 ;  /* 0x0000000214027207 */ /* 0x040fe40004800000 */
[----:B----4-:R-:W-:-:S05]  /*1fc40*/  SEL R18, R20, R18, !P1 ;  /* 0x0000001214127207 */ /* 0x010fca0004800000 */
[----:B------:R-:W-:Y:S04]  /*1fc50*/  STL [R1+0x336c], R18 ;  /* 0x00336c1201007387 */ /* 0x000fe80000100800 */
[----:B------:R0:W-:Y:S04]  /*1fc60*/  STL [R1+0x208], R7 ;  /* 0x0002080701007387 */ /* 0x0001e80000100800 */
[----:B------:R-:W-:Y:S01]  /*1fc70*/  STL [R1+0x204], R8 ;  /* 0x0002040801007387 */ /* 0x000fe20000100800 */
[C---:B0-----:R-:W-:Y:S02]  /*1fc80*/  SEL R7, R20.reuse, R5, !P1 ;  /* 0x0000000514077207 */ /* 0x041fe40004800000 */
        /* <DEDUP_REMOVED lines=15> */
[----:B------:R2:W-:Y:S01]  /*1fd80*/  STL [R1+0x1cc], R3 ;  /* 0x0001cc0301007387 */ /* 0x0005e20000100800 */
[C---:B0-----:R-:W-:Y:S02]  /*1fd90*/  SEL R2, R20.reuse, R13, !P1 ;  /* 0x0000000d14027207 */ /* 0x041fe40004800000 */
[----:B-1----:R-:W-:-:S03]  /*1fda0*/  SEL R4, R20, R11, !P1 ;  /* 0x0000000b14047207 */ /* 0x002fc60004800000 */
[----:B------:R0:W-:Y:S01]  /*1fdb0*/  STL [R1+0x1c8], R2 ;  /* 0x0001c80201007387 */ /* 0x0001e20000100800 */
[----:B--2---:R-:W-:-:S03]  /*1fdc0*/  SEL R3, R20, R19, !P1 ;  /* 0x0000001314037207 */ /* 0x004fc60004800000 */
[----:B------:R-:W-:Y:S04]  /*1fdd0*/  STL [R1+0x1c4], R4 ;  /* 0x0001c40401007387 */ /* 0x000fe80000100800 */
[----:B------:R-:W-:Y:S04]  /*1fde0*/  STL [R1+0x1c0], R3 ;  /* 0x0001c00301007387 */ /* 0x000fe80000100800 */
[----:B------:R-:W2:Y:S01]  /*1fdf0*/  LDL.LU R18, [R1+0x1a0] ;  /* 0x0001a00001127983 */ /* 0x000ea20000300800 */
[C---:B0-----:R-:W-:Y:S02]  /*1fe00*/  SEL R2, R20.reuse, R0, !P1 ;  /* 0x0000000014027207 */ /* 0x041fe40004800000 */
[----:B------:R-:W-:-:S03]  /*1fe10*/  SEL R0, R20, R10, !P1 ;  /* 0x0000000a14007207 */ /* 0x000fc60004800000 */
[----:B------:R-:W-:Y:S04]  /*1fe20*/  STL [R1+0x1bc], R2 ;  /* 0x0001bc0201007387 */ /* 0x000fe80000100800 */
[----:B--2---:R0:W-:Y:S04]  /*1fe30*/  STL [R1+0x3388], R18 ;  /* 0x0033881201007387 */ /* 0x0041e80000100800 */
[----:B------:R-:W-:Y:S04]  /*1fe40*/  STL [R1+0x1b4], R0 ;  /* 0x0001b40001007387 */ /* 0x000fe80000100800 */
[----:B0-----:R-:W2:Y:S04]  /*1fe50*/  LDL.LU R18, [R1+0x1a4] ;  /* 0x0001a40001127983 */ /* 0x001ea80000300800 */
[----:B--2---:R0:W-:Y:S04]  /*1fe60*/  STL [R1+0x338c], R18 ;  /* 0x00338c1201007387 */ /* 0x0041e80000100800 */
[----:B0-----:R-:W2:Y:S04]  /*1fe70*/  LDL.LU R18, [R1+0x1ac] ;  /* 0x0001ac0001127983 */ /* 0x001ea80000300800 */
[----:B--2---:R0:W-:Y:S04]  /*1fe80*/  STL [R1+0x3390], R18 ;  /* 0x0033901201007387 */ /* 0x0041e80000100800 */
[----:B0-----:R-:W2:Y:S04]  /*1fe90*/  LDL.LU R18, [R1+0x1b0] ;  /* 0x0001b00001127983 */ /* 0x001ea80000300800 */
[----:B------:R-:W3:Y:S04]  /*1fea0*/  LDL.LU R29, [R1+0x19c] ;  /* 0x00019c00011d7983 */ /* 0x000ee80000300800 */
[----:B------:R-:W4:Y:S04]  /*1feb0*/  LDL.LU R9, [R1+0x198] ;  /* 0x0001980001097983 */ /* 0x000f280000300800 */
[----:B------:R-:W5:Y:S04]  /*1fec0*/  LDL.LU R14, [R1+0x194] ;  /* 0x00019400010e7983 */ /* 0x000f680000300800 */
        /* <DEDUP_REMOVED lines=24> */
[----:B--2---:R-:W-:-:S05]  /*20050*/  SEL R18, R20, R18, !P1 ;  /* 0x0000001214127207 */ /* 0x004fca0004800000 */
[----:B------:R0:W-:Y:S04]  /*20060*/  STL [R1+0x1b0], R18 ;  /* 0x0001b01201007387 */ /* 0x0001e80000100800 */
[----:B0-----:R-:W2:Y:S02]  /*20070*/  LDL.LU R18, [R1+0x3390] ;  /* 0x0033900001127983 */ /* 0x001ea40000300800 */
[----:B--2---:R-:W-:-:S05]  /*20080*/  SEL R18, R20, R18, !P1 ;  /* 0x0000001214127207 */ /* 0x004fca0004800000 */
[----:B------:R0:W-:Y:S04]  /*20090*/  STL [R1+0x1ac], R18 ;  /* 0x0001ac1201007387 */ /* 0x0001e80000100800 */
[----:B0-----:R-:W2:Y:S02]  /*200a0*/  LDL.LU R18, [R1+0x338c] ;  /* 0x00338c0001127983 */ /* 0x001ea40000300800 */
[----:B--2---:R-:W-:-:S05]  /*200b0*/  SEL R18, R20, R18, !P1 ;  /* 0x0000001214127207 */ /* 0x004fca0004800000 */
[----:B------:R0:W-:Y:S04]  /*200c0*/  STL [R1+0x1a4], R18 ;  /* 0x0001a41201007387 */ /* 0x0001e80000100800 */
[----:B0-----:R-:W2:Y:S01]  /*200d0*/  LDL.LU R18, [R1+0x3388] ;  /* 0x0033880001127983 */ /* 0x001ea20000300800 */
[C---:B---3--:R-:W-:Y:S02]  /*200e0*/  SEL R29, R20.reuse, R29, !P1 ;  /* 0x0000001d141d7207 */ /* 0x048fe40004800000 */
[C---:B----4-:R-:W-:Y:S02]  /*200f0*/  SEL R9, R20.reuse, R9, !P1 ;  /* 0x0000000914097207 */ /* 0x050fe40004800000 */
[C---:B------:R-:W-:Y:S02]  /*20100*/  SEL R4, R20.reuse, R4, !P1 ;  /* 0x0000000414047207 */ /* 0x040fe40004800000 */
[----:B------:R-:W-:-:S02]  /*20110*/  SEL R3, R20, R3, !P1 ;  /* 0x0000000314037207 */ /* 0x000fc40004800000 */
[C---:B------:R-:W-:Y:S02]  /*20120*/  SEL R2, R20.reuse, R2, !P1 ;  /* 0x0000000214027207 */ /* 0x040fe40004800000 */
[----:B--2---:R-:W-:-:S05]  /*20130*/  SEL R18, R20, R18, !P1 ;  /* 0x0000001214127207 */ /* 0x004fca0004800000 */
[----:B------:R5:W-:Y:S04]  /*20140*/  STL [R1+0x1a0], R18 ;  /* 0x0001a01201007387 */ /* 0x000be80000100800 */
[----:B------:R-:W-:Y:S04]  /*20150*/  STL [R1+0x19c], R29 ;  /* 0x00019c1d01007387 */ /* 0x000fe80000100800 */
[----:B------:R0:W-:Y:S01]  /*20160*/  STL [R1+0x198], R9 ;  /* 0x0001980901007387 */ /* 0x0001e20000100800 */
[C---:B-----5:R-:W-:Y:S02]  /*20170*/  SEL R18, R20.reuse, R14, !P1 ;  /* 0x0000000e14127207 */ /* 0x060fe40004800000 */
[----:B------:R-:W-:-:S03]  /*20180*/  SEL R14, R20, R26, !P1 ;  /* 0x0000001a140e7207 */ /* 0x000fc60004800000 */
[----:B------:R1:W-:Y:S01]  /*20190*/  STL [R1+0x194], R18 ;  /* 0x0001941201007387 */ /* 0x0003e20000100800 */
[----:B0-----:R-:W-:-:S03]  /*201a0*/  SEL R9, R20, R25, !P1 ;  /* 0x0000001914097207 */ /* 0x001fc60004800000 */
[----:B------:R0:W-:Y:S04]  /*201b0*/  STL [R1+0x190], R14 ;  /* 0x0001900e01007387 */ /* 0x0001e80000100800 */
[----:B------:R2:W-:Y:S01]  /*201c0*/  STL [R1+0x18c], R9 ;  /* 0x00018c0901007387 */ /* 0x0005e20000100800 */
[C---:B-1----:R-:W-:Y:S02]  /*201d0*/  SEL R18, R20.reuse, R24, !P1 ;  /* 0x0000001814127207 */ /* 0x042fe40004800000 */
[----:B0-----:R-:W-:-:S03]  /*201e0*/  SEL R14, R20, R23, !P1 ;  /* 0x00000017140e7207 */ /* 0x001fc60004800000 */
[----:B------:R0:W-:Y:S01]  /*201f0*/  STL [R1+0x188], R18 ;  /* 0x0001881201007387 */ /* 0x0001e20000100800 */
[----:B--2---:R-:W-:-:S03]  /*20200*/  SEL R9, R20, R22, !P1 ;  /* 0x0000001614097207 */ /* 0x004fc60004800000 */
[----:B------:R1:W-:Y:S04]  /*20210*/  STL [R1+0x184], R14 ;  /* 0x0001840e01007387 */ /* 0x0003e80000100800 */
[----:B------:R2:W-:Y:S01]  /*20220*/  STL [R1+0x180], R9 ;  /* 0x0001800901007387 */ /* 0x0005e20000100800 */
[C---:B0-----:R-:W-:Y:S02]  /*20230*/  SEL R18, R20.reuse, R21, !P1 ;  /* 0x0000001514127207 */ /* 0x041fe40004800000 */
[C---:B-1----:R-:W-:Y:S02]  /*20240*/  SEL R14, R20.reuse, R8, !P1 ;  /* 0x00000008140e7207 */ /* 0x042fe40004800000 */
[C---:B------:R-:W-:Y:S02]  /*20250*/  SEL R8, R20.reuse, R28, !P1 ;  /* 0x0000001c14087207 */ /* 0x040fe40004800000 */
[C---:B--2---:R-:W-:Y:S01]  /*20260*/  SEL R9, R20.reuse, R7, !P1 ;  /* 0x0000000714097207 */ /* 0x044fe20004800000 */
        /* <DEDUP_REMOVED lines=175> */
[C---:B-----5:R-:W-:Y:S02]  /*20d60*/  SEL R9, R20.reuse, R9, !P1 ;  /* 0x0000000914097207 */ /* 0x060fe40004800000 */
[----:B------:R-:W-:-:S02]  /*20d70*/  SEL R26, R20, R26, !P1 ;  /* 0x0000001a141a7207 */ /* 0x000fc40004800000 */
[C---:B------:R-:W-:Y:S02]  /*20d80*/  SEL R25, R20.reuse, R25, !P1 ;  /* 0x0000001914197207 */ /* 0x040fe40004800000 */
[C---:B------:R-:W-:Y:S02]  /*20d90*/  SEL R24, R20.reuse, R24, !P1 ;  /* 0x0000001814187207 */ /* 0x040fe40004800000 */
[C---:B------:R-:W-:Y:S02]  /*20da0*/  SEL R23, R20.reuse, R23, !P1 ;  /* 0x0000001714177207 */ /* 0x040fe40004800000 */
[C---:B------:R-:W-:Y:S02]  /*20db0*/  SEL R22, R20.reuse, R22, !P1 ;  /* 0x0000001614167207 */ /* 0x040fe40004800000 */
[C---:B------:R-:W-:Y:S02]  /*20dc0*/  SEL R21, R20.reuse, R21, !P1 ;  /* 0x0000001514157207 */ /* 0x040fe40004800000 */
        /* <DEDUP_REMOVED lines=17> */
[----:B--2---:R-:W-:-:S05]  /*20ee0*/  SEL R18, R20, R18, !P1 ;  /* 0x0000001214127207 */ /* 0x004fca0004800000 */
[----:B------:R0:W-:Y:S04]  /*20ef0*/  STL [R1+0xa0], R18 ;  /* 0x0000a01201007387 */ /* 0x0001e80000100800 */
[----:B0-----:R-:W2:Y:S04]  /*20f00*/  LDL.LU R18, [R1+0x336c] ;  /* 0x00336c0001127983 */ /* 0x001ea80000300800 */
[----:B------:R0:W-:Y:S04]  /*20f10*/  STL [R1+0x9c], R29 ;  /* 0x00009c1d01007387 */ /* 0x0001e80000100800 */
[----:B0-----:R-:W3:Y:S04]  /*20f20*/  LDL.LU R29, [R1+0x3368] ;  /* 0x00336800011d7983 */ /* 0x001ee80000300800 */
[----:B------:R0:W-:Y:S04]  /*20f30*/  STL [R1+0x98], R14 ;  /* 0x0000980e01007387 */ /* 0x0001e80000100800 */
[----:B0-----:R-:W4:Y:S04]  /*20f40*/  LDL.LU R14, [R1+0x3364] ;  /* 0x00336400010e7983 */ /* 0x001f280000300800 */
[----:B------:R0:W-:Y:S04]  /*20f50*/  STL [R1+0x94], R9 ;  /* 0x0000940901007387 */ /* 0x0001e80000100800 */
[----:B0-----:R-:W5:Y:S04]  /*20f60*/  LDL.LU R9, [R1+0x3360] ;  /* 0x0033600001097983 */ /* 0x001f680000300800 */
[----:B------:R0:W-:Y:S04]  /*20f70*/  STL [R1+0x90], R26 ;  /* 0x0000901a01007387 */ /* 0x0001e80000100800 */
[----:B0-----:R-:W2:Y:S04]  /*20f80*/  LDL.LU R26, [R1+0x335c] ;  /* 0x00335c00011a7983 */ /* 0x001ea80000300800 */
        /* <DEDUP_REMOVED lines=43> */
[----:B0-----:R-:W2:Y:S01]  /*21240*/  LDL.LU R10, [R1+0x3304] ;  /* 0x00330400010a7983 */ /* 0x001ea20000300800 */
[----:B------:R-:W-:-:S05]  /*21250*/  SEL R4, R20, R4, !P1 ;  /* 0x0000000414047207 */ /* 0x000fca0004800000 */
[----:B------:R2:W-:Y:S02]  /*21260*/  STL [R1+0x800], R4 ;  /* 0x0008000401007387 */ /* 0x0005e40000100800 */
[C---:B--2---:R-:W-:Y:S02]  /*21270*/  SEL R4, R20.reuse, R10, !P1 ;  /* 0x0000000a14047207 */ /* 0x044fe40004800000 */
[----:B------:R-:W2:Y:S01]  /*21280*/  LDL.LU R10, [R1+0x3300] ;  /* 0x00330000010a7983 */ /* 0x000ea20000300800 */
[----:B------:R-:W-:-:S03]  /*21290*/  SEL R0, R20, R0, !P1 ;  /* 0x0000000014007207 */ /* 0x000fc60004800000 */
[----:B------:R0:W-:Y:S01]  /*212a0*/  STL [R1+0x804], R4 ;  /* 0x0008040401007387 */ /* 0x0001e20000100800 */
[----:B------:R-:W-:-:S03]  /*212b0*/  SEL R11, R20, R11, !P1 ;  /* 0x0000000b140b7207 */ /* 0x000fc60004800000 */
[----:B------:R1:W-:Y:S01]  /*212c0*/  STL [R1+0x808], R0 ;  /* 0x0008080001007387 */ /* 0x0003e20000100800 */
[C---:B0-----:R-:W-:Y:S02]  /*212d0*/  SEL R4, R20.reuse, R19, !P1 ;  /* 0x0000001314047207 */ /* 0x041fe40004800000 */
[----:B-1----:R-:W-:-:S03]  /*212e0*/  SEL R0, R20, R13, !P1 ;  /* 0x0000000d14007207 */ /* 0x002fc60004800000 */
[----:B------:R-:W-:Y:S01]  /*212f0*/  IMAD.MOV.U32 R13, RZ, RZ, R4 ;  /* 0x000000ffff0d7224 */ /* 0x000fe200078e0004 */
[C---:B------:R-:W-:Y:S01]  /*21300*/  SEL R4, R20.reuse, R16, !P1 ;  /* 0x0000001014047207 */ /* 0x040fe20004800000 */
[----:B------:R0:W-:Y:S04]  /*21310*/  STL [R1+0x810], R11 ;  /* 0x0008100b01007387 */ /* 0x0001e80000100800 */
[----:B------:R1:W-:Y:S01]  /*21320*/  STL [R1+0x818], R4 ;  /* 0x0008180401007387 */ /* 0x0003e20000100800 */
[C---:B0-----:R-:W-:Y:S02]  /*21330*/  SEL R11, R20.reuse, R17, !P1 ;  /* 0x00000011140b7207 */ /* 0x041fe40004800000 */
[C---:B------:R-:W-:Y:S02]  /*21340*/  SEL R17, R20.reuse, R15, !P1 ;  /* 0x0000000f14117207 */ /* 0x040fe40004800000 */
[----:B-1----:R-:W-:-:S02]  /*21350*/  SEL R4, R20, R12, !P1 ;  /* 0x0000000c14047207 */ /* 0x002fc40004800000 */
[C---:B------:R-:W-:Y:S02]  /*21360*/  SEL R15, R20.reuse, R21, !P1 ;  /* 0x00000015140f7207 */ /* 0x040fe40004800000 */
[----:B------:R-:W-:-:S03]  /*21370*/  SEL R12, R20, R22, !P1 ;  /* 0x00000016140c7207 */ /* 0x000fc60004800000 */
[----:B------:R-:W-:Y:S04]  /*21380*/  STL [R1+0x828], R15 ;  /* 0x0008280f01007387 */ /* 0x000fe80000100800 */
[----:B------:R0:W-:Y:S02]  /*21390*/  STL [R1+0x82c], R12 ;  /* 0x00082c0c01007387 */ /* 0x0001e40000100800 */
[----:B0-----:R-:W0:Y:S01]  /*213a0*/  LDC R12, c[0x0][0x3ac] ;  /* 0x0000eb00ff0c7b82 */ /* 0x001e220000000800 */
[----:B------:R-:W-:Y:S01]  /*213b0*/  IMAD R19, RZ, RZ, -UR6 ;  /* 0x80000006ff137e24 */ /* 0x000fe2000f8e02ff */
[----:B------:R-:W-:Y:S02]  /*213c0*/  SEL R22, R20, R23, !P1 ;  /* 0x0000001714167207 */ /* 0x000fe40004800000 */
[----:B------:R-:W3:Y:S01]  /*213d0*/  LDL.LU R23, [R1+0x3c] ;  /* 0x00003c0001177983 */ /* 0x000ee20000300800 */
[----:B----4-:R-:W-:Y:S01]  /*213e0*/  IMAD R15, R19, 0x4, R14 ;  /* 0x00000004130f7824 */ /* 0x010fe200078e020e */
[----:B------:R-:W-:-:S02]  /*213f0*/  LOP3.LUT R19, R28, 0x7f, RZ, 0xc0, !PT ;  /* 0x0000007f1c137812 */ /* 0x000fc400078ec0ff */
[C---:B------:R-:W-:Y:S01]  /*21400*/  SEL R16, R20.reuse, R24, !P1 ;  /* 0x0000001814107207 */ /* 0x040fe20004800000 */
[----:B------:R1:W-:Y:S01]  /*21410*/  STL [R1+0x32e8], R14 ;  /* 0x0032e80e01007387 */ /* 0x0003e20000100800 */
[----:B------:R-:W-:Y:S01]  /*21420*/  IMAD.MOV.U32 R24, RZ, RZ, R13 ;  /* 0x000000ffff187224 */ /* 0x000fe200078e000d */
[----:B------:R-:W-:Y:S01]  /*21430*/  SEL R28, R20, R26, !P1 ;  /* 0x0000001a141c7207 */ /* 0x000fe20004800000 */
[----:B-1----:R-:W-:Y:S02]  /*21440*/  IMAD.MOV.U32 R14, RZ, RZ, R18 ;  /* 0x000000ffff0e7224 */ /* 0x002fe400078e0012 */
[----:B0-----:R-:W-:-:S04]  /*21450*/  IMAD R18, R19, R12, RZ ;  /* 0x0000000c13127224 */ /* 0x001fc800078e02ff */
[----:B------:R-:W-:Y:S02]  /*21460*/  IMAD R18, R12, 0x80, R18 ;  /* 0x000000800c127824 */ /* 0x000fe400078e0212 */
[----:B------:R-:W-:Y:S02]  /*21470*/  IMAD.MOV.U32 R26, RZ, RZ, R16 ;  /* 0x000000ffff1a7224 */ /* 0x000fe400078e0010 */
[----:B------:R-:W-:Y:S02]  /*21480*/  IMAD.MOV.U32 R21, RZ, RZ, R11 ;  /* 0x000000ffff157224 */ /* 0x000fe400078e000b */
[----:B------:R-:W-:Y:S02]  /*21490*/  IMAD R12, R19, R12, RZ ;  /* 0x0000000c130c7224 */ /* 0x000fe400078e02ff */
[----:B--2---:R-:W-:Y:S01]  /*214a0*/  IMAD R13, R10, UR7, RZ ;  /* 0x000000070a0d7c24 */ /* 0x004fe2000f8e02ff */
[----:B------:R-:W-:Y:S02]  /*214b0*/  SEL R10, R20, R25, !P1 ;  /* 0x00000019140a7207 */ /* 0x000fe40004800000 */
[----:B------:R-:W0:Y:S01]  /*214c0*/  S2R R20, SR_TID.X ;  /* 0x0000000000147919 */ /* 0x000e220000002100 */
[----:B------:R-:W-:-:S02]  /*214d0*/  IMAD R25, RZ, RZ, -UR6 ;  /* 0x80000006ff197e24 */ /* 0x000fc4000f8e02ff */
[----:B------:R1:W-:Y:S02]  /*214e0*/  STL [R1+0x20], R10 ;  /* 0x0000200a01007387 */ /* 0x0003e40000100800 */
[----:B------:R-:W-:Y:S02]  /*214f0*/  IMAD R16, R25, 0x4, R15 ;  /* 0x0000000419107824 */ /* 0x000fe400078e020f */
[----:B------:R2:W-:Y:S01]  /*21500*/  STL [R1+0x32ec], R15 ;  /* 0x0032ec0f01007387 */ /* 0x0005e20000100800 */
[----:B-1----:R-:W-:-:S03]  /*21510*/  LEA R10, P2, R18, UR14, 0x1 ;  /* 0x0000000e120a7c11 */ /* 0x002fc6000f8408ff */
[----:B--2---:R-:W2:Y:S01]  /*21520*/  LDL.LU R15, [R1+0x7c] ;  /* 0x00007c00010f7983 */ /* 0x004ea20000300800 */
[----:B------:R-:W-:Y:S01]  /*21530*/  LEA.HI.X.SX32 R11, R18, UR15, 0x1, P2 ;  /* 0x0000000f120b7c11 */ /* 0x000fe200090f0eff */
[----:B------:R-:W-:Y:S02]  /*21540*/  IMAD R18, R25, 0x4, R16 ;  /* 0x0000000419127824 */ /* 0x000fe400078e0210 */
[----:B------:R1:W-:Y:S02]  /*21550*/  STL [R1+0x32e4], R16 ;  /* 0x0032e41001007387 */ /* 0x0003e40000100800 */
[----:B-1----:R-:W1:Y:S01]  /*21560*/  LDC R16, c[0x0][0x3ac] ;  /* 0x0000eb00ff107b82 */ /* 0x002e620000000800 */
[----:B0-----:R-:W-:Y:S02]  /*21570*/  LOP3.LUT R20, R20, 0x7f, RZ, 0xc0, !PT ;  /* 0x0000007f14147812 */ /* 0x001fe400078ec0ff */
[C---:B------:R-:W-:Y:S01]  /*21580*/  LEA R19, P0, R13.reuse, UR12, 0x1 ;  /* 0x0000000c0d137c11 */ /* 0x040fe2000f8008ff */
[----:B------:R-:W-:Y:S01]  /*21590*/  USHF.R.S32.HI UR7, URZ, 0x1f, UR4 ;  /* 0x0000001fff077899 */ /* 0x000fe20008011404 */
[----:B------:R-:W-:Y:S01]  /*215a0*/  LEA R12, P1, R12, UR14, 0x1 ;  /* 0x0000000e0c0c7c11 */ /* 0x000fe2000f8208ff */
[----:B------:R-:W0:Y:S04]  /*215b0*/  LDCU UR12, c[0x0][0x3a0] ;  /* 0x00007400ff0c77ac */ /* 0x000e280008000800 */
[----:B------:R4:W-:Y:S01]  /*215c0*/  STL [R1+0x32c4], R12 ;  /* 0x0032c40c01007387 */ /* 0x0009e20000100800 */
[----:B-1----:R-:W-:Y:S01]  /*215d0*/  IMAD R16, R20, R16, RZ ;  /* 0x0000001014107224 */ /* 0x002fe200078e02ff */
[----:B------:R-:W-:Y:S01]  /*215e0*/  LEA.HI.X.SX32 R20, R13, UR13, 0x1, P0 ;  /* 0x0000000d0d147c11 */ /* 0x000fe200080f0eff */
[----:B----4-:R-:W-:-:S03]  /*215f0*/  IMAD.MOV.U32 R12, RZ, RZ, R24 ;  /* 0x000000ffff0c7224 */ /* 0x010fc600078e0018 */
[----:B------:R-:W-:Y:S01]  /*21600*/  LEA.HI.X.SX32 R13, R16, UR15, 0x1, P1 ;  /* 0x0000000f100d7c11 */ /* 0x000fe200088f0eff */
[----:B---3--:R-:W-:Y:S02]  /*21610*/  IMAD R16, R29, UR10, RZ ;  /* 0x0000000a1d107c24 */ /* 0x008fe4000f8e02ff */
[----:B------:R-:W-:Y:S02]  /*21620*/  IMAD.MOV.U32 R24, RZ, RZ, R0 ;  /* 0x000000ffff187224 */ /* 0x000fe400078e0000 */
[----:B------:R-:W-:Y:S02]  /*21630*/  IMAD.MOV.U32 R0, RZ, RZ, R28 ;  /* 0x000000ffff007224 */ /* 0x000fe400078e001c */
[----:B------:R-:W-:Y:S01]  /*21640*/  IMAD.WIDE R28, R16, 0x2, R10 ;  /* 0x00000002101c7825 */ /* 0x000fe200078e020a */
[----:B------:R-:W-:Y:S04]  /*21650*/  STL [R1+0x32c0], R13 ;  /* 0x0032c00d01007387 */ /* 0x000fe80000100800 */
[----:B------:R-:W-:Y:S04]  /*21660*/  STL [R1+0xc], R16 ;  /* 0x00000c1001007387 */ /* 0x000fe80000100800 */
[----:B------:R1:W-:Y:S04]  /*21670*/  STL.64 [R1+0x10], R28 ;  /* 0x0000101c01007387 */ /* 0x0003e80000100a00 */
[----:B-1----:R-:W3:Y:S01]  /*21680*/  LDL.LU.64 R28, [R1+0x32f8] ;  /* 0x0032f800011c7983 */ /* 0x002ee20000300a00 */
[----:B------:R-:W1:Y:S01]  /*21690*/  S2R R16, SR_TID.X ;  /* 0x0000000000107919 */ /* 0x000e620000002100 */
[----:B------:R-:W-:-:S02]  /*216a0*/  IMAD.MOV.U32 R13, RZ, RZ, R17 ;  /* 0x000000ffff0d7224 */ /* 0x000fc400078e0011 */
[----:B------:R-:W-:Y:S01]  /*216b0*/  IMAD R17, R25, 0x4, R18 ;  /* 0x0000000419117824 */ /* 0x000fe200078e0212 */
[----:B------:R4:W-:Y:S04]  /*216c0*/  STL [R1+0x32cc], R10 ;  /* 0x0032cc0a01007387 */ /* 0x0009e80000100800 */
[----:B------:R0:W-:Y:S01]  /*216d0*/  STL [R1+0x32c8], R11 ;  /* 0x0032c80b01007387 */ /* 0x0001e20000100800 */
[----:B----4-:R-:W-:Y:S01]  /*216e0*/  IMAD.MOV.U32 R10, RZ, RZ, R0 ;  /* 0x000000ffff0a7224 */ /* 0x010fe200078e0000 */
[----:B-1----:R-:W-:Y:S02]  /*216f0*/  SHF.R.U32.HI R16, RZ, 0x5, R16 ;  /* 0x00000005ff107819 */ /* 0x002fe40000011610 */
[----:B0-----:R-:W4:Y:S02]  /*21700*/  LDL.LU R11, [R1+0x4] ;  /* 0x00000400010b7983 */ /* 0x001f240000300800 */
[----:B------:R-:W-:-:S04]  /*21710*/  SGXT.U32 R16, R16, 0x2 ;  /* 0x000000021010781a */ /* 0x000fc80000000000 */
[----:B------:R-:W-:-:S05]  /*21720*/  LOP3.LUT R16, R16, 0xfc, RZ, 0xfc, !PT ;  /* 0x000000fc10107812 */ /* 0x000fca00078efcff */
[----:B------:R-:W-:Y:S01]  /*21730*/  IMAD R16, R16, UR6, RZ ;  /* 0x0000000610107c24 */ /* 0x000fe2000f8e02ff */
[----:B------:R0:W-:Y:S01]  /*21740*/  STL [R1+0x32e0], R17 ;  /* 0x0032e01101007387 */ /* 0x0001e20000100800 */
[----:B------:R-:W-:-:S03]  /*21750*/  IMAD R0, R25, 0x4, R17 ;  /* 0x0000000419007824 */ /* 0x000fc600078e0211 */
[----:B------:R-:W-:-:S05]  /*21760*/  LEA R16, P3, R16, R19, 0x1 ;  /* 0x0000001310107211 */ /* 0x000fca00078608ff */
[----:B------:R-:W-:Y:S01]  /*21770*/  STL [R1+0x319c], R16 ;  /* 0x00319c1001007387 */ /* 0x000fe20000100800 */
[----:B0-----:R-:W-:Y:S01]  /*21780*/  IMAD.MOV.U32 R17, RZ, RZ, R10 ;  /* 0x000000ffff117224 */ /* 0x001fe200078e000a */
[----:B------:R-:W-:-:S05]  /*21790*/  LEA R10, P5, R23, R19, 0x1 ;  /* 0x00000013170a7211 */ /* 0x000fca00078a08ff */
[----:B------:R0:W-:Y:S02]  /*217a0*/  STL [R1+0x31a0], R10 ;  /* 0x0031a00a01007387 */ /* 0x0001e40000100800 */
[----:B0-----:R-:W-:Y:S02]  /*217b0*/  IMAD.MOV.U32 R10, RZ, RZ, R21 ;  /* 0x000000ffff0a7224 */ /* 0x001fe400078e0015 */
[----:B------:R-:W-:Y:S01]  /*217c0*/  IMAD R21, R25, 0x4, R0 ;  /* 0x0000000419157824 */ /* 0x000fe200078e0200 */
[----:B--2---:R-:W-:-:S05]  /*217d0*/  LEA R16, P4, R15, R19, 0x1 ;  /* 0x000000130f107211 */ /* 0x004fca00078808ff */
[----:B------:R3:W-:Y:S02]  /*217e0*/  STL [R1+0x31a4], R16 ;  /* 0x0031a41001007387 */ /* 0x0007e40000100800 */
[----:B---3--:R-:W-:-:S05]  /*217f0*/  LEA R16, P0, R29, R19, 0x1 ;  /* 0x000000131d107211 */ /* 0x008fca00078008ff */
[----:B------:R0:W-:Y:S02]  /*21800*/  STL [R1+0x31a8], R16 ;  /* 0x0031a81001007387 */ /* 0x0001e40000100800 */
[----:B0-----:R-:W-:Y:S01]  /*21810*/  IMAD.MOV.U32 R16, RZ, RZ, R26 ;  /* 0x000000ffff107224 */ /* 0x001fe200078e001a */
[----:B------:R-:W-:-:S05]  /*21820*/  LEA R26, P1, R28, R19, 0x1 ;  /* 0x000000131c1a7211 */ /* 0x000fca00078208ff */
[----:B------:R0:W-:Y:S02]  /*21830*/  STL [R1+0x31ac], R26 ;  /* 0x0031ac1a01007387 */ /* 0x0001e40000100800 */
[----:B0-----:R-:W-:Y:S01]  /*21840*/  IMAD.MOV.U32 R26, RZ, RZ, R22 ;  /* 0x000000ffff1a7224 */ /* 0x001fe200078e0016 */
[----:B------:R-:W-:-:S05]  /*21850*/  LEA R22, P2, R27, R19, 0x1 ;  /* 0x000000131b167211 */ /* 0x000fca00078408ff */
[----:B------:R0:W-:Y:S04]  /*21860*/  STL [R1+0x31b0], R22 ;  /* 0x0031b01601007387 */ /* 0x0001e80000100800 */
[----:B------:R1:W-:Y:S01]  /*21870*/  STL [R1+0x32dc], R21 ;  /* 0x0032dc1501007387 */ /* 0x0003e20000100800 */
[----:B0-----:R-:W-:Y:S02]  /*21880*/  IMAD R22, R25, 0x4, R21 ;  /* 0x0000000419167824 */ /* 0x001fe400078e0215 */
[----:B-1----:R-:W0:Y:S02]  /*21890*/  S2R R21, SR_TID.X ;  /* 0x0000000000157919 */ /* 0x002e240000002100 */
[----:B0-----:R-:W-:-:S04]  /*218a0*/  SHF.R.U32.HI R21, RZ, 0x5, R21 ;  /* 0x00000005ff157819 */ /* 0x001fc80000011615 */
[----:B------:R-:W-:-:S04]  /*218b0*/  SGXT.U32 R21, R21, 0x2 ;  /* 0x000000021515781a */ /* 0x000fc80000000000 */
[----:B------:R-:W-:-:S05]  /*218c0*/  LOP3.LUT R21, R21, 0xfc, RZ, 0xfc, !PT ;  /* 0x000000fc15157812 */ /* 0x000fca00078efcff */
[----:B------:R-:W-:-:S05]  /*218d0*/  IMAD R21, R21, UR6, RZ ;  /* 0x0000000615157c24 */ /* 0x000fca000f8e02ff */
[----:B------:R-:W-:-:S05]  /*218e0*/  LEA.HI.X.SX32 R21, R21, R20, 0x1, P3 ;  /* 0x0000001415157211 */ /* 0x000fca00018f0eff */
[----:B------:R0:W-:Y:S02]  /*218f0*/  STL [R1+0x3194], R21 ;  /* 0x0031941501007387 */ /* 0x0001e40000100800 */
[----:B0-----:R-:W-:Y:S01]  /*21900*/  IMAD.MOV.U32 R21, RZ, RZ, R13 ;  /* 0x000000ffff157224 */ /* 0x001fe200078e000d */
[----:B------:R-:W-:-:S05]  /*21910*/  LEA R13, P3, R6, R19, 0x1 ;  /* 0x00000013060d7211 */ /* 0x000fca00078608ff */
[----:B------:R0:W-:Y:S02]  /*21920*/  STL [R1+0x3198], R13 ;  /* 0x0031980d01007387 */ /* 0x0001e40000100800 */
[----:B0-----:R-:W-:-:S05]  /*21930*/  LEA.HI.X.SX32 R13, R23, R20, 0x1, P5 ;  /* 0x00000014170d7211 */ /* 0x001fca00028f0eff */
[----:B------:R0:W-:Y:S02]  /*21940*/  STL [R1+0x318c], R13 ;  /* 0x00318c0d01007387 */ /* 0x0001e40000100800 */
[----:B0-----:R-:W-:-:S05]  /*21950*/  LEA R13, P5, R2, R19, 0x1 ;  /* 0x00000013020d7211 */ /* 0x001fca00078a08ff */
[----:B------:R0:W-:Y:S01]  /*21960*/  STL [R1+0x3190], R13 ;  /* 0x0031900d01007387 */ /* 0x0001e20000100800 */
[-C--:B------:R-:W-:Y:S02]  /*21970*/  LEA.HI.X.SX32 R29, R29, R20.reuse, 0x1, P0 ;  /* 0x000000141d1d7211 */ /* 0x080fe400000f0eff */
[----:B0-----:R-:W-:Y:S02]  /*21980*/  LEA.HI.X.SX32 R13, R15, R20, 0x1, P4 ;  /* 0x000000140f0d7211 */ /* 0x001fe400020f0eff */
[----:B------:R-:W-:-:S03]  /*21990*/  LEA R15, P4, R3, R19, 0x1 ;  /* 0x00000013030f7211 */ /* 0x000fc600078808ff */
[----:B------:R-:W-:Y:S04]  /*219a0*/  STL [R1+0x3184], R13 ;  /* 0x0031840d01007387 */ /* 0x000fe80000100800 */
[----:B------:R0:W-:Y:S04]  /*219b0*/  STL [R1+0x3188], R15 ;  /* 0x0031880f01007387 */ /* 0x0001e80000100800 */
[----:B------:R1:W-:Y:S01]  /*219c0*/  STL [R1+0x317c], R29 ;  /* 0x00317c1d01007387 */ /* 0x0003e20000100800 */
[----:B0-----:R-:W-:-:S04]  /*219d0*/  IMAD R15, RZ, RZ, -UR6 ;  /* 0x80000006ff0f7e24 */ /* 0x001fc8000f8e02ff */
[----:B------:R-:W-:Y:S02]  /*219e0*/  IMAD R15, R15, 0x4, R3 ;  /* 0x000000040f0f7824 */ /* 0x000fe400078e0203 */
[----:B-1----:R-:W-:Y:S02]  /*219f0*/  IMAD.MOV.U32 R29, RZ, RZ, R14 ;  /* 0x000000ffff1d7224 */ /* 0x002fe400078e000e */
[----:B------:R-:W-:Y:S01]  /*21a00*/  IMAD.MOV.U32 R14, RZ, RZ, R4 ;  /* 0x000000ffff0e7224 */ /* 0x000fe200078e0004 */
[----:B------:R-:W-:-:S05]  /*21a10*/  LEA R4, P0, R15, R19, 0x1 ;  /* 0x000000130f047211 */ /* 0x000fca00078008ff */
[----:B------:R0:W-:Y:S04]  /*21a20*/  STL [R1+0x3180], R4 ;  /* 0x0031800401007387 */ /* 0x0001e80000100800 */
[----:B0-----:R-:W2:Y:S01]  /*21a30*/  LDL.LU R4, [R1+0x32f0] ;  /* 0x0032f00001047983 */ /* 0x001ea20000300800 */
[----:B------:R-:W-:Y:S01]  /*21a40*/  LEA.HI.X.SX32 R28, R28, R20, 0x1, P1 ;  /* 0x000000141c1c7211 */ /* 0x000fe200008f0eff */
[C---:B------:R-:W-:Y:S02]  /*21a50*/  IMAD R23, R25.reuse, 0x4, R22 ;  /* 0x0000000419177824 */ /* 0x040fe400078e0216 */
[----:B------:R-:W-:Y:S02]  /*21a60*/  IMAD.MOV.U32 R13, RZ, RZ, R24 ;  /* 0x000000ffff0d7224 */ /* 0x000fe400078e0018 */
[----:B------:R0:W-:Y:S01]  /*21a70*/  STL [R1+0x3174], R28 ;  /* 0x0031741c01007387 */ /* 0x0001e20000100800 */
[----:B------:R-:W-:-:S02]  /*21a80*/  IMAD R24, R25, 0x4, R23 ;  /* 0x0000000419187824 */ /* 0x000fc400078e0217 */
[----:B0-----:R-:W-:Y:S01]  /*21a90*/  IMAD.MOV.U32 R28, RZ, RZ, R17 ;  /* 0x000000ffff1c7224 */ /* 0x001fe200078e0011 */
[----:B----4-:R-:W-:Y:S02]  /*21aa0*/  LEA R17, P1, R11, R19, 0x1 ;  /* 0x000000130b117211 */ /* 0x010fe400078208ff */
[----:B------:R-:W-:Y:S04]  /*21ab0*/  STL [R1+0x32d8], R24 ;  /* 0x0032d81801007387 */ /* 0x000fe80000100800 */
[----:B------:R0:W-:Y:S02]  /*21ac0*/  STL [R1+0x3178], R17 ;  /* 0x0031781101007387 */ /* 0x0001e40000100800 */
[----:B0-----:R-:W-:Y:S01]  /*21ad0*/  LEA.HI.X.SX32 R17, R27, R20, 0x1, P2 ;  /* 0x000000141b117211 */ /* 0x001fe200010f0eff */
[----:B------:R-:W-:-:S04]  /*21ae0*/  IMAD.MOV.U32 R27, RZ, RZ, R16 ;  /* 0x000000ffff1b7224 */ /* 0x000fc800078e0010 */
[----:B------:R-:W-:Y:S01]  /*21af0*/  STL [R1+0x316c], R17 ;  /* 0x00316c1101007387 */ /* 0x000fe20000100800 */
[----:B------:R-:W-:Y:S02]  /*21b00*/  LEA.HI.X.SX32 R6, R6, R20, 0x1, P3 ;  /* 0x0000001406067211 */ /* 0x000fe400018f0eff */
[----:B--2---:R-:W-:-:S05]  /*21b10*/  LEA R16, P2, R4, R19, 0x1 ;  /* 0x0000001304107211 */ /* 0x004fca00078408ff */
[----:B------:R0:W-:Y:S02]  /*21b20*/  STL [R1+0x3170], R16 ;  /* 0x0031701001007387 */ /* 0x0001e40000100800 */
[----:B0-----:R-:W-:-:S04]  /*21b30*/  IMAD R16, RZ, RZ, -UR6 ;  /* 0x80000006ff107e24 */ /* 0x001fc8000f8e02ff */
[----:B------:R-:W-:Y:S01]  /*21b40*/  IMAD R16, R16, 0x4, R4 ;  /* 0x0000000410107824 */ /* 0x000fe200078e0204 */
[----:B------:R0:W-:Y:S04]  /*21b50*/  STL [R1+0x3164], R6 ;  /* 0x0031640601007387 */ /* 0x0001e80000100800 */
[----:B0-----:R-:W-:-:S05]  /*21b60*/  LEA R6, P3, R16, R19, 0x1 ;  /* 0x0000001310067211 */ /* 0x001fca00078608ff */
[----:B------:R0:W-:Y:S02]  /*21b70*/  STL [R1+0x3168], R6 ;  /* 0x0031680601007387 */ /* 0x0001e40000100800 */
[----:B0-----:R-:W-:-:S05]  /*21b80*/  LEA.HI.X.SX32 R6, R2, R20, 0x1, P5 ;  /* 0x0000001402067211 */ /* 0x001fca00028f0eff */
[----:B------:R0:W-:Y:S02]  /*21b90*/  STL [R1+0x315c], R6 ;  /* 0x00315c0601007387 */ /* 0x0001e40000100800 */
[----:B0-----:R-:W-:-:S05]  /*21ba0*/  LEA R6, P5, R5, R19, 0x1 ;  /* 0x0000001305067211 */ /* 0x001fca00078a08ff */
[----:B------:R0:W-:Y:S02]  /*21bb0*/  STL [R1+0x3160], R6 ;  /* 0x0031600601007387 */ /* 0x0001e40000100800 */
[----:B0-----:R-:W-:Y:S02]  /*21bc0*/  LEA.HI.X.SX32 R6, R3, R20, 0x1, P4 ;  /* 0x0000001403067211 */ /* 0x001fe400020f0eff */
[----:B------:R-:W-:-:S03]  /*21bd0*/  LEA R3, P4, R7, R19, 0x1 ;  /* 0x0000001307037211 */ /* 0x000fc600078808ff */
[----:B------:R0:W-:Y:S04]  /*21be0*/  STL [R1+0x3154], R6 ;  /* 0x0031540601007387 */ /* 0x0001e80000100800 */
[----:B------:R-:W-:Y:S01]  /*21bf0*/  STL [R1+0x3158], R3 ;  /* 0x0031580301007387 */ /* 0x000fe20000100800 */
[----:B0-----:R-:W-:-:S03]  /*21c00*/  LEA.HI.X.SX32 R6, R15, R20, 0x1, P0 ;  /* 0x000000140f067211 */ /* 0x001fc600000f0eff */
[----:B------:R-:W2:Y:S04]  /*21c10*/  LDL.LU R15, [R1+0x32ec] ;  /* 0x0032ec00010f7983 */ /* 0x000ea80000300800 */
[----:B------:R0:W-:Y:S02]  /*21c20*/  STL [R1+0x314c], R6 ;  /* 0x00314c0601007387 */ /* 0x0001e40000100800 */
[----:B0-----:R-:W-:-:S05]  /*21c30*/  LEA R6, P0, R8, R19, 0x1 ;  /* 0x0000001308067211 */ /* 0x001fca00078008ff */
[----:B------:R0:W-:Y:S02]  /*21c40*/  STL [R1+0x3150], R6 ;  /* 0x0031500601007387 */ /* 0x0001e40000100800 */
[----:B0-----:R-:W-:Y:S01]  /*21c50*/  LEA.HI.X.SX32 R6, R11, R20, 0x1, P1 ;  /* 0x000000140b067211 */ /* 0x001fe200008f0eff */
[----:B------:R-:W-:Y:S01]  /*21c60*/  IMAD.MOV.U32 R11, RZ, RZ, R14 ;  /* 0x000000ffff0b7224 */ /* 0x000fe200078e000e */
[----:B-----5:R-:W-:-:S03]  /*21c70*/  LEA R14, P1, R9, R19, 0x1 ;  /* 0x00000013090e7211 */ /* 0x020fc600078208ff */
[----:B------:R-:W-:Y:S04]  /*21c80*/  STL [R1+0x3144], R6 ;  /* 0x0031440601007387 */ /* 0x000fe80000100800 */
[----:B------:R0:W-:Y:S04]  /*21c90*/  STL [R1+0x3148], R14 ;  /* 0x0031480e01007387 */ /* 0x0001e80000100800 */
[----:B0-----:R-:W3:Y:S01]  /*21ca0*/  LDL.LU R14, [R1+0x32e8] ;  /* 0x0032e800010e7983 */ /* 0x001ee20000300800 */
[-C--:B------:R-:W-:Y:S02]  /*21cb0*/  LEA.HI.X.SX32 R4, R4, R20.reuse, 0x1, P2 ;  /* 0x0000001404047211 */ /* 0x080fe400010f0eff */
[----:B------:R-:W-:-:S03]  /*21cc0*/  LEA.HI.X.SX32 R16, R16, R20, 0x1, P3 ;  /* 0x0000001410107211 */ /* 0x000fc600018f0eff */
[----:B------:R3:W-:Y:S01]  /*21cd0*/  STL [R1+0x313c], R4 ;  /* 0x00313c0401007387 */ /* 0x0007e20000100800 */
[----:B------:R-:W-:Y:S02]  /*21ce0*/  IMAD R25, R25, 0x4, R24 ;  /* 0x0000000419197824 */ /* 0x000fe400078e0218 */
[----:B------:R-:W-:Y:S02]  /*21cf0*/  IMAD R24, RZ, RZ, -UR6 ;  /* 0x80000006ff187e24 */ /* 0x000fe4000f8e02ff */
[----:B------:R-:W-:Y:S02]  /*21d00*/  IMAD.MOV.U32 R17, RZ, RZ, R26 ;  /* 0x000000ffff117224 */ /* 0x000fe400078e001a */
[----:B------:R-:W-:-:S04]  /*21d10*/  IMAD R26, R24, 0x4, R25 ;  /* 0x00000004181a7824 */ /* 0x000fc800078e0219 */
[----:B------:R-:W-:-:S04]  /*21d20*/  IMAD R2, R24, 0x4, R26 ;  /* 0x0000000418027824 */ /* 0x000fc800078e021a */
[----:B------:R-:W-:Y:S01]  /*21d30*/  IMAD R3, R24, 0x4, R2 ;  /* 0x0000000418037824 */ /* 0x000fe200078e0202 */
[----:B---3--:R-:W-:-:S05]  /*21d40*/  LEA R4, P2, R14, R19, 0x1 ;  /* 0x000000130e047211 */ /* 0x008fca00078408ff */
[----:B------:R-:W-:Y:S04]  /*21d50*/  STL [R1+0x3140], R4 ;  /* 0x0031400401007387 */ /* 0x000fe80000100800 */
[----:B------:R2:W-:Y:S02]  /*21d60*/  STL [R1+0x3134], R16 ;  /* 0x0031341001007387 */ /* 0x0005e40000100800 */
[----:B--2---:R-:W-:-:S05]  /*21d70*/  LEA R16, P3, R15, R19, 0x1 ;  /* 0x000000130f107211 */ /* 0x004fca00078608ff */
[----:B------:R0:W-:Y:S04]  /*21d80*/  STL [R1+0x3138], R16 ;  /* 0x0031381001007387 */ /* 0x0001e80000100800 */
[----:B0-----:R-:W2:Y:S01]  /*21d90*/  LDL.LU R16, [R1+0x32e4] ;  /* 0x0032e40001107983 */ /* 0x001ea20000300800 */
[----:B------:R-:W-:Y:S01]  /*21da0*/  IMAD R6, R24, 0x4, R3 ;  /* 0x0000000418067824 */ /* 0x000fe200078e0203 */
[----:B------:R-:W-:-:S03]  /*21db0*/  LEA.HI.X.SX32 R5, R5, R20, 0x1, P5 ;  /* 0x0000001405057211 */ /* 0x000fc600028f0eff */
[C---:B------:R-:W-:Y:S02]  /*21dc0*/  IMAD R4, R24.reuse, 0x4, R6 ;  /* 0x0000000418047824 */ /* 0x040fe400078e0206 */
[----:B------:R0:W-:Y:S04]  /*21dd0*/  STL [R1+0x312c], R5 ;  /* 0x00312c0501007387 */ /* 0x0001e80000100800 */
[----:B------:R1:W-:Y:S01]  /*21de0*/  STL [R1+0x32d4], R4 ;  /* 0x0032d40401007387 */ /* 0x0003e20000100800 */
[----:B0-----:R-:W-:Y:S02]  /*21df0*/  IMAD R5, R24, 0x4, R4 ;  /* 0x0000000418057824 */ /* 0x001fe400078e0204 */
[----:B-1----:R-:W-:Y:S02]  /*21e00*/  IMAD.MOV.U32 R4, RZ, RZ, R17 ;  /* 0x000000ffff047224 */ /* 0x002fe400078e0011 */
[----:B------:R-:W0:Y:S01]  /*21e10*/  S2R R17, SR_TID.X ;  /* 0x0000000000117919 */ /* 0x000e220000002100 */
[----:B------:R-:W-:-:S02]  /*21e20*/  LEA.HI.X.SX32 R7, R7, R20, 0x1, P4 ;  /* 0x0000001407077211 */ /* 0x000fc400020f0eff */
[-C--:B------:R-:W-:Y:S02]  /*21e30*/  LEA.HI.X.SX32 R8, R8, R20.reuse, 0x1, P0 ;  /* 0x0000001408087211 */ /* 0x080fe400000f0eff */
[-C--:B------:R-:W-:Y:S02]  /*21e40*/  LEA.HI.X.SX32 R9, R9, R20.reuse, 0x1, P1 ;  /* 0x0000001409097211 */ /* 0x080fe400008f0eff */
[----:B------:R-:W-:Y:S02]  /*21e50*/  LEA.HI.X.SX32 R14, R14, R20, 0x1, P2 ;  /* 0x000000140e0e7211 */ /* 0x000fe400010f0eff */
[----:B--2---:R-:W-:-:S05]  /*21e60*/  LEA R24, P5, R16, R19, 0x1 ;  /* 0x0000001310187211 */ /* 0x004fca00078a08ff */
[----:B------:R1:W-:Y:S02]  /*21e70*/  STL [R1+0x3130], R24 ;  /* 0x0031301801007387 */ /* 0x0003e40000100800 */
[----:B-1----:R-:W-:Y:S01]  /*21e80*/  IMAD.MOV.U32 R24, RZ, RZ, R21 ;  /* 0x000000ffff187224 */ /* 0x002fe200078e0015 */
[----:B0-----:R-:W-:Y:S02]  /*21e90*/  SHF.R.U32.HI R21, RZ, 0x5, R17 ;  /* 0x00000005ff157819 */ /* 0x001fe40000011611 */
[-C--:B------:R-:W-:Y:S02]  /*21ea0*/  LEA R17, P4, R18, R19.reuse, 0x1 ;  /* 0x0000001312117211 */ /* 0x080fe400078808ff */
[----:B------:R-:W-:Y:S01]  /*21eb0*/  SGXT.U32 R21, R21, 0x2 ;  /* 0x000000021515781a */ /* 0x000fe20000000000 */
[----:B------:R-:W-:Y:S04]  /*21ec0*/  STL [R1+0x3124], R7 ;  /* 0x0031240701007387 */ /* 0x000fe80000100800 */
[----:B------:R-:W-:Y:S01]  /*21ed0*/  IMAD R21, R21, UR6, RZ ;  /* 0x0000000615157c24 */ /* 0x000fe2000f8e02ff */
[----:B------:R0:W-:Y:S04]  /*21ee0*/  STL [R1+0x3128], R17 ;  /* 0x0031281101007387 */ /* 0x0001e80000100800 */
[----:B0-----:R-:W2:Y:S04]  /*21ef0*/  LDL.LU R17, [R1+0x32e0] ;  /* 0x0032e00001117983 */ /* 0x001ea80000300800 */
[----:B------:R0:W-:Y:S02]  /*21f00*/  STL [R1+0x311c], R8 ;  /* 0x00311c0801007387 */ /* 0x0001e40000100800 */
[----:B0-----:R-:W-:-:S05]  /*21f10*/  LEA R8, P0, R21, R19, 0x1 ;  /* 0x0000001315087211 */ /* 0x001fca00078008ff */
[----:B------:R-:W-:Y:S04]  /*21f20*/  STL [R1+0x3120], R8 ;  /* 0x0031200801007387 */ /* 0x000fe80000100800 */
[----:B------:R0:W-:Y:S04]  /*21f30*/  STL [R1+0x3118], R9 ;  /* 0x0031180901007387 */ /* 0x0001e80000100800 */
[----:B0-----:R-:W3:Y:S04]  /*21f40*/  LDL.LU R9, [R1+0x82c] ;  /* 0x00082c0001097983 */ /* 0x001ee80000300800 */
[----:B------:R0:W-:Y:S04]  /*21f50*/  STL [R1+0x3114], R14 ;  /* 0x0031140e01007387 */ /* 0x0001e80000100800 */
[----:B0-----:R-:W4:Y:S01]  /*21f60*/  LDL.LU R14, [R1+0x800] ;  /* 0x00080000010e7983 */ /* 0x001f220000300800 */
[----:B------:R-:W-:Y:S01]  /*21f70*/  IMAD R7, RZ, RZ, -UR6 ;  /* 0x80000006ff077e24 */ /* 0x000fe2000f8e02ff */
[----:B------:R-:W-:Y:S01]  /*21f80*/  LEA.HI.X.SX32 R15, R15, R20, 0x1, P3 ;  /* 0x000000140f0f7211 */ /* 0x000fe200018f0eff */
[----:B------:R-:W-:-:S02]  /*21f90*/  IMAD R8, RZ, RZ, -UR6 ;  /* 0x80000006ff087e24 */ /* 0x000fc4000f8e02ff */
[----:B------:R-:W-:Y:S01]  /*21fa0*/  IMAD R7, R7, 0x4, R5 ;  /* 0x0000000407077824 */ /* 0x000fe200078e0205 */
[-C--:B------:R-:W-:Y:S01]  /*21fb0*/  LEA.HI.X.SX32 R16, R16, R20.reuse, 0x1, P5 ;  /* 0x0000001410107211 */ /* 0x080fe200028f0eff */
[----:B------:R0:W-:Y:S02]  /*21fc0*/  STL [R1+0x3110], R15 ;  /* 0x0031100f01007387 */ /* 0x0001e40000100800 */
[----:B------:R-:W-:Y:S01]  /*21fd0*/  IMAD R8, R8, 0x4, R7 ;  /* 0x0000000408087824 */ /* 0x000fe200078e0207 */
[----:B------:R-:W-:Y:S01]  /*21fe0*/  LEA.HI.X.SX32 R18, R18, R20, 0x1, P4 ;  /* 0x0000001412127211 */ /* 0x000fe200020f0eff */
[----:B------:R3:W-:Y:S01]  /*21ff0*/  STL [R1+0x310c], R16 ;  /* 0x00310c1001007387 */ /* 0x0007e20000100800 */
[----:B0-----:R-:W-:-:S03]  /*22000*/  IMAD R15, RZ, RZ, -UR6 ;  /* 0x80000006ff0f7e24 */ /* 0x001fc6000f8e02ff */
[----:B------:R0:W-:Y:S01]  /*22010*/  STL [R1+0x32d0], R8 ;  /* 0x0032d00801007387 */ /* 0x0001e20000100800 */
[----:B------:R-:W-:Y:S01]  /*22020*/  LEA.HI.X.SX32 R21, R21, R20, 0x1, P0 ;  /* 0x0000001415157211 */ /* 0x000fe200000f0eff */
[----:B---3--:R-:W-:Y:S02]  /*22030*/  IMAD.MOV.U32 R16, RZ, RZ, R9 ;  /* 0x000000ffff107224 */ /* 0x008fe400078e0009 */
[----:B------:R-:W-:Y:S02]  /*22040*/  IMAD R9, R15, 0x4, R8 ;  /* 0x000000040f097824 */ /* 0x000fe400078e0208 */
[----:B0-----:R-:W3:Y:S04]  /*22050*/  LDL.LU R8, [R1+0x810] ;  /* 0x0008100001087983 */ /* 0x001ee80000300800 */
[----:B------:R4:W-:Y:S02]  /*22060*/  STL [R1+0x3100], R18 ;  /* 0x0031001201007387 */ /* 0x0009e40000100800 */
[----:B----4-:R-:W-:Y:S01]  /*22070*/  IMAD.MOV.U32 R18, RZ, RZ, R14 ;  /* 0x000000ffff127224 */ /* 0x010fe200078e000e */
[----:B--2---:R-:W-:-:S05]  /*22080*/  LEA R14, P1, R17, R19, 0x1 ;  /* 0x00000013110e7211 */ /* 0x004fca00078208ff */
[----:B------:R0:W-:Y:S02]  /*22090*/  STL [R1+0x3104], R14 ;  /* 0x0031040e01007387 */ /* 0x0001e40000100800 */
[----:B0-----:R-:W-:-:S05]  /*220a0*/  LEA R14, P2, R0, R19, 0x1 ;  /* 0x00000013000e7211 */ /* 0x001fca00078408ff */
[----:B------:R-:W-:Y:S04]  /*220b0*/  STL [R1+0x3108], R14 ;  /* 0x0031080e01007387 */ /* 0x000fe80000100800 */
[----:B------:R0:W-:Y:S04]  /*220c0*/  STL [R1+0x30fc], R21 ;  /* 0x0030fc1501007387 */ /* 0x0001e80000100800 */
[----:B0-----:R-:W2:Y:S01]  /*220d0*/  LDL.LU R21, [R1+0x32dc] ;  /* 0x0032dc0001157983 */ /* 0x001ea20000300800 */
[----:B------:R-:W-:-:S05]  /*220e0*/  LEA.HI.X.SX32 R17, R17, R20, 0x1, P1 ;  /* 0x0000001411117211 */ /* 0x000fca00008f0eff */
[----:B------:R0:W-:Y:S02]  /*220f0*/  STL [R1+0x30f8], R17 ;  /* 0x0030f81101007387 */ /* 0x0001e40000100800 */
[----:B0-----:R-:W-:Y:S02]  /*22100*/  IMAD.MOV.U32 R17, RZ, RZ, R4 ;  /* 0x000000ffff117224 */ /* 0x001fe400078e0004 */
[----:B------:R-:W-:Y:S01]  /*22110*/  IMAD.MOV.U32 R4, RZ, RZ, R24 ;  /* 0x000000ffff047224 */ /* 0x000fe200078e0018 */
[----:B------:R-:W-:-:S05]  /*22120*/  LEA.HI.X.SX32 R24, R0, R20, 0x1, P2 ;  /* 0x0000001400187211 */ /* 0x000fca00010f0eff */
[----:B------:R2:W-:Y:S02]  /*22130*/  STL [R1+0x30e8], R24 ;  /* 0x0030e81801007387 */ /* 0x0005e40000100800 */
[----:B--2---:R-:W-:-:S05]  /*22140*/  LEA R24, P0, R21, R19, 0x1 ;  /* 0x0000001315187211 */ /* 0x004fca00078008ff */
[----:B------:R0:W-:Y:S02]  /*22150*/  STL [R1+0x30ec], R24 ;  /* 0x0030ec1801007387 */ /* 0x0001e40000100800 */
[----:B0-----:R-:W-:-:S05]  /*22160*/  LEA R24, P1, R22, R19, 0x1 ;  /* 0x0000001316187211 */ /* 0x001fca00078208ff */
[----:B------:R0:W-:Y:S02]  /*22170*/  STL [R1+0x30f0], R24 ;  /* 0x0030f01801007387 */ /* 0x0001e40000100800 */
[----:B0-----:R-:W-:-:S05]  /*22180*/  LEA R24, P2, R23, R19, 0x1 ;  /* 0x0000001317187211 */ /* 0x001fca00078408ff */
[----:B------:R0:W-:Y:S04]  /*22190*/  STL [R1+0x30f4], R24 ;  /* 0x0030f41801007387 */ /* 0x0001e80000100800 */
[----:B0-----:R-:W2:Y:S01]  /*221a0*/  LDL.LU R24, [R1+0x32d8] ;  /* 0x0032d80001187983 */ /* 0x001ea20000300800 */
[----:B------:R-:W-:-:S05]  /*221b0*/  LEA.HI.X.SX32 R21, R21, R20, 0x1, P0 ;  /* 0x0000001415157211 */ /* 0x000fca00000f0eff */
[----:B------:R0:W-:Y:S02]  /*221c0*/  STL [R1+0x30e4], R21 ;  /* 0x0030e41501007387 */ /* 0x0001e40000100800 */
[-C--:B0-----:R-:W-:Y:S01]  /*221d0*/  LEA.HI.X.SX32 R21, R22, R20.reuse, 0x1, P1 ;  /* 0x0000001416157211 */ /* 0x081fe200008f0eff */
[----:B------:R-:W-:Y:S01]  /*221e0*/  IMAD.MOV.U32 R22, RZ, RZ, R17 ;  /* 0x000000ffff167224 */ /* 0x000fe200078e0011 */
[----:B------:R-:W-:-:S03]  /*221f0*/  LEA.HI.X.SX32 R17, R23, R20, 0x1, P2 ;  /* 0x0000001417117211 */ /* 0x000fc600010f0eff */
[----:B------:R-:W-:Y:S04]  /*22200*/  STL [R1+0x30e0], R21 ;  /* 0x0030e01501007387 */ /* 0x000fe80000100800 */
[----:B------:R2:W-:Y:S02]  /*22210*/  STL [R1+0x30d0], R17 ;  /* 0x0030d01101007387 */ /* 0x0005e40000100800 */
[----:B--2---:R-:W-:-:S05]  /*22220*/  LEA R17, P0, R24, R19, 0x1 ;  /* 0x0000001318117211 */ /* 0x004fca00078008ff */
[----:B------:R0:W-:Y:S01]  /*22230*/  STL [R1+0x30d4], R17 ;  /* 0x0030d41101007387 */ /* 0x0001e20000100800 */
[----:B------:R-:W-:Y:S02]  /*22240*/  LEA.HI.X.SX32 R24, R24, R20, 0x1, P0 ;  /* 0x0000001418187211 */ /* 0x000fe400000f0eff */
[----:B0-----:R-:W-:-:S05]  /*22250*/  LEA R17, P1, R25, R19, 0x1 ;  /* 0x0000001319117211 */ /* 0x001fca00078208ff */
[----:B------:R0:W-:Y:S01]  /*22260*/  STL [R1+0x30d8], R17 ;  /* 0x0030d81101007387 */ /* 0x0001e20000100800 */
[----:B------:R-:W-:Y:S02]  /*22270*/  LEA.HI.X.SX32 R25, R25, R20, 0x1, P1 ;  /* 0x0000001419197211 */ /* 0x000fe400008f0eff */
[----:B0-----:R-:W-:-:S05]  /*22280*/  LEA R17, P2, R26, R19, 0x1 ;  /* 0x000000131a117211 */ /* 0x001fca00078408ff */
[----:B------:R-:W-:Y:S04]  /*22290*/  STL [R1+0x30dc], R17 ;  /* 0x0030dc1101007387 */ /* 0x000fe80000100800 */
[----:B------:R0:W-:Y:S04]  /*222a0*/  STL [R1+0x30cc], R24 ;  /* 0x0030cc1801007387 */ /* 0x0001e80000100800 */
[----:B0-----:R-:W2:Y:S04]  /*222b0*/  LDL.LU R24, [R1+0x828] ;  /* 0x0008280001187983 */ /* 0x001ea80000300800 */
[----:B------:R0:W-:Y:S02]  /*222c0*/  STL [R1+0x30c8], R25 ;  /* 0x0030c81901007387 */ /* 0x0001e40000100800 */
[----:B0-----:R-:W-:Y:S01]  /*222d0*/  IMAD.MOV.U32 R25, RZ, RZ, R18 ;  /* 0x000000ffff197224 */ /* 0x001fe200078e0012 */
[----:B------:R-:W-:Y:S01]  /*222e0*/  LEA.HI.X.SX32 R18, R26, R20, 0x1, P2 ;  /* 0x000000141a127211 */ /* 0x000fe200010f0eff */
[----:B------:R-:W-:Y:S01]  /*222f0*/  IMAD.MOV.U32 R26, RZ, RZ, R4 ;  /* 0x000000ffff1a7224 */ /* 0x000fe200078e0004 */
[----:B------:R-:W-:-:S03]  /*22300*/  LEA R4, P0, R2, R19, 0x1 ;  /* 0x0000001302047211 */ /* 0x000fc600078008ff */
[----:B------:R-:W-:Y:S04]  /*22310*/  STL [R1+0x30b8], R18 ;  /* 0x0030b81201007387 */ /* 0x000fe80000100800 */
[----:B------:R0:W-:Y:S02]  /*22320*/  STL [R1+0x30bc], R4 ;  /* 0x0030bc0401007387 */ /* 0x0001e40000100800 */
[----:B0-----:R-:W-:-:S05]  /*22330*/  LEA R4, P1, R3, R19, 0x1 ;  /* 0x0000001303047211 */ /* 0x001fca00078208ff */
[----:B------:R0:W-:Y:S02]  /*22340*/  STL [R1+0x30c0], R4 ;  /* 0x0030c00401007387 */ /* 0x0001e40000100800 */
[----:B0-----:R-:W-:-:S05]  /*22350*/  LEA R4, P2, R6, R19, 0x1 ;  /* 0x0000001306047211 */ /* 0x001fca00078408ff */
[----:B------:R0:W-:Y:S04]  /*22360*/  STL [R1+0x30c4], R4 ;  /* 0x0030c40401007387 */ /* 0x0001e80000100800 */
[----:B0-----:R-:W4:Y:S01]  /*22370*/  LDL.LU R4, [R1+0x32d4] ;  /* 0x0032d40001047983 */ /* 0x001f220000300800 */
[----:B------:R-:W-:-:S05]  /*22380*/  LEA.HI.X.SX32 R2, R2, R20, 0x1, P0 ;  /* 0x0000001402027211 */ /* 0x000fca00000f0eff */
[----:B------:R0:W-:Y:S02]  /*22390*/  STL [R1+0x30b4], R2 ;  /* 0x0030b40201007387 */ /* 0x0001e40000100800 */
[----:B0-----:R-:W-:-:S05]  /*223a0*/  LEA.HI.X.SX32 R2, R3, R20, 0x1, P1 ;  /* 0x0000001403027211 */ /* 0x001fca00008f0eff */
[----:B------:R0:W-:Y:S02]  /*223b0*/  STL [R1+0x30b0], R2 ;  /* 0x0030b00201007387 */ /* 0x0001e40000100800 */
[----:B0-----:R-:W-:Y:S01]  /*223c0*/  LEA.HI.X.SX32 R2, R6, R20, 0x1, P2 ;  /* 0x0000001406027211 */ /* 0x001fe200010f0eff */
[----:B---3--:R-:W-:-:S04]  /*223d0*/  IMAD.MOV.U32 R6, RZ, RZ, R8 ;  /* 0x000000ffff067224 */ /* 0x008fc800078e0008 */
[----:B------:R-:W-:Y:S01]  /*223e0*/  STL [R1+0x30a0], R2 ;  /* 0x0030a00201007387 */ /* 0x000fe20000100800 */
[----:B----4-:R-:W-:-:S05]  /*223f0*/  LEA R8, P0, R4, R19, 0x1 ;  /* 0x0000001304087211 */ /* 0x010fca00078008ff */
[----:B------:R0:W-:Y:S02]  /*22400*/  STL [R1+0x30a4], R8 ;  /* 0x0030a40801007387 */ /* 0x0001e40000100800 */
[----:B0-----:R-:W-:-:S05]  /*22410*/  LEA R8, P1, R5, R19, 0x1 ;  /* 0x0000001305087211 */ /* 0x001fca00078208ff */
[----:B------:R0:W-:Y:S02]  /*22420*/  STL [R1+0x30a8], R8 ;  /* 0x0030a80801007387 */ /* 0x0001e40000100800 */
[----:B0-----:R-:W-:-:S05]  /*22430*/  LEA R8, P2, R7, R19, 0x1 ;  /* 0x0000001307087211 */ /* 0x001fca00078408ff */
[----:B------:R0:W-:Y:S04]  /*22440*/  STL [R1+0x30ac], R8 ;  /* 0x0030ac0801007387 */ /* 0x0001e80000100800 */
[----:B0-----:R-:W3:Y:S01]  /*22450*/  LDL.LU R8, [R1+0x32d0] ;  /* 0x0032d00001087983 */ /* 0x001ee20000300800 */
[----:B------:R-:W-:-:S05]  /*22460*/  LEA.HI.X.SX32 R4, R4, R20, 0x1, P0 ;  /* 0x0000001404047211 */ /* 0x000fca00000f0eff */
[----:B------:R0:W-:Y:S02]  /*22470*/  STL [R1+0x309c], R4 ;  /* 0x00309c0401007387 */ /* 0x0001e40000100800 */
[----:B0-----:R-:W-:-:S05]  /*22480*/  LEA.HI.X.SX32 R4, R5, R20, 0x1, P1 ;  /* 0x0000001405047211 */ /* 0x001fca00008f0eff */
[----:B------:R0:W-:Y:S01]  /*22490*/  STL [R1+0x3098], R4 ;  /* 0x0030980401007387 */ /* 0x0001e20000100800 */
[----:B------:R-:W-:Y:S01]  /*224a0*/  IMAD R14, R15, 0x4, R9 ;  /* 0x000000040f0e7824 */ /* 0x000fe200078e0209 */
[----:B0-----:R-:W-:Y:S01]  /*224b0*/  LEA.HI.X.SX32 R4, R7, R20, 0x1, P2 ;  /* 0x0000001407047211 */ /* 0x001fe200010f0eff */
[----:B------:R-:W-:-:S04]  /*224c0*/  IMAD.MOV.U32 R7, RZ, RZ, R10 ;  /* 0x000000ffff077224 */ /* 0x000fc800078e000a */
[----:B------:R-:W-:Y:S01]  /*224d0*/  STL [R1+0x3088], R4 ;  /* 0x0030880401007387 */ /* 0x000fe20000100800 */
[C---:B------:R-:W-:Y:S02]  /*224e0*/  IMAD R0, R15.reuse, 0x4, R14 ;  /* 0x000000040f007824 */ /* 0x040fe400078e020e */
[----:B------:R-:W-:Y:S02]  /*224f0*/  IMAD R21, RZ, RZ, -UR6 ;  /* 0x80000006ff157e24 */ /* 0x000fe4000f8e02ff */
[----:B------:R-:W-:Y:S02]  /*22500*/  IMAD R15, R15, 0x4, R0 ;  /* 0x000000040f0f7824 */ /* 0x000fe400078e0200 */
[----:B------:R-:W-:Y:S02]  /*22510*/  IMAD.MOV.U32 R23, RZ, RZ, R16 ;  /* 0x000000ffff177224 */ /* 0x000fe400078e0010 */
[----:B------:R-:W-:Y:S01]  /*22520*/  IMAD R16, R21, 0x4, R15 ;  /* 0x0000000415107824 */ /* 0x000fe200078e020f */
[----:B---3--:R-:W-:-:S05]  /*22530*/  LEA R10, P0, R8, R19, 0x1 ;  /* 0x00000013080a7211 */ /* 0x008fca00078008ff */
[----:B------:R0:W-:Y:S01]  /*22540*/  STL [R1+0x308c], R10 ;  /* 0x00308c0a01007387 */ /* 0x0001e20000100800 */
[----:B------:R-:W-:Y:S02]  /*22550*/  LEA.HI.X.SX32 R8, R8, R20, 0x1, P0 ;  /* 0x0000001408087211 */ /* 0x000fe400000f0eff */
[----:B0-----:R-:W-:-:S05]  /*22560*/  LEA R10, P1, R9, R19, 0x1 ;  /* 0x00000013090a7211 */ /* 0x001fca00078208ff */
[----:B------:R0:W-:Y:S02]  /*22570*/  STL [R1+0x3090], R10 ;  /* 0x0030900a01007387 */ /* 0x0001e40000100800 */
[----:B0-----:R-:W-:-:S05]  /*22580*/  LEA R10, P2, R14, R19, 0x1 ;  /* 0x000000130e0a7211 */ /* 0x001fca00078408ff */
[----:B------:R0:W-:Y:S04]  /*22590*/  STL [R1+0x3094], R10 ;  /* 0x0030940a01007387 */ /* 0x0001e80000100800 */
[----:B0-----:R-:W3:Y:S04]  /*225a0*/  LDL.LU R10, [R1+0x32cc] ;  /* 0x0032cc00010a7983 */ /* 0x001ee80000300800 */
[----:B------:R0:W-:Y:S02]  /*225b0*/  STL [R1+0x3084], R8 ;  /* 0x0030840801007387 */ /* 0x0001e40000100800 */
[----:B0-----:R-:W-:Y:S01]  /*225c0*/  IMAD.MOV.U32 R8, RZ, RZ, R7 ;  /* 0x000000ffff087224 */ /* 0x001fe200078e0007 */
[----:B------:R-:W-:-:S05]  /*225d0*/  LEA.HI.X.SX32 R7, R9, R20, 0x1, P1 ;  /* 0x0000001409077211 */ /* 0x000fca00008f0eff */
[----:B------:R0:W-:Y:S02]  /*225e0*/  STL [R1+0x3080], R7 ;  /* 0x0030800701007387 */ /* 0x0001e40000100800 */
[----:B0-----:R-:W-:-:S05]  /*225f0*/  LEA.HI.X.SX32 R7, R14, R20, 0x1, P2 ;  /* 0x000000140e077211 */ /* 0x001fca00010f0eff */
[----:B------:R0:W-:Y:S02]  /*22600*/  STL [R1+0x3070], R7 ;  /* 0x0030700701007387 */ /* 0x0001e40000100800 */
[----:B0-----:R-:W-:-:S05]  /*22610*/  LEA R7, P0, R0, R19, 0x1 ;  /* 0x0000001300077211 */ /* 0x001fca00078008ff */
[----:B------:R0:W-:Y:S01]  /*22620*/  STL [R1+0x3074], R7 ;  /* 0x0030740701007387 */ /* 0x0001e20000100800 */
[----:B------:R-:W-:Y:S02]  /*22630*/  LEA.HI.X.SX32 R0, R0, R20, 0x1, P0 ;  /* 0x0000001400007211 */ /* 0x000fe400000f0eff */
[----:B0-----:R-:W-:-:S05]  /*22640*/  LEA R7, P1, R15, R19, 0x1 ;  /* 0x000000130f077211 */ /* 0x001fca00078208ff */
[----:B------:R0:W-:Y:S02]  /*22650*/  STL [R1+0x3078], R7 ;  /* 0x0030780701007387 */ /* 0x0001e40000100800 */
[----:B0-----:R-:W-:-:S05]  /*22660*/  LEA R7, P2, R16, R19, 0x1 ;  /* 0x0000001310077211 */ /* 0x001fca00078408ff */
[----:B------:R-:W-:Y:S04]  /*22670*/  STL [R1+0x307c], R7 ;  /* 0x00307c0701007387 */ /* 0x000fe80000100800 */
[----:B------:R0:W-:Y:S04]  /*22680*/  STL [R1+0x306c], R0 ;  /* 0x00306c0001007387 */ /* 0x0001e80000100800 */
[----:B0-----:R-:W4:Y:S01]  /*22690*/  LDL.LU R0, [R1+0x23c] ;  /* 0x00023c0001007983 */ /* 0x001f220000300800 */
[----:B------:R-:W-:Y:S01]  /*226a0*/  LEA.HI.X.SX32 R15, R15, R20, 0x1, P1 ;  /* 0x000000140f0f7211 */ /* 0x000fe200008f0eff */
[----:B------:R-:W-:-:S04]  /*226b0*/  IMAD R17, R21, 0x4, R16 ;  /* 0x0000000415117824 */ /* 0x000fc800078e0210 */
[----:B------:R4:W-:Y:S01]  /*226c0*/  STL [R1+0x3068], R15 ;  /* 0x0030680f01007387 */ /* 0x0009e20000100800 */
[----:B------:R-:W-:-:S04]  /*226d0*/  IMAD R18, R21, 0x4, R17 ;  /* 0x0000000415127824 */ /* 0x000fc800078e0211 */
[----:B------:R-:W-:Y:S02]  /*226e0*/  IMAD R21, R21, 0x4, R18 ;  /* 0x0000000415157824 */ /* 0x000fe400078e0212 */
[----:B------:R-:W-:-:S04]  /*226f0*/  IMAD R3, RZ, RZ, -UR6 ;  /* 0x80000006ff037e24 */ /* 0x000fc8000f8e02ff */
[C---:B------:R-:W-:Y:S02]  /*22700*/  IMAD R2, R3.reuse, 0x4, R21 ;  /* 0x0000000403027824 */ /* 0x040fe400078e0215 */
[----:B------:R-:W-:Y:S02]  /*22710*/  IMAD R5, RZ, RZ, -UR6 ;  /* 0x80000006ff057e24 */ /* 0x000fe4000f8e02ff */
[----:B------:R-:W-:-:S04]  /*22720*/  IMAD R3, R3, 0x4, R2 ;  /* 0x0000000403037824 */ /* 0x000fc800078e0202 */
[----:B------:R-:W-:-:S04]  /*22730*/  IMAD R4, R5, 0x4, R3 ;  /* 0x0000000405047824 */ /* 0x000fc800078e0203 */
[----:B------:R-:W-:Y:S02]  /*22740*/  IMAD R5, R5, 0x4, R4 ;  /* 0x0000000405057824 */ /* 0x000fe400078e0204 */
[----:B------:R-:W-:Y:S02]  /*22750*/  IMAD R9, RZ, RZ, -UR6 ;  /* 0x80000006ff097e24 */ /* 0x000fe4000f8e02ff */
[----:B------:R-:W-:Y:S02]  /*22760*/  IMAD.MOV.U32 R14, RZ, RZ, R6 ;  /* 0x000000ffff0e7224 */ /* 0x000fe400078e0006 */
[----:B------:R-:W-:-:S04]  /*22770*/  IMAD R6, R9, 0x4, R5 ;  /* 0x0000000409067824 */ /* 0x000fc800078e0205 */
[----:B------:R-:W-:Y:S02]  /*22780*/  IMAD R7, R9, 0x4, R6 ;  /* 0x0000000409077824 */ /* 0x000fe400078e0206 */
[----:B----4-:R-:W-:Y:S01]  /*22790*/  IMAD.MOV.U32 R15, RZ, RZ, R0 ;  /* 0x000000ffff0f7224 */ /* 0x010fe200078e0000 */
[----:B------:R-:W-:-:S05]  /*227a0*/  LEA.HI.X.SX32 R0, R16, R20, 0x1, P2 ;  /* 0x0000001410007211 */ /* 0x000fca00010f0eff */
[----:B------:R0:W-:Y:S02]  /*227b0*/  STL [R1+0x3058], R0 ;  /* 0x0030580001007387 */ /* 0x0001e40000100800 */
[----:B0-----:R-:W-:-:S05]  /*227c0*/  LEA R0, P0, R17, R19, 0x1 ;  /* 0x0000001311007211 */ /* 0x001fca00078008ff */
        /* <DEDUP_REMOVED lines=8> */
[----:B0-----:R-:W4:Y:S04]  /*22850*/  LDL.LU R17, [R1+0x818] ;  /* 0x0008180001117983 */ /* 0x001f280000300800 */
[----:B------:R0:W-:Y:S02]  /*22860*/  STL [R1+0x3050], R18 ;  /* 0x0030501201007387 */ /* 0x0001e40000100800 */
[----:B0-----:R-:W-:-:S05]  /*22870*/  LEA.HI.X.SX32 R18, R21, R20, 0x1, P2 ;  /* 0x0000001415127211 */ /* 0x001fca00010f0eff */
[----:B------:R0:W-:Y:S02]  /*22880*/  STL [R1+0x3040], R18 ;  /* 0x0030401201007387 */ /* 0x0001e40000100800 */
[----:B0-----:R-:W-:Y:S02]  /*22890*/  IMAD.MOV.U32 R18, RZ, RZ, R25 ;  /* 0x000000ffff127224 */ /* 0x001fe400078e0019 */
[----:B------:R-:W-:Y:S01]  /*228a0*/  IMAD.MOV.U32 R25, RZ, RZ, R11 ;  /* 0x000000ffff197224 */ /* 0x000fe200078e000b */
[----:B------:R-:W-:-:S05]  /*228b0*/  LEA R11, P0, R2, R19, 0x1 ;  /* 0x00000013020b7211 */ /* 0x000fca00078008ff */
[----:B------:R0:W-:Y:S01]  /*228c0*/  STL [R1+0x3044], R11 ;  /* 0x0030440b01007387 */ /* 0x0001e20000100800 */
[----:B------:R-:W-:Y:S02]  /*228d0*/  LEA.HI.X.SX32 R2, R2, R20, 0x1, P0 ;  /* 0x0000001402027211 */ /* 0x000fe400000f0eff */
[----:B0-----:R-:W-:-:S05]  /*228e0*/  LEA R11, P1, R3, R19, 0x1 ;  /* 0x00000013030b7211 */ /* 0x001fca00078208ff */
[----:B------:R0:W-:Y:S02]  /*228f0*/  STL [R1+0x3048], R11 ;  /* 0x0030480b01007387 */ /* 0x0001e40000100800 */
[----:B0-----:R-:W-:-:S05]  /*22900*/  LEA R11, P2, R4, R19, 0x1 ;  /* 0x00000013040b7211 */ /* 0x001fca00078408ff */
[----:B------:R0:W-:Y:S01]  /*22910*/  STL [R1+0x304c], R11 ;  /* 0x00304c0b01007387 */ /* 0x0001e20000100800 */
[----:B------:R-:W-:-:S03]  /*22920*/  LEA.HI.X.SX32 R4, R4, R20, 0x1, P2 ;  /* 0x0000001404047211 */ /* 0x000fc600010f0eff */
[----:B0-----:R-:W3:Y:S04]  /*22930*/  LDL.LU R11, [R1+0x32c8] ;  /* 0x0032c800010b7983 */ /* 0x001ee80000300800 */
[----:B------:R0:W-:Y:S02]  /*22940*/  STL [R1+0x303c], R2 ;  /* 0x00303c0201007387 */ /* 0x0001e40000100800 */
[----:B0-----:R-:W-:Y:S01]  /*22950*/  IMAD.MOV.U32 R2, RZ, RZ, R15 ;  /* 0x000000ffff027224 */ /* 0x001fe200078e000f */
[----:B------:R-:W-:-:S05]  /*22960*/  LEA.HI.X.SX32 R15, R3, R20, 0x1, P1 ;  /* 0x00000014030f7211 */ /* 0x000fca00008f0eff */
[----:B------:R-:W-:Y:S04]  /*22970*/  STL [R1+0x3038], R15 ;  /* 0x0030380f01007387 */ /* 0x000fe80000100800 */
[----:B------:R0:W-:Y:S02]  /*22980*/  STL [R1+0x3028], R4 ;  /* 0x0030280401007387 */ /* 0x0001e40000100800 */
[----:B0-----:R-:W-:-:S05]  /*22990*/  LEA R4, P0, R5, R19, 0x1 ;  /* 0x0000001305047211 */ /* 0x001fca00078008ff */
[----:B------:R0:W-:Y:S01]  /*229a0*/  STL [R1+0x302c], R4 ;  /* 0x00302c0401007387 */ /* 0x0001e20000100800 */
[----:B------:R-:W-:Y:S01]  /*229b0*/  LEA.HI.X.SX32 R5, R5, R20, 0x1, P0 ;  /* 0x0000001405057211 */ /* 0x000fe200000f0eff */
[----:B0-----:R-:W-:Y:S01]  /*229c0*/  IMAD.MOV.U32 R4, RZ, RZ, R12 ;  /* 0x000000ffff047224 */ /* 0x001fe200078e000c */
[----:B------:R-:W-:-:S05]  /*229d0*/  LEA R12, P1, R6, R19, 0x1 ;  /* 0x00000013060c7211 */ /* 0x000fca00078208ff */
[----:B------:R0:W-:Y:S02]  /*229e0*/  STL [R1+0x3030], R12 ;  /* 0x0030300c01007387 */ /* 0x0001e40000100800 */
[----:B0-----:R-:W-:-:S05]  /*229f0*/  LEA R12, P2, R7, R19, 0x1 ;  /* 0x00000013070c7211 */ /* 0x001fca00078408ff */
[----:B------:R0:W-:Y:S01]  /*22a00*/  STL [R1+0x3034], R12 ;  /* 0x0030340c01007387 */ /* 0x0001e20000100800 */
[----:B------:R-:W-:Y:S02]  /*22a10*/  IMAD.MOV.U32 R16, RZ, RZ, R8 ;  /* 0x000000ffff107224 */ /* 0x000fe400078e0008 */
[C---:B------:R-:W-:Y:S01]  /*22a20*/  IMAD R8, R9.reuse, 0x4, R7 ;  /* 0x0000000409087824 */ /* 0x040fe200078e0207 */
[----:B0-----:R-:W5:Y:S04]  /*22a30*/  LDL.LU R12, [R1+0x32c4] ;  /* 0x0032c400010c7983 */ /* 0x001f680000300800 */
[----:B------:R0:W-:Y:S01]  /*22a40*/  STL [R1+0x3024], R5 ;  /* 0x0030240501007387 */ /* 0x0001e20000100800 */
[----:B------:R-:W-:Y:S01]  /*22a50*/  IMAD R0, R9, 0x4, R8 ;  /* 0x0000000409007824 */ /* 0x000fe200078e0208 */
[-C--:B0-----:R-:W-:Y:S01]  /*22a60*/  LEA.HI.X.SX32 R5, R6, R20.reuse, 0x1, P1 ;  /* 0x0000001406057211 */ /* 0x081fe200008f0eff */
[----:B------:R-:W-:Y:S01]  /*22a70*/  IMAD.MOV.U32 R6, RZ, RZ, R2 ;  /* 0x000000ffff067224 */ /* 0x000fe200078e0002 */
[----:B------:R-:W-:-:S03]  /*22a80*/  LEA.HI.X.SX32 R2, R7, R20, 0x1, P2 ;  /* 0x0000001407027211 */ /* 0x000fc600010f0eff */
[----:B------:R-:W-:Y:S04]  /*22a90*/  STL [R1+0x3020], R5 ;  /* 0x0030200501007387 */ /* 0x000fe80000100800 */
[----:B------:R0:W-:Y:S01]  /*22aa0*/  STL [R1+0x3010], R2 ;  /* 0x0030100201007387 */ /* 0x0001e20000100800 */
[----:B------:R-:W-:Y:S02]  /*22ab0*/  IMAD.MOV.U32 R21, RZ, RZ, R14 ;  /* 0x000000ffff157224 */ /* 0x000fe400078e000e */
[----:B------:R-:W-:Y:S01]  /*22ac0*/  IMAD R14, R9, 0x4, R0 ;  /* 0x00000004090e7824 */ /* 0x000fe200078e0200 */
[----:B0-----:R-:W-:-:S05]  /*22ad0*/  LEA R2, P0, R8, R19, 0x1 ;  /* 0x0000001308027211 */ /* 0x001fca00078008ff */
[----:B------:R0:W-:Y:S01]  /*22ae0*/  STL [R1+0x3014], R2 ;  /* 0x0030140201007387 */ /* 0x0001e20000100800 */
[----:B------:R-:W-:Y:S02]  /*22af0*/  LEA.HI.X.SX32 R8, R8, R20, 0x1, P0 ;  /* 0x0000001408087211 */ /* 0x000fe400000f0eff */
[----:B0-----:R-:W-:-:S05]  /*22b00*/  LEA R2, P1, R0, R19, 0x1 ;  /* 0x0000001300027211 */ /* 0x001fca00078208ff */
[----:B------:R0:W-:Y:S01]  /*22b10*/  STL [R1+0x3018], R2 ;  /* 0x0030180201007387 */ /* 0x0001e20000100800 */
[----:B------:R-:W-:Y:S01]  /*22b20*/  LEA.HI.X.SX32 R0, R0, R20, 0x1, P1 ;  /* 0x0000001400007211 */ /* 0x000fe200008f0eff */
[----:B------:R-:W-:Y:S01]  /*22b30*/  IMAD R9, R9, 0x4, R14 ;  /* 0x0000000409097824 */ /* 0x000fe200078e020e */
[----:B0-----:R-:W-:Y:S01]  /*22b40*/  LEA R2, P2, R14, R19, 0x1 ;  /* 0x000000130e027211 */ /* 0x001fe200078408ff */
[----:B------:R-:W-:-:S04]  /*22b50*/  IMAD R3, RZ, RZ, -UR6 ;  /* 0x80000006ff037e24 */ /* 0x000fc8000f8e02ff */
[----:B------:R-:W-:Y:S04]  /*22b60*/  STL [R1+0x301c], R2 ;  /* 0x00301c0201007387 */ /* 0x000fe80000100800 */
[----:B------:R0:W-:Y:S01]  /*22b70*/  STL [R1+0x300c], R8 ;  /* 0x00300c0801007387 */ /* 0x0001e20000100800 */
[----:B------:R-:W-:-:S03]  /*22b80*/  IMAD R15, R3, 0x4, R9 ;  /* 0x00000004030f7824 */ /* 0x000fc600078e0209 */
[----:B0-----:R-:W2:Y:S04]  /*22b90*/  LDL.LU R8, [R1+0x808] ;  /* 0x0008080001087983 */ /* 0x001ea80000300800 */
[----:B------:R0:W-:Y:S02]  /*22ba0*/  STL [R1+0x3008], R0 ;  /* 0x0030080001007387 */ /* 0x0001e40000100800 */
[----:B0-----:R-:W-:Y:S01]  /*22bb0*/  IMAD.MOV.U32 R0, RZ, RZ, R6 ;  /* 0x000000ffff007224 */ /* 0x001fe200078e0006 */
[----:B------:R-:W-:Y:S01]  /*22bc0*/  LEA.HI.X.SX32 R6, R14, R20, 0x1, P2 ;  /* 0x000000140e067211 */ /* 0x000fe200010f0eff */
[----:B------:R-:W-:Y:S01]  /*22bd0*/  IMAD.MOV.U32 R14, RZ, RZ, R4 ;  /* 0x000000ffff0e7224 */ /* 0x000fe200078e0004 */
[----:B------:R-:W-:-:S03]  /*22be0*/  LEA R4, P0, R9, R19, 0x1 ;  /* 0x0000001309047211 */ /* 0x000fc600078008ff */
[----:B------:R-:W-:Y:S01]  /*22bf0*/  STL [R1+0x2ff8], R6 ;  /* 0x002ff80601007387 */ /* 0x000fe20000100800 */
[----:B------:R-:W-:-:S03]  /*22c00*/  IMAD R3, R3, 0x4, R15 ;  /* 0x0000000403037824 */ /* 0x000fc600078e020f */
[----:B------:R0:W-:Y:S01]  /*22c10*/  STL [R1+0x2ffc], R4 ;  /* 0x002ffc0401007387 */ /* 0x0001e20000100800 */
[----:B------:R-:W-:Y:S02]  /*22c20*/  LEA.HI.X.SX32 R9, R9, R20, 0x1, P0 ;  /* 0x0000001409097211 */ /* 0x000fe400000f0eff */
[----:B0-----:R-:W-:-:S05]  /*22c30*/  LEA R4, P1, R15, R19, 0x1 ;  /* 0x000000130f047211 */ /* 0x001fca00078208ff */
[----:B------:R0:W-:Y:S01]  /*22c40*/  STL [R1+0x3000], R4 ;  /* 0x0030000401007387 */ /* 0x0001e20000100800 */
[----:B------:R-:W-:Y:S01]  /*22c50*/  LEA.HI.X.SX32 R15, R15, R20, 0x1, P1 ;  /* 0x000000140f0f7211 */ /* 0x000fe200008f0eff */
[----:B------:R-:W-:Y:S01]  /*22c60*/  IMAD R7, RZ, RZ, -UR6 ;  /* 0x80000006ff077e24 */ /* 0x000fe2000f8e02ff */
[----:B0-----:R-:W-:-:S05]  /*22c70*/  LEA R4, P2, R3, R19, 0x1 ;  /* 0x0000001303047211 */ /* 0x001fca00078408ff */
[----:B------:R-:W-:Y:S04]  /*22c80*/  STL [R1+0x3004], R4 ;  /* 0x0030040401007387 */ /* 0x000fe80000100800 */
[----:B------:R0:W-:Y:S01]  /*22c90*/  STL [R1+0x2ff4], R9 ;  /* 0x002ff40901007387 */ /* 0x0001e20000100800 */
[----:B------:R-:W-:-:S03]  /*22ca0*/  IMAD R5, R7, 0x4, R3 ;  /* 0x0000000407057824 */ /* 0x000fc600078e0203 */
[----:B0-----:R-:W2:Y:S04]  /*22cb0*/  LDL.LU R9, [R1+0x804] ;  /* 0x0008040001097983 */ /* 0x001ea80000300800 */
[----:B------:R0:W-:Y:S01]  /*22cc0*/  STL [R1+0x2fd4], R15 ;  /* 0x002fd40f01007387 */ /* 0x0001e20000100800 */
[----:B------:R-:W-:Y:S02]  /*22cd0*/  IMAD R2, R7, 0x4, R5 ;  /* 0x0000000407027824 */ /* 0x000fe400078e0205 */
[----:B0-----:R-:W-:Y:S01]  /*22ce0*/  IMAD.MOV.U32 R15, RZ, RZ, R0 ;  /* 0x000000ffff0f7224 */ /* 0x001fe200078e0000 */
[----:B------:R-:W-:-:S05]  /*22cf0*/  LEA.HI.X.SX32 R0, R3, R20, 0x1, P2 ;  /* 0x0000001403007211 */ /* 0x000fca00010f0eff */
[----:B------:R0:W-:Y:S01]  /*22d00*/  STL [R1+0x2fd8], R0 ;  /* 0x002fd80001007387 */ /* 0x0001e20000100800 */
[----:B------:R-:W-:Y:S01]  /*22d10*/  IMAD R6, R7, 0x4, R2 ;  /* 0x0000000407067824 */ /* 0x000fe200078e0202 */
[----:B0-----:R-:W-:-:S05]  /*22d20*/  LEA R0, P0, R5, R19, 0x1 ;  /* 0x0000001305007211 */ /* 0x001fca00078008ff */
[----:B------:R0:W-:Y:S01]  /*22d30*/  STL [R1+0x2fe0], R0 ;  /* 0x002fe00001007387 */ /* 0x0001e20000100800 */
[----:B------:R-:W-:Y:S01]  /*22d40*/  IMAD R4, R7, 0x4, R6 ;  /* 0x0000000407047824 */ /* 0x000fe200078e0206 */
[----:B0-----:R-:W-:-:S03]  /*22d50*/  LEA R0, P1, R2, R19, 0x1 ;  /* 0x0000001302007211 */ /* 0x001fc600078208ff */
[----:B------:R-:W-:Y:S02]  /*22d60*/  IMAD R3, R7, 0x4, R4 ;  /* 0x0000000407037824 */ /* 0x000fe400078e0204 */
[----:B------:R0:W-:Y:S01]  /*22d70*/  STL [R1+0x2fe8], R0 ;  /* 0x002fe80001007387 */ /* 0x0001e20000100800 */
[----:B------:R-:W-:Y:S02]  /*22d80*/  LEA.HI.X.SX32 R5, R5, R20, 0x1, P0 ;  /* 0x0000001405057211 */ /* 0x000fe400000f0eff */
[----:B0-----:R-:W-:-:S05]  /*22d90*/  LEA R0, P2, R6, R19, 0x1 ;  /* 0x0000001306007211 */ /* 0x001fca00078408ff */
[----:B------:R0:W-:Y:S04]  /*22da0*/  STL [R1+0x2ff0], R0 ;  /* 0x002ff00001007387 */ /* 0x0001e80000100800 */
[----:B------:R1:W-:Y:S01]  /*22db0*/  STL [R1+0x2fdc], R5 ;  /* 0x002fdc0501007387 */ /* 0x0003e20000100800 */
[----:B0-----:R-:W-:Y:S01]  /*22dc0*/  IMAD R0, R7, 0x4, R3 ;  /* 0x0000000407007824 */ /* 0x001fe200078e0203 */
[-C--:B------:R-:W-:Y:S02]  /*22dd0*/  LEA.HI.X.SX32 R7, R2, R20.reuse, 0x1, P1 ;  /* 0x0000001402077211 */ /* 0x080fe400008f0eff */
[----:B------:R-:W-:Y:S01]  /*22de0*/  LEA.HI.X.SX32 R2, R6, R20, 0x1, P2 ;  /* 0x0000001406027211 */ /* 0x000fe200010f0eff */
[----:B-1----:R-:W-:Y:S02]  /*22df0*/  IMAD R5, RZ, RZ, -UR6 ;  /* 0x80000006ff057e24 */ /* 0x002fe4000f8e02ff */
[----:B------:R0:W-:Y:S04]  /*22e00*/  STL [R1+0x2fe4], R7 ;  /* 0x002fe40701007387 */ /* 0x0001e80000100800 */
[----:B------:R-:W2:Y:S04]  /*22e10*/  LDL.LU R6, [R1+0x84] ;  /* 0x0000840001067983 */ /* 0x000ea80000300800 */
[----:B0-----:R-:W5:Y:S04]  /*22e20*/  LDL.LU R7, [R1+0xc] ;  /* 0x00000c0001077983 */ /* 0x001f680000300800 */
[----:B------:R0:W-:Y:S02]  /*22e30*/  STL [R1+0x2fec], R2 ;  /* 0x002fec0201007387 */ /* 0x0001e40000100800 */
[----:B0-----:R-:W-:Y:S01]  /*22e40*/  IMAD R2, R5, 0x4, R0 ;  /* 0x0000000405027824 */ /* 0x001fe200078e0200 */
[----:B------:R-:W-:-:S05]  /*22e50*/  LEA R5, P0, R4, R19, 0x1 ;  /* 0x0000001304057211 */ /* 0x000fca00078008ff */
[----:B------:R0:W-:Y:S02]  /*22e60*/  STL [R1+0x2fc8], R5 ;  /* 0x002fc80501007387 */ /* 0x0001e40000100800 */
[----:B0-----:R-:W-:Y:S02]  /*22e70*/  IMAD.MOV.U32 R5, RZ, RZ, R15 ;  /* 0x000000ffff057224 */ /* 0x001fe400078e000f */
[----:B------:R-:W-:Y:S02]  /*22e80*/  IMAD.MOV.U32 R15, RZ, RZ, R18 ;  /* 0x000000ffff0f7224 */ /* 0x000fe400078e0012 */
[----:B------:R-:W-:Y:S01]  /*22e90*/  IMAD.MOV.U32 R18, RZ, RZ, R13 ;  /* 0x000000ffff127224 */ /* 0x000fe200078e000d */
[----:B------:R-:W-:-:S05]  /*22ea0*/  LEA R13, P1, R3, R19, 0x1 ;  /* 0x00000013030d7211 */ /* 0x000fca00078208ff */
[----:B------:R0:W-:Y:S01]  /*22eb0*/  STL [R1+0x2fcc], R13 ;  /* 0x002fcc0d01007387 */ /* 0x0001e20000100800 */
[----:B------:R-:W-:Y:S02]  /*22ec0*/  LEA.HI.X.SX32 R4, R4, R20, 0x1, P0 ;  /* 0x0000001404047211 */ /* 0x000fe400000f0eff */
[-C--:B0-----:R-:W-:Y:S02]  /*22ed0*/  LEA R13, P2, R0, R19.reuse, 0x1 ;  /* 0x00000013000d7211 */ /* 0x081fe400078408ff */
[----:B------:R-:W-:-:S03]  /*22ee0*/  LEA R19, P3, R2, R19, 0x1 ;  /* 0x0000001302137211 */ /* 0x000fc600078608ff */
[----:B------:R0:W-:Y:S04]  /*22ef0*/  STL [R1+0x2fd0], R13 ;  /* 0x002fd00d01007387 */ /* 0x0001e80000100800 */
[----:B0-----:R-:W5:Y:S04]  /*22f00*/  LDL.LU R13, [R1+0x32c0] ;  /* 0x0032c000010d7983 */ /* 0x001f680000300800 */
[----:B------:R0:W-:Y:S04]  /*22f10*/  STL [R1+0x2fc4], R19 ;  /* 0x002fc41301007387 */ /* 0x0001e80000100800 */
[----:B0-----:R-:W3:Y:S04]  /*22f20*/  LDL.LU R19, [R1+0x7fc] ;  /* 0x0007fc0001137983 */ /* 0x001ee80000300800 */
[----:B------:R0:W-:Y:S02]  /*22f30*/  STL [R1+0x2fb8], R4 ;  /* 0x002fb80401007387 */ /* 0x0001e40000100800 */
[----:B0-----:R-:W-:-:S02]  /*22f40*/  LEA.HI.X.SX32 R4, R3, R20, 0x1, P1 ;  /* 0x0000001403047211 */ /* 0x001fc400008f0eff */
[-C--:B------:R-:W-:Y:S02]  /*22f50*/  LEA.HI.X.SX32 R3, R0, R20.reuse, 0x1, P2 ;  /* 0x0000001400037211 */ /* 0x080fe400010f0eff */
[----:B------:R-:W3:Y:S01]  /*22f60*/  LDL.LU R0, [R1+0x80] ;  /* 0x0000800001007983 */ /* 0x000ee20000300800 */
[----:B------:R-:W-:-:S03]  /*22f70*/  LEA.HI.X.SX32 R20, R2, R20, 0x1, P3 ;  /* 0x0000001402147211 */ /* 0x000fc600018f0eff */
[----:B------:R-:W-:Y:S04]  /*22f80*/  STL [R1+0x2fbc], R4 ;  /* 0x002fbc0401007387 */ /* 0x000fe80000100800 */
[----:B------:R0:W-:Y:S04]  /*22f90*/  STL [R1+0x2fc0], R3 ;  /* 0x002fc00301007387 */ /* 0x0001e80000100800 */
[----:B0-----:R-:W3:Y:S04]  /*22fa0*/  LDL.LU.64 R2, [R1+0x10] ;  /* 0x0000100001027983 */ /* 0x001ee80000300a00 */
[----:B------:R3:W-:Y:S01]  /*22fb0*/  STL [R1+0x2fb4], R20 ;  /* 0x002fb41401007387 */ /* 0x0007e20000100800 */
[----:B--2---:R-:W-:-:S02]  /*22fc0*/  IMAD R4, R6, UR10, RZ ;  /* 0x0000000a06047c24 */ /* 0x004fc4000f8e02ff */
[----:B-----5:R-:W-:-:S04]  /*22fd0*/  IMAD.WIDE R6, R7, 0x2, R12 ;  /* 0x0000000207067825 */ /* 0x020fc800078e020c */
[----:B---3--:R-:W-:Y:S01]  /*22fe0*/  IMAD.MOV.U32 R20, RZ, RZ, R3 ;  /* 0x000000ffff147224 */ /* 0x008fe200078e0003 */
[----:B------:R0:W-:Y:S04]  /*22ff0*/  STL [R1+0x2fb0], R2 ;  /* 0x002fb00201007387 */ /* 0x0001e80000100800 */
[----:B------:R1:W-:Y:S04]  /*23000*/  STL [R1+0x2fac], R20 ;  /* 0x002fac1401007387 */ /* 0x0003e80000100800 */
[----:B------:R-:W-:Y:S01]  /*23010*/  STL [R1+0x2f98], R6 ;  /* 0x002f980601007387 */ /* 0x000fe20000100800 */
[----:B0-----:R-:W-:-:S03]  /*23020*/  IMAD.WIDE R2, R4, 0x2, R10 ;  /* 0x0000000204027825 */ /* 0x001fc600078e020a */
[----:B------:R0:W-:Y:S01]  /*23030*/  STL [R1+0x2f94], R7 ;  /* 0x002f940701007387 */ /* 0x0001e20000100800 */
[----:B-1----:R-:W-:Y:S02]  /*23040*/  IMAD.MOV.U32 R20, RZ, RZ, R5 ;  /* 0x000000ffff147224 */ /* 0x002fe400078e0005 */
[----:B------:R-:W-:Y:S01]  /*23050*/  IMAD.WIDE R4, R4, 0x2, R12 ;  /* 0x0000000204047825 */ /* 0x000fe200078e020c */
[----:B0-----:R-:W2:Y:S04]  /*23060*/  LDL.LU R7, [R1+0x78] ;  /* 0x0000780001077983 */ /* 0x001ea80000300800 */
[----:B------:R-:W-:Y:S04]  /*23070*/  STL [R1+0x2fa0], R2 ;  /* 0x002fa00201007387 */ /* 0x000fe80000100800 */
[----:B------:R-:W-:Y:S04]  /*23080*/  STL [R1+0x2f9c], R3 ;  /* 0x002f9c0301007387 */ /* 0x000fe80000100800 */
[----:B------:R-:W-:Y:S04]  /*23090*/  STL [R1+0x2fa8], R4 ;  /* 0x002fa80401007387 */ /* 0x000fe80000100800 */
[----:B------:R0:W-:Y:S04]  /*230a0*/  STL [R1+0x2fa4], R5 ;  /* 0x002fa40501007387 */ /* 0x0001e80000100800 */
[----:B0-----:R-:W3:Y:S01]  /*230b0*/  LDL.LU R5, [R1+0x1a8] ;  /* 0x0001a80001057983 */ /* 0x001ee20000300800 */
[----:B------:R-:W-:-:S04]  /*230c0*/  IMAD R0, R0, UR10, RZ ;  /* 0x0000000a00007c24 */ /* 0x000fc8000f8e02ff */
[----:B------:R-:W-:-:S05]  /*230d0*/  IMAD.WIDE R2, R0, 0x2, R10 ;  /* 0x0000000200027825 */ /* 0x000fca00078e020a */
[----:B------:R-:W-:Y:S04]  /*230e0*/  STL [R1+0xfd0], R2 ;  /* 0x000fd00201007387 */ /* 0x000fe80000100800 */
[----:B------:R0:W-:Y:S01]  /*230f0*/  STL [R1+0xfcc], R3 ;  /* 0x000fcc0301007387 */ /* 0x0001e20000100800 */
[----:B--2---:R-:W-:Y:S02]  /*23100*/  IMAD R4, R7, UR10, RZ ;  /* 0x0000000a07047c24 */ /* 0x004fe4000f8e02ff */
[----:B------:R-:W-:-:S04]  /*23110*/  IMAD.WIDE R6, R0, 0x2, R12 ;  /* 0x0000000200067825 */ /* 0x000fc800078e020c */
[----:B0-----:R-:W-:Y:S01]  /*23120*/  IMAD.WIDE R2, R4, 0x2, R10 ;  /* 0x0000000204027825 */ /* 0x001fe200078e020a */
[----:B------:R-:W-:Y:S04]  /*23130*/  STL [R1+0xfd8], R6 ;  /* 0x000fd80601007387 */ /* 0x000fe80000100800 */
[----:B------:R0:W-:Y:S04]  /*23140*/  STL [R1+0xfd4], R7 ;  /* 0x000fd40701007387 */ /* 0x0001e80000100800 */
[----:B0-----:R-:W2:Y:S01]  /*23150*/  LDL.LU R7, [R1+0x1b8] ;  /* 0x0001b80001077983 */ /* 0x001ea20000300800 */
[----:B---3--:R-:W-:-:S02]  /*23160*/  IMAD R0, R5, UR10, RZ ;  /* 0x0000000a05007c24 */ /* 0x008fc4000f8e02ff */
[----:B------:R-:W-:Y:S01]  /*23170*/  IMAD.WIDE R4, R4, 0x2, R12 ;  /* 0x0000000204047825 */ /* 0x000fe200078e020c */
[----:B------:R-:W-:Y:S04]  /*23180*/  STL [R1+0xfe0], R2 ;  /* 0x000fe00201007387 */ /* 0x000fe80000100800 */
[----:B------:R-:W-:Y:S04]  /*23190*/  STL [R1+0xfdc], R3 ;  /* 0x000fdc0301007387 */ /* 0x000fe80000100800 */
[----:B------:R-:W-:Y:S04]  /*231a0*/  STL [R1+0x2f8c], R4 ;  /* 0x002f8c0401007387 */ /* 0x000fe80000100800 */
[----:B------:R0:W-:Y:S04]  /*231b0*/  STL [R1+0x2f80], R5 ;  /* 0x002f800501007387 */ /* 0x0001e80000100800 */
[----:B0-----:R-:W3:Y:S01]  /*231c0*/  LDL.LU R5, [R1+0x1d4] ;  /* 0x0001d40001057983 */ /* 0x001ee20000300800 */
        /* <DEDUP_REMOVED lines=8> */
[----:B0-----:R-:W2:Y:S04]  /*23250*/  LDL.LU R7, [R1+0x1e8] ;  /* 0x0001e80001077983 */ /* 0x001ea80000300800 */
[----:B------:R-:W-:Y:S01]  /*23260*/  STL [R1+0x2f7c], R2 ;  /* 0x002f7c0201007387 */ /* 0x000fe20000100800 */
[----:B---3--:R-:W-:-:S02]  /*23270*/  IMAD R0, R5, UR10, RZ ;  /* 0x0000000a05007c24 */ /* 0x008fc4000f8e02ff */
[----:B------:R-:W-:Y:S01]  /*23280*/  IMAD.WIDE R4, R4, 0x2, R12 ;  /* 0x0000000204047825 */ /* 0x000fe200078e020c */
        /* <DEDUP_REMOVED lines=410> */
[----:B------:R0:W-:Y:S04]  /*24c30*/  STL [R1+0x2c48], R6 ;  /* 0x002c480601007387 */ /* 0x0001e80000100800 */
[----:B------:R1:W-:Y:S04]  /*24c40*/  STL [R1+0xfe4], R7 ;  /* 0x000fe40701007387 */ /* 0x0003e80000100800 */
[----:B0-----:R-:W2:Y:S04]  /*24c50*/  LDL.LU R6, [R1+0x5cc] ;  /* 0x0005cc0001067983 */ /* 0x001ea80000300800 */
[----:B-1----:R-:W5:Y:S01]  /*24c60*/  LDL.LU R7, [R1+0x5d4] ;  /* 0x0005d40001077983 */ /* 0x002f620000300800 */
[----:B---3--:R-:W-:-:S02]  /*24c70*/  IMAD R0, R5, UR10, RZ ;  /* 0x0000000a05007c24 */ /* 0x008fc4000f8e02ff */
[----:B------:R-:W-:Y:S01]  /*24c80*/  IMAD.WIDE R4, R4, 0x2, R12 ;  /* 0x0000000204047825 */ /* 0x000fe200078e020c */
[----:B------:R-:W-:Y:S04]  /*24c90*/  STL [R1+0x2c3c], R2 ;  /* 0x002c3c0201007387 */ /* 0x000fe80000100800 */
[----:B------:R0:W-:Y:S04]  /*24ca0*/  STL [R1+0x2c34], R3 ;  /* 0x002c340301007387 */ /* 0x0001e80000100800 */
[----:B------:R-:W-:Y:S04]  /*24cb0*/  STL [R1+0x2c38], R4 ;  /* 0x002c380401007387 */ /* 0x000fe80000100800 */
[----:B------:R1:W-:Y:S01]  /*24cc0*/  STL [R1+0x2c2c], R5 ;  /* 0x002c2c0501007387 */ /* 0x0003e20000100800 */
[----:B0-----:R-:W-:-:S05]  /*24cd0*/  IMAD.WIDE R2, R0, 0x2, R10 ;  /* 0x0000000200027825 */ /* 0x001fca00078e020a */
[----:B------:R-:W-:Y:S01]  /*24ce0*/  STL [R1+0x2c30], R2 ;  /* 0x002c300201007387 */ /* 0x000fe20000100800 */
[----:B-1----:R-:W-:-:S03]  /*24cf0*/  IMAD.WIDE R4, R0, 0x2, R12 ;  /* 0x0000000200047825 */ /* 0x002fc600078e020c */
[----:B------:R-:W-:Y:S04]  /*24d00*/  STL [R1+0x2c24], R3 ;  /* 0x002c240301007387 */ /* 0x000fe80000100800 */
[----:B------:R-:W-:Y:S04]  /*24d10*/  STL [R1+0x2c28], R4 ;  /* 0x002c280401007387 */ /* 0x000fe80000100800 */
[----:B------:R0:W-:Y:S04]  /*24d20*/  STL [R1+0xfe8], R5 ;  /* 0x000fe80501007387 */ /* 0x0001e80000100800 */
[----:B0-----:R-:W3:Y:S01]  /*24d30*/  LDL.LU R5, [R1+0x608] ;  /* 0x0006080001057983 */ /* 0x001ee20000300800 */
[----:B--2---:R-:W-:-:S04]  /*24d40*/  IMAD R6, R6, UR10, RZ ;  /* 0x0000000a06067c24 */ /* 0x004fc8000f8e02ff */
[----:B------:R-:W-:-:S04]  /*24d50*/  IMAD.WIDE R2, R6, 0x2, R10 ;  /* 0x0000000206027825 */ /* 0x000fc800078e020a */
[----:B-----5:R-:W-:Y:S02]  /*24d60*/  IMAD R0, R7, UR10, RZ ;  /* 0x0000000a07007c24 */ /* 0x020fe4000f8e02ff */
[----:B------:R-:W-:Y:S01]  /*24d70*/  IMAD.WIDE R6, R6, 0x2, R12 ;  /* 0x0000000206067825 */ /* 0x000fe200078e020c */
[----:B------:R-:W-:Y:S04]  /*24d80*/  STL [R1+0x2c20], R2 ;  /* 0x002c200201007387 */ /* 0x000fe80000100800 */
[----:B------:R0:W-:Y:S04]  /*24d90*/  STL [R1+0xfec], R3 ;  /* 0x000fec0301007387 */ /* 0x0001e80000100800 */
[----:B------:R-:W-:Y:S04]  /*24da0*/  STL [R1+0xff4], R6 ;  /* 0x000ff40601007387 */ /* 0x000fe80000100800 */
[----:B------:R1:W-:Y:S01]  /*24db0*/  STL [R1+0xff0], R7 ;  /* 0x000ff00701007387 */ /* 0x0003e20000100800 */
[----:B0-----:R-:W-:-:S03]  /*24dc0*/  IMAD.WIDE R2, R0, 0x2, R10 ;  /* 0x0000000200027825 */ /* 0x001fc600078e020a */
[----:B-1----:R-:W2:Y:S04]  /*24dd0*/  LDL.LU R7, [R1+0x614] ;  /* 0x0006140001077983 */ /* 0x002ea80000300800 */
[----:B------:R-:W-:Y:S04]  /*24de0*/  STL [R1+0xffc], R2 ;  /* 0x000ffc0201007387 */ /* 0x000fe80000100800 */
[----:B------:R-:W-:Y:S01]  /*24df0*/  STL [R1+0xff8], R3 ;  /* 0x000ff80301007387 */ /* 0x000fe20000100800 */
[----:B---3--:R-:W-:Y:S02]  /*24e00*/  IMAD R6, R5, UR10, RZ ;  /* 0x0000000a05067c24 */ /* 0x008fe4000f8e02ff */
[----:B------:R-:W-:-:S05]  /*24e10*/  IMAD.WIDE R4, R0, 0x2, R12 ;  /* 0x0000000200047825 */ /* 0x000fca00078e020c */
        /* <DEDUP_REMOVED lines=12> */
[----:B------:R-:W-:Y:S04]  /*24ee0*/  STL [R1+0x101c], R2 ;  /* 0x00101c0201007387 */ /* 0x000fe80000100800 */
[----:B------:R-:W-:Y:S01]  /*24ef0*/  STL [R1+0x1018], R3 ;  /* 0x0010180301007387 */ /* 0x000fe20000100800 */
[----:B---3--:R-:W-:-:S02]  /*24f00*/  IMAD R6, R5, UR10, RZ ;  /* 0x0000000a05067c24 */ /* 0x008fc4000f8e02ff */
        /* <DEDUP_REMOVED lines=1009> */
[----:B------:R0:W-:Y:S04]  /*28e20*/  STL [R1+0x1804], R4 ;  /* 0x0018040401007387 */ /* 0x0001e80000100800 */
[----:B------:R1:W-:Y:S04]  /*28e30*/  STL [R1+0x1800], R5 ;  /* 0x0018000501007387 */ /* 0x0003e80000100800 */
[----:B0-----:R-:W3:Y:S04]  /*28e40*/  LDL.LU R4, [R1+0x208] ;  /* 0x0002080001047983 */ /* 0x001ee80000300800 */
[----:B-1----:R-:W5:Y:S01]  /*28e50*/  LDL.LU R5, [R1+0x5ec] ;  /* 0x0005ec0001057983 */ /* 0x002f620000300800 */
        /* <DEDUP_REMOVED lines=8> */
[----:B------:R-:W-:Y:S04]  /*28ee0*/  STL [R1+0x181c], R2 ;  /* 0x00181c0201007387 */ /* 0x000fe80000100800 */
[----:B------:R-:W-:Y:S01]  /*28ef0*/  STL [R1+0x1818], R3 ;  /* 0x0018180301007387 */ /* 0x000fe20000100800 */
[----:B---3--:R-:W-:-:S02]  /*28f00*/  IMAD.MOV.U32 R7, RZ, RZ, R4 ;  /* 0x000000ffff077224 */ /* 0x008fc400078e0004 */
[----:B-----5:R-:W-:Y:S02]  /*28f10*/  IMAD R6, R5, UR10, RZ ;  /* 0x0000000a05067c24 */ /* 0x020fe4000f8e02ff */
[----:B------:R-:W-:-:S05]  /*28f20*/  IMAD.WIDE R4, R0, 0x2, R12 ;  /* 0x0000000200047825 */ /* 0x000fca00078e020c */
[----:B------:R-:W-:Y:S04]  /*28f30*/  STL [R1+0x1824], R4 ;  /* 0x0018240401007387 */ /* 0x000fe80000100800 */
[----:B------:R0:W-:Y:S04]  /*28f40*/  STL [R1+0x1820], R5 ;  /* 0x0018200501007387 */ /* 0x0001e80000100800 */
[----:B0-----:R-:W2:Y:S01]  /*28f50*/  LDL.LU R5, [R1+0x5e8] ;  /* 0x0005e80001057983 */ /* 0x001ea20000300800 */
[----:B------:R-:W-:-:S04]  /*28f60*/  IMAD.WIDE R2, R6, 0x2, R10 ;  /* 0x0000000206027825 */ /* 0x000fc800078e020a */
[----:B------:R-:W-:Y:S02]  /*28f70*/  IMAD R0, R7, UR10, RZ ;  /* 0x0000000a07007c24 */ /* 0x000fe4000f8e02ff */
[----:B------:R-:W-:Y:S01]  /*28f80*/  IMAD.WIDE R6, R6, 0x2, R12 ;  /* 0x0000000206067825 */ /* 0x000fe200078e020c */
[----:B------:R-:W-:Y:S04]  /*28f90*/  STL [R1+0x182c], R2 ;  /* 0x00182c0201007387 */ /* 0x000fe80000100800 */
[----:B------:R0:W-:Y:S04]  /*28fa0*/  STL [R1+0x1828], R3 ;  /* 0x0018280301007387 */ /* 0x0001e80000100800 */
[----:B------:R-:W-:Y:S04]  /*28fb0*/  STL [R1+0x1834], R6 ;  /* 0x0018340601007387 */ /* 0x000fe80000100800 */
[----:B------:R1:W-:Y:S01]  /*28fc0*/  STL [R1+0x1830], R7 ;  /* 0x0018300701007387 */ /* 0x0003e20000100800 */
[----:B0-----:R-:W-:-:S03]  /*28fd0*/  IMAD.WIDE R2, R0, 0x2, R10 ;  /* 0x0000000200027825 */ /* 0x001fc600078e020a */
[----:B-1----:R-:W3:Y:S04]  /*28fe0*/  LDL.LU R7, [R1+0x5e4] ;  /* 0x0005e40001077983 */ /* 0x002ee80000300800 */
[----:B------:R-:W-:Y:S04]  /*28ff0*/  STL [R1+0x183c], R2 ;  /* 0x00183c0201007387 */ /* 0x000fe80000100800 */
[----:B------:R-:W-:Y:S01]  /*29000*/  STL [R1+0x1838], R3 ;  /* 0x0018380301007387 */ /* 0x000fe20000100800 */
[----:B--2---:R-:W-:Y:S02]  /*29010*/  IMAD R6, R5, UR10, RZ ;  /* 0x0000000a05067c24 */ /* 0x004fe4000f8e02ff */
[----:B------:R-:W-:-:S05]  /*29020*/  IMAD.WIDE R4, R0, 0x2, R12 ;  /* 0x0000000200047825 */ /* 0x000fca00078e020c */
[----:B------:R-:W-:Y:S04]  /*29030*/  STL [R1+0x1844], R4 ;  /* 0x0018440401007387 */ /* 0x000fe80000100800 */
[----:B------:R0:W-:Y:S04]  /*29040*/  STL [R1+0x1840], R5 ;  /* 0x0018400501007387 */ /* 0x0001e80000100800 */
[----:B0-----:R-:W2:Y:S01]  /*29050*/  LDL.LU R5, [R1+0x5e0] ;  /* 0x0005e00001057983 */ /* 0x001ea20000300800 */
[----:B------:R-:W-:-:S04]  /*29060*/  IMAD.WIDE R2, R6, 0x2, R10 ;  /* 0x0000000206027825 */ /* 0x000fc800078e020a */
[----:B---3--:R-:W-:Y:S02]  /*29070*/  IMAD R0, R7, UR10, RZ ;  /* 0x0000000a07007c24 */ /* 0x008fe4000f8e02ff */
        /* <DEDUP_REMOVED lines=14> */
[----:B------:R-:W-:-:S05]  /*29160*/  IMAD.WIDE R2, R6, 0x2, R10 ;  /* 0x0000000206027825 */ /* 0x000fca00078e020a */
[----:B------:R-:W-:Y:S01]  /*29170*/  STL [R1+0x186c], R2 ;  /* 0x00186c0201007387 */ /* 0x000fe20000100800 */
[----:B---3--:R-:W-:Y:S02]  /*29180*/  IMAD R0, R7, UR10, RZ ;  /* 0x0000000a07007c24 */ /* 0x008fe4000f8e02ff */
[----:B------:R-:W-:Y:S01]  /*29190*/  IMAD.WIDE R6, R6, 0x2, R12 ;  /* 0x0000000206067825 */ /* 0x000fe200078e020c */
        /* <DEDUP_REMOVED lines=473> */
[----:B------:R0:W-:Y:S04]  /*2af30*/  STL [R1+0x1c24], R4 ;  /* 0x001c240401007387 */ /* 0x0001e80000100800 */
[----:B------:R1:W-:Y:S04]  /*2af40*/  STL [R1+0x1c20], R5 ;  /* 0x001c200501007387 */ /* 0x0003e80000100800 */
[----:B0-----:R-:W2:Y:S04]  /*2af50*/  LDL.LU R4, [R1+0x49c] ;  /* 0x00049c0001047983 */ /* 0x001ea80000300800 */
[----:B-1----:R-:W5:Y:S01]  /*2af60*/  LDL.LU R5, [R1+0x4a0] ;  /* 0x0004a00001057983 */ /* 0x002f620000300800 */
[----:B------:R-:W-:-:S05]  /*2af70*/  IMAD.WIDE R2, R6, 0x2, R10 ;  /* 0x0000000206027825 */ /* 0x000fca00078e020a */
[----:B------:R-:W-:Y:S01]  /*2af80*/  STL [R1+0x1c2c], R2 ;  /* 0x001c2c0201007387 */ /* 0x000fe20000100800 */
[----:B---3--:R-:W-:Y:S02]  /*2af90*/  IMAD R0, R7, UR10, RZ ;  /* 0x0000000a07007c24 */ /* 0x008fe4000f8e02ff */
[----:B------:R-:W-:Y:S01]  /*2afa0*/  IMAD.WIDE R6, R6, 0x2, R12 ;  /* 0x0000000206067825 */ /* 0x000fe200078e020c */
[----:B------:R0:W-:Y:S04]  /*2afb0*/  STL [R1+0x1c28], R3 ;  /* 0x001c280301007387 */ /* 0x0001e80000100800 */
[----:B------:R-:W-:Y:S04]  /*2afc0*/  STL [R1+0x1c34], R6 ;  /* 0x001c340601007387 */ /* 0x000fe80000100800 */
[----:B------:R2:W-:Y:S01]  /*2afd0*/  STL [R1+0x1c30], R7 ;  /* 0x001c300701007387 */ /* 0x0005e20000100800 */
[----:B0-----:R-:W-:-:S05]  /*2afe0*/  IMAD.WIDE R2, R0, 0x2, R10 ;  /* 0x0000000200027825 */ /* 0x001fca00078e020a */
[----:B------:R-:W-:Y:S04]  /*2aff0*/  STL [R1+0x1c3c], R2 ;  /* 0x001c3c0201007387 */ /* 0x000fe80000100800 */
[----:B------:R-:W-:Y:S01]  /*2b000*/  STL [R1+0x1c38], R3 ;  /* 0x001c380301007387 */ /* 0x000fe20000100800 */
[----:B--2---:R-:W-:Y:S02]  /*2b010*/  IMAD.MOV.U32 R7, RZ, RZ, R4 ;  /* 0x000000ffff077224 */ /* 0x004fe400078e0004 */
[----:B-----5:R-:W-:Y:S02]  /*2b020*/  IMAD R6, R5, UR10, RZ ;  /* 0x0000000a05067c24 */ /* 0x020fe4000f8e02ff */
[----:B------:R-:W-:-:S05]  /*2b030*/  IMAD.WIDE R4, R0, 0x2, R12 ;  /* 0x0000000200047825 */ /* 0x000fca00078e020c */
[----:B------:R0:W-:Y:S04]  /*2b040*/  STL [R1+0x1c44], R4 ;  /* 0x001c440401007387 */ /* 0x0001e80000100800 */
[----:B------:R1:W-:Y:S04]  /*2b050*/  STL [R1+0x1c40], R5 ;  /* 0x001c400501007387 */ /* 0x0003e80000100800 */
[----:B0-----:R-:W2:Y:S04]  /*2b060*/  LDL.LU R4, [R1+0x490] ;  /* 0x0004900001047983 */ /* 0x001ea80000300800 */
[----:B-1----:R-:W3:Y:S01]  /*2b070*/  LDL.LU R5, [R1+0x498] ;  /* 0x0004980001057983 */ /* 0x002ee20000300800 */
[----:B------:R-:W-:-:S04]  /*2b080*/  IMAD.WIDE R2, R6, 0x2, R10 ;  /* 0x0000000206027825 */ /* 0x000fc800078e020a */
[----:B------:R-:W-:Y:S02]  /*2b090*/  IMAD R0, R7, UR10, RZ ;  /* 0x0000000a07007c24 */ /* 0x000fe4000f8e02ff */
[----:B------:R-:W-:Y:S01]  /*2b0a0*/  IMAD.WIDE R6, R6, 0x2, R12 ;  /* 0x0000000206067825 */ /* 0x000fe200078e020c */
[----:B------:R-:W-:Y:S04]  /*2b0b0*/  STL [R1+0x1c4c], R2 ;  /* 0x001c4c0201007387 */ /* 0x000fe80000100800 */
[----:B------:R0:W-:Y:S04]  /*2b0c0*/  STL [R1+0x1c48], R3 ;  /* 0x001c480301007387 */ /* 0x0001e80000100800 */
[----:B------:R-:W-:Y:S04]  /*2b0d0*/  STL [R1+0x1c54], R6 ;  /* 0x001c540601007387 */ /* 0x000fe80000100800 */
[----:B------:R2:W-:Y:S01]  /*2b0e0*/  STL [R1+0x1c50], R7 ;  /* 0x001c500701007387 */ /* 0x0005e20000100800 */
[----:B0-----:R-:W-:-:S05]  /*2b0f0*/  IMAD.WIDE R2, R0, 0x2, R10 ;  /* 0x0000000200027825 */ /* 0x001fca00078e020a */
[----:B------:R-:W-:Y:S04]  /*2b100*/  STL [R1+0x1c5c], R2 ;  /* 0x001c5c0201007387 */ /* 0x000fe80000100800 */
[----:B------:R-:W-:Y:S01]  /*2b110*/  STL [R1+0x1c58], R3 ;  /* 0x001c580301007387 */ /* 0x000fe20000100800 */
[----:B--2---:R-:W-:Y:S02]  /*2b120*/  IMAD.MOV.U32 R7, RZ, RZ, R4 ;  /* 0x000000ffff077224 */ /* 0x004fe400078e0004 */
[----:B---3--:R-:W-:Y:S02]  /*2b130*/  IMAD R6, R5, UR10, RZ ;  /* 0x0000000a05067c24 */ /* 0x008fe4000f8e02ff */
        /* <DEDUP_REMOVED lines=1981> */
[----:B------:R2:W-:Y:S04]  /*32d10*/  STL [R1+0x2af4], R6 ;  /* 0x002af40601007387 */ /* 0x0005e80000100800 */
[----:B------:R-:W-:Y:S01]  /*32d20*/  STL [R1+0x2af0], R7 ;  /* 0x002af00701007387 */ /* 0x000fe20000100800 */
[----:B0-----:R-:W-:-:S05]  /*32d30*/  IMAD.WIDE R2, R0, 0x2, R10 ;  /* 0x0000000200027825 */ /* 0x001fca00078e020a */
[----:B------:R-:W-:Y:S04]  /*32d40*/  STL [R1+0x2afc], R2 ;  /* 0x002afc0201007387 */ /* 0x000fe80000100800 */
[----:B------:R0:W-:Y:S01]  /*32d50*/  STL [R1+0x2af8], R3 ;  /* 0x002af80301007387 */ /* 0x0001e20000100800 */
[----:B------:R-:W-:Y:S01]  /*32d60*/  IMAD R8, R8, UR10, RZ ;  /* 0x0000000a08087c24 */ /* 0x000fe2000f8e02ff */
[----:B------:R-:W-:Y:S02]  /*32d70*/  USHF.L.U32 UR6, UR6, 0x8, URZ ;  /* 0x0000000806067899 */ /* 0x000fe400080006ff */
[----:B------:R-:W-:Y:S02]  /*32d80*/  ULEA.HI UR7, UR7, UR4, URZ, 0x8 ;  /* 0x0000000407077291 */ /* 0x000fe4000f8f40ff */
[----:B------:R-:W-:Y:S01]  /*32d90*/  USHF.R.S32.HI UR4, URZ, 0x1f, UR6 ;  /* 0x0000001fff047899 */ /* 0x000fe20008011406 */
[----:B--2---:R-:W-:-:S02]  /*32da0*/  IMAD R6, R5, UR10, RZ ;  /* 0x0000000a05067c24 */ /* 0x004fc4000f8e02ff */
[----:B------:R-:W-:-:S04]  /*32db0*/  IMAD.WIDE R4, R0, 0x2, R12 ;  /* 0x0000000200047825 */ /* 0x000fc800078e020c */
[----:B0-----:R-:W-:-:S04]  /*32dc0*/  IMAD.WIDE R2, R6, 0x2, R10 ;  /* 0x0000000206027825 */ /* 0x001fc800078e020a */
[----:B------:R-:W-:Y:S02]  /*32dd0*/  IMAD R0, R20, UR10, RZ ;  /* 0x0000000a14007c24 */ /* 0x000fe4000f8e02ff */
[----:B------:R-:W-:Y:S01]  /*32de0*/  IMAD.WIDE R6, R6, 0x2, R12 ;  /* 0x0000000206067825 */ /* 0x000fe200078e020c */
[----:B------:R-:W-:Y:S04]  /*32df0*/  STL [R1+0x2b04], R4 ;  /* 0x002b040401007387 */ /* 0x000fe80000100800 */
[----:B------:R-:W-:Y:S04]  /*32e00*/  STL [R1+0x2b00], R5 ;  /* 0x002b000501007387 */ /* 0x000fe80000100800 */
[----:B------:R-:W-:Y:S04]  /*32e10*/  STL [R1+0x2b0c], R2 ;  /* 0x002b0c0201007387 */ /* 0x000fe80000100800 */
[----:B------:R0:W-:Y:S04]  /*32e20*/  STL [R1+0x2b08], R3 ;  /* 0x002b080301007387 */ /* 0x0001e80000100800 */
[----:B------:R1:W-:Y:S04]  /*32e30*/  STL [R1+0x2b14], R6 ;  /* 0x002b140601007387 */ /* 0x0003e80000100800 */
[----:B------:R-:W-:Y:S01]  /*32e40*/  STL [R1+0x2b10], R7 ;  /* 0x002b100701007387 */ /* 0x000fe20000100800 */
[----:B0-----:R-:W-:-:S04]  /*32e50*/  IMAD.WIDE R2, R0, 0x2, R10 ;  /* 0x0000000200027825 */ /* 0x001fc800078e020a */
[----:B-1----:R-:W-:Y:S02]  /*32e60*/  IMAD R6, R19, UR10, RZ ;  /* 0x0000000a13067c24 */ /* 0x002fe4000f8e02ff */
[----:B------:R-:W-:Y:S01]  /*32e70*/  IMAD.WIDE R4, R0, 0x2, R12 ;  /* 0x0000000200047825 */ /* 0x000fe200078e020c */
[----:B------:R-:W-:Y:S04]  /*32e80*/  STL [R1+0x2b1c], R2 ;  /* 0x002b1c0201007387 */ /* 0x000fe80000100800 */
[----:B------:R0:W-:Y:S01]  /*32e90*/  STL [R1+0x2b18], R3 ;  /* 0x002b180301007387 */ /* 0x0001e20000100800 */
[----:B------:R-:W-:-:S03]  /*32ea0*/  IMAD R0, R15, UR10, RZ ;  /* 0x0000000a0f007c24 */ /* 0x000fc6000f8e02ff */
[----:B------:R-:W-:Y:S04]  /*32eb0*/  STL [R1+0x2b24], R4 ;  /* 0x002b240401007387 */ /* 0x000fe80000100800 */
[----:B------:R1:W-:Y:S01]  /*32ec0*/  STL [R1+0x2b20], R5 ;  /* 0x002b200501007387 */ /* 0x0003e20000100800 */
[----:B0-----:R-:W-:-:S04]  /*32ed0*/  IMAD.WIDE R2, R6, 0x2, R10 ;  /* 0x0000000206027825 */ /* 0x001fc800078e020a */
[--C-:B------:R-:W-:Y:S01]  /*32ee0*/  IMAD.WIDE R6, R6, 0x2, R12.reuse ;  /* 0x0000000206067825 */ /* 0x100fe200078e020c */
[----:B------:R-:W-:Y:S04]  /*32ef0*/  STL [R1+0x2b2c], R2 ;  /* 0x002b2c0201007387 */ /* 0x000fe80000100800 */
[----:B------:R0:W-:Y:S04]  /*32f00*/  STL [R1+0x2b28], R3 ;  /* 0x002b280301007387 */ /* 0x0001e80000100800 */
[----:B------:R2:W-:Y:S01]  /*32f10*/  STL [R1+0x2b34], R6 ;  /* 0x002b340601007387 */ /* 0x0005e20000100800 */
[----:B-1----:R-:W-:-:S03]  /*32f20*/  IMAD.WIDE R4, R0, 0x2, R12 ;  /* 0x0000000200047825 */ /* 0x002fc600078e020c */
[----:B------:R-:W-:Y:S01]  /*32f30*/  STL [R1+0x2b30], R7 ;  /* 0x002b300701007387 */ /* 0x000fe20000100800 */
[----:B0-----:R-:W-:-:S04]  /*32f40*/  IMAD.WIDE R2, R0, 0x2, R10 ;  /* 0x0000000200027825 */ /* 0x001fc800078e020a */
[----:B--2---:R-:W-:Y:S01]  /*32f50*/  IMAD R6, R9, UR10, RZ ;  /* 0x0000000a09067c24 */ /* 0x004fe2000f8e02ff */
[----:B------:R-:W-:Y:S04]  /*32f60*/  STL [R1+0x2b3c], R2 ;  /* 0x002b3c0201007387 */ /* 0x000fe80000100800 */
[----:B------:R0:W-:Y:S04]  /*32f70*/  STL [R1+0x2b38], R3 ;  /* 0x002b380301007387 */ /* 0x0001e80000100800 */
[----:B------:R-:W-:Y:S04]  /*32f80*/  STL [R1+0x2b44], R4 ;  /* 0x002b440401007387 */ /* 0x000fe80000100800 */
[----:B------:R1:W-:Y:S01]  /*32f90*/  STL [R1+0x2b40], R5 ;  /* 0x002b400501007387 */ /* 0x0003e20000100800 */
[----:B------:R-:W-:-:S02]  /*32fa0*/  IMAD R0, R14, UR10, RZ ;  /* 0x0000000a0e007c24 */ /* 0x000fc4000f8e02ff */
[----:B0-----:R-:W-:-:S04]  /*32fb0*/  IMAD.WIDE R2, R6, 0x2, R10 ;  /* 0x0000000206027825 */ /* 0x001fc800078e020a */
[----:B-1----:R-:W-:-:S04]  /*32fc0*/  IMAD.WIDE R4, R6, 0x2, R12 ;  /* 0x0000000206047825 */ /* 0x002fc800078e020c */
[--C-:B------:R-:W-:Y:S01]  /*32fd0*/  IMAD.WIDE R6, R8, 0x2, R10.reuse ;  /* 0x0000000208067825 */ /* 0x100fe200078e020a */
[----:B------:R-:W-:Y:S04]  /*32fe0*/  STL [R1+0x2b4c], R2 ;  /* 0x002b4c0201007387 */ /* 0x000fe80000100800 */
[----:B------:R0:W-:Y:S04]  /*32ff0*/  STL [R1+0x2b48], R3 ;  /* 0x002b480301007387 */ /* 0x0001e80000100800 */
[----:B------:R-:W-:Y:S04]  /*33000*/  STL [R1+0x2b54], R4 ;  /* 0x002b540401007387 */ /* 0x000fe80000100800 */
[----:B------:R1:W-:Y:S04]  /*33010*/  STL [R1+0x2b50], R5 ;  /* 0x002b500501007387 */ /* 0x0003e80000100800 */
[----:B------:R2:W-:Y:S04]  /*33020*/  STL [R1+0x2b5c], R6 ;  /* 0x002b5c0601007387 */ /* 0x0005e80000100800 */
[----:B------:R-:W-:Y:S01]  /*33030*/  STL [R1+0x2b58], R7 ;  /* 0x002b580701007387 */ /* 0x000fe20000100800 */
[----:B0-----:R-:W-:-:S04]  /*33040*/  IMAD.WIDE R2, R0, 0x2, R10 ;  /* 0x0000000200027825 */ /* 0x001fc800078e020a */
[----:B-1----:R-:W-:-:S04]  /*33050*/  IMAD.WIDE R4, R0, 0x2, R12 ;  /* 0x0000000200047825 */ /* 0x002fc800078e020c */
[----:B--2---:R-:W-:Y:S01]  /*33060*/  IMAD R6, R21, UR10, RZ ;  /* 0x0000000a15067c24 */ /* 0x004fe2000f8e02ff */
        /* <DEDUP_REMOVED lines=9> */
[----:B------:R4:W-:Y:S04]  /*33100*/  STL [R1+0x2b7c], R6 ;  /* 0x002b7c0601007387 */ /* 0x0009e80000100800 */
[----:B------:R-:W-:Y:S01]  /*33110*/  STL [R1+0x2b78], R7 ;  /* 0x002b780701007387 */ /* 0x000fe20000100800 */
[----:B-1----:R-:W-:-:S04]  /*33120*/  IMAD.WIDE R4, R0, 0x2, R12 ;  /* 0x0000000200047825 */ /* 0x002fc800078e020c */
[----:B0-----:R-:W-:-:S04]  /*33130*/  IMAD.WIDE R2, R0, 0x2, R10 ;  /* 0x0000000200027825 */ /* 0x001fc800078e020a */
[----:B----4-:R-:W-:Y:S01]  /*33140*/  IMAD R6, R17, UR10, RZ ;  /* 0x0000000a11067c24 */ /* 0x010fe2000f8e02ff */
        /* <DEDUP_REMOVED lines=45> */
[----:B------:R-:W-:Y:S01]  /*33420*/  STL [R1+0x2bec], R4 ;  /* 0x002bec0401007387 */ /* 0x000fe20000100800 */
[----:B------:R-:W1:Y:S03]  /*33430*/  S2R R27, SR_TID.X ;  /* 0x00000000001b7919 */ /* 0x000e660000002100 */
[----:B------:R2:W-:Y:S01]  /*33440*/  STL [R1+0x2be8], R5 ;  /* 0x002be80501007387 */ /* 0x0005e20000100800 */
[----:B0-----:R-:W-:-:S04]  /*33450*/  IMAD.WIDE R2, R6, 0x2, R10 ;  /* 0x0000000206027825 */ /* 0x001fc800078e020a */
[--C-:B------:R-:W-:Y:S01]  /*33460*/  IMAD.WIDE R6, R6, 0x2, R12.reuse ;  /* 0x0000000206067825 */ /* 0x100fe200078e020c */
[----:B------:R-:W-:Y:S04]  /*33470*/  STL [R1+0x2bf4], R2 ;  /* 0x002bf40201007387 */ /* 0x000fe80000100800 */
[----:B------:R0:W-:Y:S04]  /*33480*/  STL [R1+0x2bf0], R3 ;  /* 0x002bf00301007387 */ /* 0x0001e80000100800 */
[----:B------:R3:W-:Y:S04]  /*33490*/  STL [R1+0x2bfc], R6 ;  /* 0x002bfc0601007387 */ /* 0x0007e80000100800 */
[----:B------:R-:W-:Y:S01]  /*334a0*/  STL [R1+0x2bf8], R7 ;  /* 0x002bf80701007387 */ /* 0x000fe20000100800 */
[----:B--2---:R-:W-:-:S04]  /*334b0*/  IMAD.WIDE R4, R0, 0x2, R12 ;  /* 0x0000000200047825 */ /* 0x004fc800078e020c */
[----:B0-----:R-:W-:-:S04]  /*334c0*/  IMAD.WIDE R2, R0, 0x2, R10 ;  /* 0x0000000200027825 */ /* 0x001fc800078e020a */
[----:B---3--:R-:W-:Y:S01]  /*334d0*/  IMAD R6, R28, UR10, RZ ;  /* 0x0000000a1c067c24 */ /* 0x008fe2000f8e02ff */
[----:B------:R-:W-:Y:S04]  /*334e0*/  STL [R1+0x2c04], R2 ;  /* 0x002c040201007387 */ /* 0x000fe80000100800 */
[----:B------:R0:W-:Y:S04]  /*334f0*/  STL [R1+0x2c00], R3 ;  /* 0x002c000301007387 */ /* 0x0001e80000100800 */
[----:B------:R-:W-:Y:S04]  /*33500*/  STL [R1+0x2c0c], R4 ;  /* 0x002c0c0401007387 */ /* 0x000fe80000100800 */
[----:B------:R-:W-:Y:S01]  /*33510*/  STL [R1+0x2c08], R5 ;  /* 0x002c080501007387 */ /* 0x000fe20000100800 */
[----:B0-----:R-:W-:-:S05]  /*33520*/  IMAD.WIDE R2, R6, 0x2, R10 ;  /* 0x0000000206027825 */ /* 0x001fca00078e020a */
[----:B------:R-:W-:Y:S04]  /*33530*/  STL [R1+0x2c14], R2 ;  /* 0x002c140201007387 */ /* 0x000fe80000100800 */
[----:B------:R0:W-:Y:S01]  /*33540*/  STL [R1+0x2c10], R3 ;  /* 0x002c100301007387 */ /* 0x0001e20000100800 */
[----:B------:R-:W-:Y:S02]  /*33550*/  IMAD R0, R29, UR10, RZ ;  /* 0x0000000a1d007c24 */ /* 0x000fe4000f8e02ff */
[----:B------:R-:W2:Y:S01]  /*33560*/  LDC R29, c[0x0][0x3ac] ;  /* 0x0000eb00ff1d7b82 */ /* 0x000ea20000000800 */
[----:B0-----:R-:W-:-:S05]  /*33570*/  IMAD.WIDE R2, R6, 0x2, R12 ;  /* 0x0000000206027825 */ /* 0x001fca00078e020c */
[----:B------:R-:W-:Y:S04]  /*33580*/  STL [R1+0x2c1c], R2 ;  /* 0x002c1c0201007387 */ /* 0x000fe80000100800 */
[----:B------:R0:W-:Y:S01]  /*33590*/  STL [R1+0x2c18], R3 ;  /* 0x002c180301007387 */ /* 0x0001e20000100800 */
[----:B------:R-:W-:-:S04]  /*335a0*/  IMAD.WIDE R10, R0, 0x2, R10 ;  /* 0x00000002000a7825 */ /* 0x000fc800078e020a */
[----:B0-----:R-:W-:-:S04]  /*335b0*/  IMAD.WIDE R2, R8, 0x2, R12 ;  /* 0x0000000208027825 */ /* 0x001fc800078e020c */
[----:B------:R-:W-:Y:S01]  /*335c0*/  IMAD.WIDE R12, R0, 0x2, R12 ;  /* 0x00000002000c7825 */ /* 0x000fe200078e020c */
[----:B------:R-:W-:Y:S04]  /*335d0*/  STL [R1+0xfb8], R2 ;  /* 0x000fb80201007387 */ /* 0x000fe80000100800 */
[----:B------:R1:W-:Y:S04]  /*335e0*/  STL [R1+0xfb4], R3 ;  /* 0x000fb40301007387 */ /* 0x0003e80000100800 */
[----:B------:R-:W-:Y:S04]  /*335f0*/  STL [R1+0xfc0], R10 ;  /* 0x000fc00a01007387 */ /* 0x000fe80000100800 */
[----:B------:R-:W-:Y:S04]  /*33600*/  STL [R1+0xfbc], R11 ;  /* 0x000fbc0b01007387 */ /* 0x000fe80000100800 */
[----:B------:R-:W-:Y:S04]  /*33610*/  STL [R1+0xfc8], R12 ;  /* 0x000fc80c01007387 */ /* 0x000fe80000100800 */
[----:B------:R-:W-:Y:S01]  /*33620*/  STL [R1+0xfc4], R13 ;  /* 0x000fc40d01007387 */ /* 0x000fe20000100800 */
[----:B-1----:R-:W-:-:S05]  /*33630*/  IMAD.SHL.U32 R3, R27, 0x20, RZ ;  /* 0x000000201b037824 */ /* 0x002fca00078e00ff */
[----:B------:R0:W-:Y:S01]  /*33640*/  STL [R1+0x32b8], R3 ;  /* 0x0032b80301007387 */ /* 0x0001e20000100800 */
[----:B--2---:R-:W-:Y:S01]  /*33650*/  IMAD.SHL.U32 R2, R29, 0x100, RZ ;  /* 0x000001001d027824 */ /* 0x004fe200078e00ff */
[----:B------:R-:W-:-:S04]  /*33660*/  USHF.L.U32 UR10, UR6, 0x1, URZ ;  /* 0x00000001060a7899 */ /* 0x000fc800080006ff */
[----:B------:R-:W-:-:S04]  /*33670*/  SHF.R.S32.HI R0, RZ, 0x1f, R2 ;  /* 0x0000001fff007819 */ /* 0x000fc80000011402 */
[----:B------:R-:W-:Y:S01]  /*33680*/  SHF.L.U64.HI R0, R2, 0x1, R0 ;  /* 0x0000000102007819 */ /* 0x000fe20000010200 */
[----:B------:R-:W-:Y:S01]  /*33690*/  USHF.R.S32.HI UR7, URZ, 0x8, UR7 ;  /* 0x00000008ff077899 */ /* 0x000fe20008011407 */
[----:B------:R-:W0:Y:S01]  /*336a0*/  LDL.LU R29, [R1+0x840] ;  /* 0x00084000011d7983 */ /* 0x000e220000300800 */
[----:B------:R-:W-:-:S03]  /*336b0*/  USHF.L.U64.HI UR6, UR6, 0x1, UR4 ;  /* 0x0000000106067899 */ /* 0x000fc60008010204 */
[----:B------:R-:W-:Y:S04]  /*336c0*/  STL [R1+0x770], RZ ;  /* 0x000770ff01007387 */ /* 0x000fe80000100800 */
[----:B------:R-:W-:Y:S04]  /*336d0*/  STL [R1+0x774], RZ ;  /* 0x000774ff01007387 */ /* 0x000fe80000100800 */
[----:B------:R-:W-:Y:S01]  /*336e0*/  STL [R1+0x778], RZ ;  /* 0x000778ff01007387 */ /* 0x000fe20000100800 */
[----:B0-----:R-:W-:-:S05]  /*336f0*/  LOP3.LUT R3, R29, 0x200, R3, 0xf8, !PT ;  /* 0x000002001d037812 */ /* 0x001fca00078ef803 */
[----:B------:R0:W-:Y:S04]  /*33700*/  STL [R1+0x380], R3 ;  /* 0x0003800301007387 */ /* 0x0001e80000100800 */
        /* <DEDUP_REMOVED lines=105> */
[----:B------:R-:W2:Y:S04]  /*33da0*/  LDL R28, [R1+0x37c] ;  /* 0x00037c00011c7983 */ /* 0x000ea80000100800 */
[----:B------:R-:W3:Y:S01]  /*33db0*/  LDL R29, [R1+0x374] ;  /* 0x00037400011d7983 */ /* 0x000ee20000100800 */
[----:B------:R-:W-:Y:S01]  /*33dc0*/  LOP3.LUT R27, R27, 0x7f, RZ, 0xc0, !PT ;  /* 0x0000007f1b1b7812 */ /* 0x000fe200078ec0ff */
[----:B------:R-:W-:Y:S01]  /*33dd0*/  UMOV UR4, URZ ;  /* 0x000000ff00047c82 */ /* 0x000fe20008000000 */
[----:B0-----:R-:W-:Y:S01]  /*33de0*/  LOP3.LUT R3, R3, 0x20, RZ, 0x3c, !PT ;  /* 0x0000002003037812 */ /* 0x001fe200078e3cff */
[----:B------:R1:W-:Y:S02]  /*33df0*/  STL [R1+0x5d0], RZ ;  /* 0x0005d0ff01007387 */ /* 0x0003e40000100800 */
[----:B------:R-:W-:-:S02]  /*33e00*/  IMAD.SHL.U32 R2, R27, 0x2, RZ ;  /* 0x000000021b027824 */ /* 0x000fc400078e00ff */
[----:B------:R1:W-:Y:S03]  /*33e10*/  STL [R1+0x5d4], RZ ;  /* 0x0005d4ff01007387 */ /* 0x0003e60000100800 */
[C---:B------:R-:W-:Y:S01]  /*33e20*/  LOP3.LUT R5, R2.reuse, 0x20, RZ, 0x3c, !PT ;  /* 0x0000002002057812 */ /* 0x040fe200078e3cff */
[----:B------:R1:W-:Y:S01]  /*33e30*/  STL [R1+0x5d8], RZ ;  /* 0x0005d8ff01007387 */ /* 0x0003e20000100800 */
[C---:B------:R-:W-:Y:S02]  /*33e40*/  LOP3.LUT R4, R2.reuse, 0x30, RZ, 0x3c, !PT ;  /* 0x0000003002047812 */ /* 0x040fe400078e3cff */
[C---:B------:R-:W-:Y:S01]  /*33e50*/  LOP3.LUT R5, R2.reuse, 0x50, RZ, 0x3c, !PT ;  /* 0x0000005002057812 */ /* 0x040fe200078e3cff */
[----:B------:R1:W-:Y:S01]  /*33e60*/  STL [R1+0x5dc], RZ ;  /* 0x0005dcff01007387 */ /* 0x0003e20000100800 */
[C---:B------:R-:W-:Y:S02]  /*33e70*/  LOP3.LUT R4, R2.reuse, 0x60, RZ, 0x3c, !PT ;  /* 0x0000006002047812 */ /* 0x040fe400078e3cff */
[C---:B------:R-:W-:Y:S01]  /*33e80*/  LOP3.LUT R6, R2.reuse, 0x10, RZ, 0x3c, !PT ;  /* 0x0000001002067812 */ /* 0x040fe200078e3cff */
[----:B------:R1:W-:Y:S01]  /*33e90*/  STL [R1+0x5c0], RZ ;  /* 0x0005c0ff01007387 */ /* 0x0003e20000100800 */
[----:B------:R-:W-:-:S02]  /*33ea0*/  LOP3.LUT R6, R2, 0x40, RZ, 0x3c, !PT ;  /* 0x0000004002067812 */ /* 0x000fc400078e3cff */
[----:B------:R-:W-:Y:S01]  /*33eb0*/  LOP3.LUT R6, R2, 0x70, RZ, 0x3c, !PT ;  /* 0x0000007002067812 */ /* 0x000fe200078e3cff */
        /* <DEDUP_REMOVED lines=15> */
[----:B--2---:R-:W-:-:S02]  /*33fb0*/  LOP3.LUT R5, R28, 0x20, RZ, 0x3c, !PT ;  /* 0x000000201c057812 */ /* 0x004fc400078e3cff */
[----:B---3--:R-:W-:-:S03]  /*33fc0*/  LOP3.LUT R4, R29, 0x40, RZ, 0x3c, !PT ;  /* 0x000000401d047812 */ /* 0x008fc600078e3cff */
[----:B------:R1:W-:Y:S04]  /*33fd0*/  STL [R1+0x31b8], R5 ;  /* 0x0031b80501007387 */ /* 0x0003e80000100800 */
[----:B------:R1:W-:Y:S04]  /*33fe0*/  STL [R1+0x31b4], R4 ;  /* 0x0031b40401007387 */ /* 0x0003e80000100800 */
[----:B------:R1:W-:Y:S02]  /*33ff0*/  STL [R1+0x384], R3 ;  /* 0x0003840301007387 */ /* 0x0003e40000100800 */
.L_x_2:
[----:B01----:R-:W2:Y:S01]  /*34000*/  LDL R5, [R1+0x2fb4] ;  /* 0x002fb40001057983 */ /* 0x003ea20000100800 */
[----:B------:R-:W-:-:S03]  /*34010*/  UIMAD UR11, UR4, -0x100, UR12 ;  /* 0xffffff00040b78a4 */ /* 0x000fc6000f8e020c */
[----:B--2---:R-:W-:Y:S04]  /*34020*/  STL [R1+0x44dc], R5 ;  /* 0x0044dc0501007387 */ /* 0x004fe80000100800 */
[----:B-----5:R-:W2:Y:S04]  /*34030*/  LDL R4, [R1+0x2fc4] ;  /* 0x002fc40001047983 */ /* 0x020ea80000100800 */
[----:B------:R-:W-:Y:S04]  /*34040*/  STL [R1+0x4414], R3 ;  /* 0x0044140301007387 */ /* 0x000fe80000100800 */
        /* <DEDUP_REMOVED lines=25> */
[----:B------:R0:W-:Y:S04]  /*341e0*/  STL [R1+0x444c], R2 ;  /* 0x00444c0201007387 */ /* 0x0001e80000100800 */
        /* <DEDUP_REMOVED lines=88> */
[----:B------:R-:W-:Y:S01]  /*34770*/  STL [R1+0x4374], R15 ;  /* 0x0043740f01007387 */ /* 0x000fe20000100800 */
[----:B0-----:R-:W0:Y:S03]  /*34780*/  S2R R2, SR_TID.X ;  /* 0x0000000000027919 */ /* 0x001e260000002100 */
        /* <DEDUP_REMOVED lines=8> */
[----:B0-----:R-:W-:-:S02]  /*34810*/  SHF.R.U32.HI R5, RZ, 0x5, R2 ;  /* 0x00000005ff057819 */ /* 0x001fc40000011602 */
[----:B------:R-:W-:Y:S01]  /*34820*/  SHF.R.U32.HI R2, RZ, 0x5, R2 ;  /* 0x00000005ff027819 */ /* 0x000fe20000011602 */
[----:B------:R-:W-:Y:S01]  /*34830*/  STL [R1+0x43bc], R15 ;  /* 0x0043bc0f01007387 */ /* 0x000fe20000100800 */
[----:B------:R-:W-:Y:S02]  /*34840*/  SGXT.U32 R5, R5, 0x2 ;  /* 0x000000020505781a */ /* 0x000fe40000000000 */
[----:B------:R-:W-:Y:S01]  /*34850*/  SGXT.U32 R2, R2, 0x2 ;  /* 0x000000020202781a */ /* 0x000fe20000000000 */
[----:B------:R-:W-:Y:S01]  /*34860*/  STL [R1+0x43c4], R15 ;  /* 0x0043c40f01007387 */ /* 0x000fe20000100800 */
[----:B------:R-:W-:Y:S02]  /*34870*/  LOP3.LUT R5, R5, 0x8, RZ, 0xfc, !PT ;  /* 0x0000000805057812 */ /* 0x000fe400078efcff */
[----:B------:R-:W-:Y:S01]  /*34880*/  LOP3.LUT R2, R2, 0x4, RZ, 0xfc, !PT ;  /* 0x0000000402027812 */ /* 0x000fe200078efcff */
[----:B------:R-:W-:Y:S01]  /*34890*/  STL [R1+0x43cc], R15 ;  /* 0x0043cc0f01007387 */ /* 0x000fe20000100800 */
[----:B------:R-:W-:-:S02]  /*348a0*/  ISETP.GE.AND P1, PT, R5, UR11, PT ;  /* 0x0000000b05007c0c */ /* 0x000fc4000bf26270 */
[----:B------:R-:W-:Y:S01]  /*348b0*/  ISETP.GE.AND P0, PT, R2, UR11, PT ;  /* 0x0000000b02007c0c */ /* 0x000fe2000bf06270 */
[----:B------:R-:W-:Y:S04]  /*348c0*/  STL [R1+0x43d4], R15 ;  /* 0x0043d40f01007387 */ /* 0x000fe80000100800 */
[----:B------:R-:W-:Y:S01]  /*348d0*/  STL [R1+0x43e0], R15 ;  /* 0x0043e00f01007387 */ /* 0x000fe20000100800 */
[----:B-1----:R-:W0:Y:S03]  /*348e0*/  S2R R14, SR_TID.X ;  /* 0x00000000000e7919 */ /* 0x002e260000002100 */
        /* <DEDUP_REMOVED lines=27> */
[----:B------:R-:W-:Y:S01]  /*34aa0*/  STL [R1+0x4268], R23 ;  /* 0x0042681701007387 */ /* 0x000fe20000100800 */
[----:B0-----:R-:W-:-:S03]  /*34ab0*/  SHF.R.U32.HI R5, RZ, 0x5, R14 ;  /* 0x00000005ff057819 */ /* 0x001fc6000001160e */
[----:B------:R-:W-:Y:S04]  /*34ac0*/  STL [R1+0x4264], R13 ;  /* 0x0042640d01007387 */ /* 0x000fe80000100800 */
[----:B------:R-:W-:Y:S04]  /*34ad0*/  STL [R1+0x4260], R12 ;  /* 0x0042600c01007387 */ /* 0x000fe80000100800 */
[----:B------:R-:W-:Y:S04]  /*34ae0*/  STL [R1+0x425c], R11 ;  /* 0x00425c0b01007387 */ /* 0x000fe80000100800 */
[----:B------:R-:W-:Y:S01]  /*34af0*/  STL [R1+0x4258], R10 ;  /* 0x0042580a01007387 */ /* 0x000fe20000100800 */
[----:B------:R-:W-:-:S03]  /*34b00*/  SGXT.U32 R5, R5, 0x2 ;  /* 0x000000020505781a */ /* 0x000fc60000000000 */
[----:B------:R-:W-:Y:S04]  /*34b10*/  STL [R1+0x4254], R9 ;  /* 0x0042540901007387 */ /* 0x000fe80000100800 */
[----:B------:R-:W-:Y:S04]  /*34b20*/  STL [R1+0x4250], R8 ;  /* 0x0042500801007387 */ /* 0x000fe80000100800 */
[----:B------:R-:W-:Y:S04]  /*34b30*/  STL [R1+0x424c], R7 ;  /* 0x00424c0701007387 */ /* 0x000fe80000100800 */
[----:B------:R-:W-:Y:S01]  /*34b40*/  STL [R1+0x4248], R6 ;  /* 0x0042480601007387 */ /* 0x000fe20000100800 */
[----:B------:R-:W-:-:S03]  /*34b50*/  LOP3.LUT R5, R5, 0xc, RZ, 0xfc, !PT ;  /* 0x0000000c05057812 */ /* 0x000fc600078efcff */
[----:B------:R-:W-:Y:S04]  /*34b60*/  STL [R1+0x4244], R22 ;  /* 0x0042441601007387 */ /* 0x000fe80000100800 */
[----:B------:R-:W-:Y:S04]  /*34b70*/  STL [R1+0x4240], R18 ;  /* 0x0042401201007387 */ /* 0x000fe80000100800 */
[----:B------:R-:W-:Y:S04]  /*34b80*/  STL [R1+0x423c], R16 ;  /* 0x00423c1001007387 */ /* 0x000fe80000100800 */
[----:B------:R-:W-:Y:S04]  /*34b90*/  STL [R1+0x4238], R17 ;  /* 0x0042381101007387 */ /* 0x000fe80000100800 */
[----:B------:R-:W-:Y:S01]  /*34ba0*/  STL [R1+0x4234], R19 ;  /* 0x0042341301007387 */ /* 0x000fe20000100800 */
[----:B------:R-:W-:-:S03]  /*34bb0*/  ISETP.GE.AND P2, PT, R5, UR11, PT ;  /* 0x0000000b05007c0c */ /* 0x000fc6000bf46270 */
[----:B------:R-:W-:Y:S04]  /*34bc0*/  STL [R1+0x4230], R20 ;  /* 0x0042301401007387 */ /* 0x000fe80000100800 */
[----:B------:R-:W-:Y:S04]  /*34bd0*/  STL [R1+0x422c], R21 ;  /* 0x00422c1501007387 */ /* 0x000fe80000100800 */
[----:B------:R-:W-:Y:S04]  /*34be0*/  STL [R1+0x32c0], R0 ;  /* 0x0032c00001007387 */ /* 0x000fe80000100800 */
[----:B-1----:R-:W4:Y:S04]  /*34bf0*/  LDL R29, [R1+0x2fb8] ;  /* 0x002fb800011d7983 */ /* 0x002f280000100800 */
[----:B------:R-:W2:Y:S01]  /*34c00*/  LDL R2, [R1+0x2fc8] ;  /* 0x002fc80001027983 */ /* 0x000ea20000100800 */
[----:B---3--:R-:W-:-:S02]  /*34c10*/  PRMT R28, RZ, 0x7610, R28 ;  /* 0x00007610ff1c7816 */ /* 0x008fc4000000001c */
[----:B------:R-:W-:Y:S01]  /*34c20*/  PRMT R15, RZ, 0x7610, R15 ;  /* 0x00007610ff0f7816 */ /* 0x000fe2000000000f */
[----:B------:R-:W2:Y:S01]  /*34c30*/  LDL.LU R5, [R1+0x44dc] ;  /* 0x0044dc0001057983 */ /* 0x000ea20000300800 */
[----:B------:R-:W-:-:S04]  /*34c40*/  SHF.R.U32.HI R14, RZ, 0x5, R14 ;  /* 0x00000005ff0e7819 */ /* 0x000fc8000001160e */
[----:B------:R-:W-:-:S04]  /*34c50*/  SGXT.U32 R14, R14, 0x2 ;  /* 0x000000020e0e781a */ /* 0x000fc80000000000 */
[----:B------:R-:W-:Y:S01]  /*34c60*/  LOP3.LUT R14, R14, 0x10, RZ, 0xfc, !PT ;  /* 0x000000100e0e7812 */ /* 0x000fe200078efcff */
[----:B--2---:R-:W2:Y:S04]  /*34c70*/  @!P0 LDG.E.U16 R28, desc[UR8][R4.64] ;  /* 0x00000008041c8981 */ /* 0x004ea8000c1e1500 */
[----:B------:R-:W3:Y:S04]  /*34c80*/  LDL R4, [R1+0x2fc0] ;  /* 0x002fc00001047983 */ /* 0x000ee80000100800 */
[----:B--2---:R0:W-:Y:S04]  /*34c90*/  STL [R1+0x2d4], R28 ;  /* 0x0002d41c01007387 */ /* 0x0041e80000100800 */
[----:B------:R-:W3:Y:S01]  /*34ca0*/  LDL R5, [R1+0x2fd0] ;  /* 0x002fd00001057983 */ /* 0x000ee20000100800 */
[----:B------:R-:W-:-:S02]  /*34cb0*/  ISETP.GE.AND P3, PT, R14, UR11, PT ;  /* 0x0000000b0e007c0c */ /* 0x000fc4000bf66270 */
[----:B------:R-:W0:Y:S01]  /*34cc0*/  S2R R14, SR_TID.X ;  /* 0x00000000000e7919 */ /* 0x000e220000002100 */
[----:B---3--:R-:W-:-:S04]  /*34cd0*/  @!P1 LOP3.LUT R5, R5, R4, RZ, 0x3c, !PT ;  /* 0x0000000405059212 */ /* 0x008fc800078e3cff */
[----:B------:R-:W-:-:S04]  /*34ce0*/  @!P1 LOP3.LUT R4, R5, R4, RZ, 0x3c, !PT ;  /* 0x0000000405049212 */ /* 0x000fc800078e3cff */
[----:B------:R-:W-:-:S05]  /*34cf0*/  @!P1 LOP3.LUT R5, R5, R4, RZ, 0x3c, !PT ;  /* 0x0000000405059212 */ /* 0x000fca00078e3cff */
[----:B------:R-:W2:Y:S01]  /*34d00*/  @!P1 LDG.E.U16 R15, desc[UR8][R4.64] ;  /* 0x00000008040f9981 */ /* 0x000ea2000c1e1500 */
[----:B0-----:R-:W-:-:S04]  /*34d10*/  SHF.R.U32.HI R28, RZ, 0x5, R14 ;  /* 0x00000005ff1c7819 */ /* 0x001fc8000001160e */
[----:B------:R-:W-:-:S04]  /*34d20*/  SGXT.U32 R28, R28, 0x2 ;  /* 0x000000021c1c781a */ /* 0x000fc80000000000 */
[----:B------:R-:W-:-:S04]  /*34d30*/  LOP3.LUT R28, R28, 0x14, RZ, 0xfc, !PT ;  /* 0x000000141c1c7812 */ /* 0x000fc800078efcff */
[----:B------:R-:W-:Y:S02]  /*34d40*/  ISETP.GE.AND P0, PT, R28, UR11, PT ;  /* 0x0000000b1c007c0c */ /* 0x000fe4000bf06270 */
[----:B------:R-:W3:Y:S04]  /*34d50*/  LDL.LU R28, [R1+0x44d8] ;  /* 0x0044d800011c7983 */ /* 0x000ee80000300800 */
[----:B--2---:R0:W-:Y:S04]  /*34d60*/  STL [R1+0x2d0], R15 ;  /* 0x0002d00f01007387 */ /* 0x0041e80000100800 */
[----:B0-----:R-:W2:Y:S04]  /*34d70*/  LDL.LU R15, [R1+0x44d4] ;  /* 0x0044d400010f7983 */ /* 0x001ea80000300800 */
[----:B------:R-:W2:Y:S04]  /*34d80*/  LDL R4, [R1+0x2fbc] ;  /* 0x002fbc0001047983 */ /* 0x000ea80000100800 */
[----:B------:R-:W2:Y:S01]  /*34d90*/  LDL R5, [R1+0x2fcc] ;  /* 0x002fcc0001057983 */ /* 0x000ea20000100800 */
[----:B------:R-:W-:-:S02]  /*34da0*/  PRMT R3, RZ, 0x7610, R3 ;  /* 0x00007610ff037816 */ /* 0x000fc40000000003 */
[----:B--2---:R-:W-:-:S04]  /*34db0*/  @!P2 LOP3.LUT R5, R5, R4, RZ, 0x3c, !PT ;  /* 0x000000040505a212 */ /* 0x004fc800078e3cff */
[----:B------:R-:W-:-:S04]  /*34dc0*/  @!P2 LOP3.LUT R4, R5, R4, RZ, 0x3c, !PT ;  /* 0x000000040504a212 */ /* 0x000fc800078e3cff */
[----:B------:R-:W-:-:S05]  /*34dd0*/  @!P2 LOP3.LUT R5, R5, R4, RZ, 0x3c, !PT ;  /* 0x000000040505a212 */ /* 0x000fca00078e3cff */
[----:B------:R0:W2:Y:S02]  /*34de0*/  @!P2 LDG.E.U16 R3, desc[UR8][R4.64] ;  /* 0x000000080403a981 */ /* 0x0000a4000c1e1500 */
[----:B0-----:R-:W0:Y:S01]  /*34df0*/  S2R R5, SR_TID.X ;  /* 0x0000000000057919 */ /* 0x001e220000002100 */
[----:B------:R-:W-:Y:S01]  /*34e00*/  PRMT R15, RZ, 0x7610, R15 ;  /* 0x00007610ff0f7816 */ /* 0x000fe2000000000f */
[----:B------:R-:W-:Y:S01]  /*34e10*/  @!P3 IMAD.MOV.U32 R4, RZ, RZ, R2 ;  /* 0x000000ffff04b224 */ /* 0x000fe200078e0002 */
[----:B0-----:R-:W-:-:S04]  /*34e20*/  SHF.R.U32.HI R5, RZ, 0x5, R5 ;  /* 0x00000005ff057819 */ /* 0x001fc80000011605 */
[----:B------:R-:W-:-:S04]  /*34e30*/  SGXT.U32 R5, R5, 0x2 ;  /* 0x000000020505781a */ /* 0x000fc80000000000 */
[----:B------:R-:W-:-:S04]  /*34e40*/  LOP3.LUT R5, R5, 0x1c, RZ, 0xfc, !PT ;  /* 0x0000001c05057812 */ /* 0x000fc800078efcff */
[----:B------:R-:W-:Y:S01]  /*34e50*/  ISETP.GE.AND P2, PT, R5, UR11, PT ;  /* 0x0000000b05007c0c */ /* 0x000fe2000bf46270 */
[----:B----4-:R-:W-:-:S05]  /*34e60*/  @!P3 IMAD.MOV.U32 R5, RZ, RZ, R29 ;  /* 0x000000ffff05b224 */ /* 0x010fca00078e001d */
[----:B------:R-:W4:Y:S01]  /*34e70*/  @!P3 LDG.E.U16 R15, desc[UR8][R4.64] ;  /* 0x00000008040fb981 */ /* 0x000f22000c1e1500 */
[----:B------:R-:W-:-:S04]  /*34e80*/  SHF.R.U32.HI R14, RZ, 0x5, R14 ;  /* 0x00000005ff0e7819 */ /* 0x000fc8000001160e */
[----:B------:R-:W-:-:S04]  /*34e90*/  SGXT.U32 R14, R14, 0x2 ;  /* 0x000000020e0e781a */ /* 0x000fc80000000000 */
[----:B------:R-:W-:-:S04]  /*34ea0*/  LOP3.LUT R14, R14, 0x18, RZ, 0xfc, !PT ;  /* 0x000000180e0e7812 */ /* 0x000fc800078efcff */
[----:B------:R-:W-:Y:S02]  /*34eb0*/  ISETP.GE.AND P1, PT, R14, UR11, PT ;  /* 0x0000000b0e007c0c */ /* 0x000fe4000bf26270 */
[----:B------:R-:W3:Y:S04]  /*34ec0*/  LDL.LU R14, [R1+0x44d0] ;  /* 0x0044d000010e7983 */ /* 0x000ee80000300800 */
[----:B--2---:R0:W-:Y:S04]  /*34ed0*/  STL [R1+0x2ac], R3 ;  /* 0x0002ac0301007387 */ /* 0x0041e80000100800 */
[----:B0-----:R-:W2:Y:S04]  /*34ee0*/  LDL.LU R3, [R1+0x44cc] ;  /* 0x0044cc0001037983 */ /* 0x001ea80000300800 */
[----:B------:R-:W3:Y:S04]  /*34ef0*/  LDL R29, [R1+0x3004] ;  /* 0x00300400011d7983 */ /* 0x000ee80000100800 */
[----:B------:R-:W3:Y:S04]  /*34f00*/  LDL R4, [R1+0x2fec] ;  /* 0x002fec0001047983 */ /* 0x000ee80000100800 */
[----:B----4-:R0:W-:Y:S04]  /*34f10*/  STL [R1+0x2a8], R15 ;  /* 0x0002a80f01007387 */ /* 0x0101e80000100800 */
[----:B------:R-:W3:Y:S01]  /*34f20*/  LDL R5, [R1+0x2ff0] ;  /* 0x002ff00001057983 */ /* 0x000ee20000100800 */
[----:B--2---:R-:W-:-:S02]  /*34f30*/  PRMT R3, RZ, 0x7610, R3 ;  /* 0x00007610ff037816 */ /* 0x004fc40000000003 */
[----:B---3--:R-:W-:-:S04]  /*34f40*/  @!P0 LOP3.LUT R5, R5, R4, RZ, 0x3c, !PT ;  /* 0x0000000405058212 */ /* 0x008fc800078e3cff */
[----:B------:R-:W-:-:S04]  /*34f50*/  @!P0 LOP3.LUT R4, R5, R4, RZ, 0x3c, !PT ;  /* 0x0000000405048212 */ /* 0x000fc800078e3cff */
[----:B------:R-:W-:-:S05]  /*34f60*/  @!P0 LOP3.LUT R5, R5, R4, RZ, 0x3c, !PT ;  /* 0x0000000405058212 */ /* 0x000fca00078e3cff */
[----:B------:R-:W2:Y:S01]  /*34f70*/  @!P0 LDG.E.U16 R3, desc[UR8][R4.64] ;  /* 0x0000000804038981 */ /* 0x000ea2000c1e1500 */
[----:B------:R-:W0:Y:S02]  /*34f80*/  S2R R2, SR_TID.X ;  /* 0x0000000000027919 */ /* 0x000e240000002100 */
[----:B0-----:R-:W-:-:S04]  /*34f90*/  SHF.R.U32.HI R15, RZ, 0x5, R2 ;  /* 0x00000005ff0f7819 */ /* 0x001fc80000011602 */
[----:B------:R-:W-:-:S04]  /*34fa0*/  SGXT.U32 R15, R15, 0x2 ;  /* 0x000000020f0f781a */ /* 0x000fc80000000000 */
[----:B------:R-:W-:-:S04]  /*34fb0*/  LOP3.LUT R15, R15, 0x20, RZ, 0xfc, !PT ;  /* 0x000000200f0f7812 */ /* 0x000fc800078efcff */
[----:B------:R-:W-:Y:S02]  /*34fc0*/  ISETP.GE.AND P3, PT, R15, UR11, PT ;  /* 0x0000000b0f007c0c */ /* 0x000fe4000bf66270 */
[----:B------:R-:W3:Y:S04]  /*34fd0*/  LDL.LU R15, [R1+0x44c8] ;  /* 0x0044c800010f7983 */ /* 0x000ee80000300800 */
[----:B--2---:R0:W-:Y:S04]  /*34fe0*/  STL [R1+0x2a4], R3 ;  /* 0x0002a40301007387 */ /* 0x0041e80000100800 */
[----:B0-----:R-:W2:Y:S04]  /*34ff0*/  LDL.LU R3, [R1+0x44c4] ;  /* 0x0044c40001037983 */ /* 0x001ea80000300800 */
[----:B------:R-:W4:Y:S04]  /*35000*/  LDL R4, [R1+0x2fe4] ;  /* 0x002fe40001047983 */ /* 0x000f280000100800 */
[----:B------:R-:W4:Y:S01]  /*35010*/  LDL R5, [R1+0x2fe8] ;  /* 0x002fe80001057983 */ /* 0x000f220000100800 */
[----:B------:R-:W-:-:S02]  /*35020*/  PRMT R14, RZ, 0x7610, R14 ;  /* 0x00007610ff0e7816 */ /* 0x000fc4000000000e */
[----:B----4-:R-:W-:-:S04]  /*35030*/  @!P1 LOP3.LUT R5, R5, R4, RZ, 0x3c, !PT ;  /* 0x0000000405059212 */ /* 0x010fc800078e3cff */
[----:B------:R-:W-:-:S04]  /*35040*/  @!P1 LOP3.LUT R4, R5, R4, RZ, 0x3c, !PT ;  /* 0x0000000405049212 */ /* 0x000fc800078e3cff */
[----:B------:R-:W-:-:S05]  /*35050*/  @!P1 LOP3.LUT R5, R5, R4, RZ, 0x3c, !PT ;  /* 0x0000000405059212 */ /* 0x000fca00078e3cff */
[----:B------:R-:W4:Y:S04]  /*35060*/  @!P1 LDG.E.U16 R14, desc[UR8][R4.64] ;  /* 0x00000008040e9981 */ /* 0x000f28000c1e1500 */
[----:B------:R-:W3:Y:S04]  /*35070*/  LDL R4, [R1+0x2fdc] ;  /* 0x002fdc0001047983 */ /* 0x000ee80000100800 */
[----:B----4-:R0:W-:Y:S04]  /*35080*/  STL [R1+0x2a0], R14 ;  /* 0x0002a00e01007387 */ /* 0x0101e80000100800 */
[----:B------:R-:W3:Y:S01]  /*35090*/  LDL R5, [R1+0x2fe0] ;  /* 0x002fe00001057983 */ /* 0x000ee20000100800 */
[----:B--2---:R-:W-:-:S02]  /*350a0*/  PRMT R3, RZ, 0x7610, R3 ;  /* 0x00007610ff037816 */ /* 0x004fc40000000003 */
[----:B------:R-:W-:-:S04]  /*350b0*/  SHF.R.U32.HI R2, RZ, 0x5, R2 ;  /* 0x00000005ff027819 */ /* 0x000fc80000011602 */
[----:B------:R-:W-:-:S04]  /*350c0*/  SGXT.U32 R2, R2, 0x2 ;  /* 0x000000020202781a */ /* 0x000fc80000000000 */
[----:B------:R-:W-:-:S04]  /*350d0*/  LOP3.LUT R2, R2, 0x24, RZ, 0xfc, !PT ;  /* 0x0000002402027812 */ /* 0x000fc800078efcff */
[----:B------:R-:W-:Y:S02]  /*350e0*/  ISETP.GE.AND P0, PT, R2, UR11, PT ;  /* 0x0000000b02007c0c */ /* 0x000fe4000bf06270 */
[----:B------:R-:W0:Y:S01]  /*350f0*/  S2R R2, SR_TID.X ;  /* 0x0000000000027919 */ /* 0x000e220000002100 */
[----:B---3--:R-:W-:-:S04]  /*35100*/  @!P2 LOP3.LUT R5, R5, R4, RZ, 0x3c, !PT ;  /* 0x000000040505a212 */ /* 0x008fc800078e3cff */
[----:B------:R-:W-:-:S04]  /*35110*/  @!P2 LOP3.LUT R4, R5, R4, RZ, 0x3c, !PT ;  /* 0x000000040504a212 */ /* 0x000fc800078e3cff */
[----:B------:R-:W-:-:S05]  /*35120*/  @!P2 LOP3.LUT R5, R5, R4, RZ, 0x3c, !PT ;  /* 0x000000040505a212 */ /* 0x000fca00078e3cff */
[----:B------:R1:W2:Y:S01]  /*35130*/  @!P2 LDG.E.U16 R3, desc[UR8][R4.64] ;  /* 0x000000080403a981 */ /* 0x0002a2000c1e1500 */
[----:B0-----:R-:W-:-:S04]  /*35140*/  SHF.R.U32.HI R14, RZ, 0x5, R2 ;  /* 0x00000005ff0e7819 */ /* 0x001fc80000011602 */
[----:B------:R-:W-:-:S04]  /*35150*/  SGXT.U32 R14, R14, 0x2 ;  /* 0x000000020e0e781a */ /* 0x000fc80000000000 */
[----:B------:R-:W-:-:S04]  /*35160*/  LOP3.LUT R14, R14, 0x28, RZ, 0xfc, !PT ;  /* 0x000000280e0e7812 */ /* 0x000fc800078efcff */
[----:B------:R-:W-:Y:S02]  /*35170*/  ISETP.GE.AND P1, PT, R14, UR11, PT ;  /* 0x0000000b0e007c0c */ /* 0x000fe4000bf26270 */
[----:B------:R-:W3:Y:S01]  /*35180*/  LDL.LU R14, [R1+0x44c0] ;  /* 0x0044c000010e7983 */ /* 0x000ee20000300800 */
[----:B-1----:R-:W-:-:S03]  /*35190*/  SHF.R.U32.HI R4, RZ, 0x5, R2 ;  /* 0x00000005ff047819 */ /* 0x002fc60000011602 */
[----:B--2---:R0:W-:Y:S04]  /*351a0*/  STL [R1+0x29c], R3 ;  /* 0x00029c0301007387 */ /* 0x0041e80000100800 */
[----:B0-----:R-:W2:Y:S04]  /*351b0*/  LDL.LU R3, [R1+0x44bc] ;  /* 0x0044bc0001037983 */ /* 0x001ea80000300800 */
[----:B------:R-:W4:Y:S01]  /*351c0*/  LDL R5, [R1+0x2fd8] ;  /* 0x002fd80001057983 */ /* 0x000f220000100800 */
[----:B------:R-:W-:-:S04]  /*351d0*/  SGXT.U32 R4, R4, 0x2 ;  /* 0x000000020404781a */ /* 0x000fc80000000000 */
[----:B------:R-:W-:Y:S02]  /*351e0*/  LOP3.LUT R4, R4, 0x2c, RZ, 0xfc, !PT ;  /* 0x0000002c04047812 */ /* 0x000fe400078efcff */
[----:B------:R-:W-:Y:S02]  /*351f0*/  PRMT R15, RZ, 0x7610, R15 ;  /* 0x00007610ff0f7816 */ /* 0x000fe4000000000f */
[----:B------:R-:W-:Y:S01]  /*35200*/  ISETP.GE.AND P2, PT, R4, UR11, PT ;  /* 0x0000000b04007c0c */ /* 0x000fe2000bf46270 */
[----:B------:R-:W-:Y:S01]  /*35210*/  @!P3 IMAD.MOV.U32 R4, RZ, RZ, R29 ;  /* 0x000000ffff04b224 */ /* 0x000fe200078e001d */
[----:B------:R-:W-:Y:S01]  /*35220*/  SHF.R.U32.HI R2, RZ, 0x5, R2 ;  /* 0x00000005ff027819 */ /* 0x000fe20000011602 */
[----:B------:R-:W2:Y:S04]  /*35230*/  LDL R29, [R1+0x300c] ;  /* 0x00300c00011d7983 */ /* 0x000ea80000100800 */
[----:B----4-:R0:W4:Y:S04]  /*35240*/  @!P3 LDG.E.U16 R15, desc[UR8][R4.64] ;  /* 0x00000008040fb981 */ /* 0x010128000c1e1500 */
[----:B------:R-:W0:Y:S04]  /*35250*/  LDL R4, [R1+0x2fd4] ;  /* 0x002fd40001047983 */ /* 0x000e280000100800 */
[----:B------:R-:W0:Y:S01]  /*35260*/  LDL R5, [R1+0x3000] ;  /* 0x0030000001057983 */ /* 0x000e220000100800 */
[----:B--2---:R-:W-:-:S02]  /*35270*/  PRMT R3, RZ, 0x7610, R3 ;  /* 0x00007610ff037816 */ /* 0x004fc40000000003 */
[----:B0-----:R-:W-:-:S04]  /*35280*/  @!P0 LOP3.LUT R5, R5, R4, RZ, 0x3c, !PT ;  /* 0x0000000405058212 */ /* 0x001fc800078e3cff */
[----:B------:R-:W-:-:S04]  /*35290*/  @!P0 LOP3.LUT R4, R5, R4, RZ, 0x3c, !PT ;  /* 0x0000000405048212 */ /* 0x000fc800078e3cff */
[----:B------:R-:W-:-:S05]  /*352a0*/  @!P0 LOP3.LUT R5, R5, R4, RZ, 0x3c, !PT ;  /* 0x0000000405058212 */ /* 0x000fca00078e3cff */
[----:B------:R-:W2:Y:S01]  /*352b0*/  @!P0 LDG.E.U16 R3, desc[UR8][R4.64] ;  /* 0x0000000804038981 */ /* 0x000ea2000c1e1500 */
[----:B------:R-:W-:-:S04]  /*352c0*/  SGXT.U32 R2, R2, 0x2 ;  /* 0x000000020202781a */ /* 0x000fc80000000000 */
[----:B------:R-:W-:Y:S01]  /*352d0*/  LOP3.LUT R2, R2, 0x30, RZ, 0xfc, !PT ;  /* 0x0000003002027812 */ /* 0x000fe200078efcff */
[----:B----4-:R-:W-:Y:S03]  /*352e0*/  STL [R1+0x298], R15 ;  /* 0x0002980f01007387 */ /* 0x010fe60000100800 */
[----:B------:R-:W-:Y:S02]  /*352f0*/  ISETP.GE.AND P3, PT, R2, UR11, PT ;  /* 0x0000000b02007c0c */ /* 0x000fe4000bf66270 */
[----:B------:R-:W4:Y:S04]  /*35300*/  LDL R2, [R1+0x3014] ;  /* 0x0030140001027983 */ /* 0x000f280000100800 */
        /* <DEDUP_REMOVED lines=8> */
[----:B------:R-:W2:Y:S04]  /*35390*/  @!P1 LDG.E.U16 R28, desc[UR8][R4.64] ;  /* 0x00000008041c9981 */ /* 0x000ea8000c1e1500 */
[----:B------:R-:W4:Y:S04]  /*353a0*/  LDL R4, [R1+0x2ff8] ;  /* 0x002ff80001047983 */ /* 0x000f280000100800 */
[----:B--2---:R0:W-:Y:S04]  /*353b0*/  STL [R1+0x290], R28 ;  /* 0x0002901c01007387 */ /* 0x0041e80000100800 */
[----:B------:R-:W4:Y:S01]  /*353c0*/  LDL R5, [R1+0x301c] ;  /* 0x00301c0001057983 */ /* 0x000f220000100800 */
[----:B---3--:R-:W-:Y:S01]  /*353d0*/  PRMT R14, RZ, 0x7610, R14 ;  /* 0x00007610ff0e7816 */ /* 0x008fe2000000000e */
[----:B------:R-:W1:Y:S02]  /*353e0*/  S2R R15, SR_TID.X ;  /* 0x00000000000f7919 */ /* 0x000e640000002100 */
[----:B-1----:R-:W-:-:S04]  /*353f0*/  SHF.R.U32.HI R15, RZ, 0x5, R15 ;  /* 0x00000005ff0f7819 */ /* 0x002fc8000001160f */
[----:B------:R-:W-:Y:S02]  /*35400*/  SGXT.U32 R15, R15, 0x2 ;  /* 0x000000020f0f781a */ /* 0x000fe40000000000 */
[----:B----4-:R-:W-:-:S04]  /*35410*/  @!P2 LOP3.LUT R5, R5, R4, RZ, 0x3c, !PT ;  /* 0x000000040505a212 */ /* 0x010fc800078e3cff */
[----:B------:R-:W-:-:S04]  /*35420*/  @!P2 LOP3.LUT R4, R5, R4, RZ, 0x3c, !PT ;  /* 0x000000040504a212 */ /* 0x000fc800078e3cff */
[----:B------:R-:W-:-:S05]  /*35430*/  @!P2 LOP3.LUT R5, R5, R4, RZ, 0x3c, !PT ;  /* 0x000000040505a212 */ /* 0x000fca00078e3cff */
[----:B------:R-:W2:Y:S01]  /*35440*/  @!P2 LDG.E.U16 R14, desc[UR8][R4.64] ;  /* 0x00000008040ea981 */ /* 0x000ea2000c1e1500 */
[----:B------:R-:W-:-:S04]  /*35450*/  LOP3.LUT R15, R15, 0x34, RZ, 0xfc, !PT ;  /* 0x000000340f0f7812 */ /* 0x000fc800078efcff */
[----:B------:R-:W-:Y:S02]  /*35460*/  ISETP.GE.AND P0, PT, R15, UR11, PT ;  /* 0x0000000b0f007c0c */ /* 0x000fe4000bf06270 */
        /* <DEDUP_REMOVED lines=14> */
[----:B------:R0:W4:Y:S02]  /*35550*/  @!P3 LDG.E.U16 R3, desc[UR8][R4.64] ;  /* 0x000000080403b981 */ /* 0x000124000c1e1500 */
[----:B0-----:R-:W0:Y:S01]  /*35560*/  S2R R5, SR_TID.X ;  /* 0x0000000000057919 */ /* 0x001e220000002100 */
[----:B--2---:R-:W-:Y:S01]  /*35570*/  PRMT R14, RZ, 0x7610, R14 ;  /* 0x00007610ff0e7816 */ /* 0x004fe2000000000e */
[----:B------:R-:W-:Y:S01]  /*35580*/  @!P0 IMAD.MOV.U32 R4, RZ, RZ, R2 ;  /* 0x000000ffff048224 */ /* 0x000fe200078e0002 */
[----:B0-----:R-:W-:-:S04]  /*35590*/  SHF.R.U32.HI R5, RZ, 0x5, R5 ;  /* 0x00000005ff057819 */ /* 0x001fc80000011605 */
[----:B------:R-:W-:-:S04]  /*355a0*/  SGXT.U32 R5, R5, 0x2 ;  /* 0x000000020505781a */ /* 0x000fc80000000000 */
[----:B------:R-:W-:-:S04]  /*355b0*/  LOP3.LUT R5, R5, 0x40, RZ, 0xfc, !PT ;  /* 0x0000004005057812 */ /* 0x000fc800078efcff */
[----:B------:R-:W-:Y:S01]  /*355c0*/  ISETP.GE.AND P3, PT, R5, UR11, PT ;  /* 0x0000000b05007c0c */ /* 0x000fe2000bf66270 */
[----:B------:R-:W-:-:S05]  /*355d0*/  @!P0 IMAD.MOV.U32 R5, RZ, RZ, R29 ;  /* 0x000000ffff058224 */ /* 0x000fca00078e001d */
[----:B------:R-:W2:Y:S01]  /*355e0*/  @!P0 LDG.E.U16 R14, desc[UR8][R4.64] ;  /* 0x00000008040e8981 */ /* 0x000ea2000c1e1500 */
[----:B------:R-:W-:-:S04]  /*355f0*/  SHF.R.U32.HI R15, RZ, 0x5, R15 ;  /* 0x00000005ff0f7819 */ /* 0x000fc8000001160f */
[----:B------:R-:W-:-:S04]  /*35600*/  SGXT.U32 R15, R15, 0x2 ;  /* 0x000000020f0f781a */ /* 0x000fc80000000000 */
[----:B------:R-:W-:-:S04]  /*35610*/  LOP3.LUT R15, R15, 0x3c, RZ, 0xfc, !PT ;  /* 0x0000003c0f0f7812 */ /* 0x000fc800078efcff */
[----:B------:R-:W-:Y:S02]  /*35620*/  ISETP.GE.AND P2, PT, R15, UR11, PT ;  /* 0x0000000b0f007c0c */ /* 0x000fe4000bf46270 */
[----:B------:R-:W3:Y:S04]  /*35630*/  LDL.LU R15, [R1+0x44ac] ;  /* 0x0044ac00010f7983 */ /* 0x000ee80000300800 */
[----:B----4-:R0:W-:Y:S04]  /*35640*/  STL [R1+0x288], R3 ;  /* 0x0002880301007387 */ /* 0x0101e80000100800 */
[----:B0-----:R-:W4:Y:S04]  /*35650*/  LDL.LU R3, [R1+0x44a8] ;  /* 0x0044a80001037983 */ /* 0x001f280000300800 */
[----:B------:R-:W3:Y:S04]  /*35660*/  LDL R29, [R1+0x304c] ;  /* 0x00304c00011d7983 */ /* 0x000ee80000100800 */
[----:B------:R-:W3:Y:S04]  /*35670*/  LDL R4, [R1+0x3010] ;  /* 0x0030100001047983 */ /* 0x000ee80000100800 */
[----:B--2---:R0:W-:Y:S04]  /*35680*/  STL [R1+0x284], R14 ;  /* 0x0002840e01007387 */ /* 0x0041e80000100800 */
[----:B------:R-:W3:Y:S01]  /*35690*/  LDL R5, [R1+0x3034] ;  /* 0x0030340001057983 */ /* 0x000ee20000100800 */
[----:B----4-:R-:W-:-:S02]  /*356a0*/  PRMT R3, RZ, 0x7610, R3 ;  /* 0x00007610ff037816 */ /* 0x010fc40000000003 */
        /* <DEDUP_REMOVED lines=164> */
[----:B------:R-:W-:-:S05]  /*360f0*/  @!P1 IMAD.MOV.U32 R4, RZ, RZ, R29 ;  /* 0x000000ffff049224 */ /* 0x000fca00078e001d */
[----:B----4-:R0:W4:Y:S04]  /*36100*/  @!P1 LDG.E.U16 R15, desc[UR8][R4.64] ;  /* 0x00000008040f9981 */ /* 0x010128000c1e1500 */
[----:B------:R-:W0:Y:S04]  /*36110*/  LDL R4, [R1+0x3080] ;  /* 0x0030800001047983 */ /* 0x000e280000100800 */
[----:B------:R-:W0:Y:S01]  /*36120*/  LDL R5, [R1+0x3090] ;  /* 0x0030900001057983 */ /* 0x000e220000100800 */
[----:B--2---:R-:W-:Y:S02]  /*36130*/  PRMT R3, RZ, 0x7610, R3 ;  /* 0x00007610ff037816 */ /* 0x004fe40000000003 */
[----:B0-----:R-:W-:-:S04]  /*36140*/  @!P2 LOP3.LUT R5, R5, R4, RZ, 0x3c, !PT ;  /* 0x000000040505a212 */ /* 0x001fc800078e3cff */
[----:B------:R-:W-:-:S04]  /*36150*/  @!P2 LOP3.LUT R4, R5, R4, RZ, 0x3c, !PT ;  /* 0x000000040504a212 */ /* 0x000fc800078e3cff */
[----:B------:R-:W-:-:S05]  /*36160*/  @!P2 LOP3.LUT R5, R5, R4, RZ, 0x3c, !PT ;  /* 0x000000040505a212 */ /* 0x000fca00078e3cff */
[----:B------:R-:W2:Y:S01]  /*36170*/  @!P2 LDG.E.U16 R3, desc[UR8][R4.64] ;  /* 0x000000080403a981 */ /* 0x000ea2000c1e1500 */
[----:B------:R-:W-:-:S04]  /*36180*/  SHF.R.U32.HI R2, RZ, 0x5, R2 ;  /* 0x00000005ff027819 */ /* 0x000fc80000011602 */
[----:B------:R-:W-:-:S04]  /*36190*/  SGXT.U32 R2, R2, 0x2 ;  /* 0x000000020202781a */ /* 0x000fc80000000000 */
[----:B------:R-:W-:Y:S01]  /*361a0*/  LOP3.LUT R2, R2, 0x78, RZ, 0xfc, !PT ;  /* 0x0000007802027812 */ /* 0x000fe200078efcff */
[----:B----4-:R0:W-:Y:S03]  /*361b0*/  STL [R1+0x250], R15 ;  /* 0x0002500f01007387 */ /* 0x0101e60000100800 */
[----:B------:R-:W-:Y:S02]  /*361c0*/  ISETP.GE.AND P1, PT, R2, UR11, PT ;  /* 0x0000000b02007c0c */ /* 0x000fe4000bf26270 */
[----:B------:R-:W4:Y:S04]  /*361d0*/  LDL R2, [R1+0x30a4] ;  /* 0x0030a40001027983 */ /* 0x000f280000100800 */
[----:B0-----:R-:W3:Y:S04]  /*361e0*/  LDL R15, [R1+0x309c] ;  /* 0x00309c00010f7983 */ /* 0x001ee80000100800 */
        /* <DEDUP_REMOVED lines=104> */
[----:B---3--:R-:W-:Y:S01]  /*36870*/  PRMT R29, RZ, 0x7610, R29 ;  /* 0x00007610ff1d7816 */ /* 0x008fe2000000001d */
[----:B------:R-:W3:Y:S04]  /*36880*/  LDL R15, [R1+0x30e4] ;  /* 0x0030e400010f7983 */ /* 0x000ee80000100800 */
[----:B----4-:R-:W4:Y:S04]  /*36890*/  @!P2 LDG.E.U16 R14, desc[UR8][R4.64] ;  /* 0x00000008040ea981 */ /* 0x010f28000c1e1500 */
[----:B------:R-:W3:Y:S04]  /*368a0*/  LDL R4, [R1+0x30c8] ;  /* 0x0030c80001047983 */ /* 0x000ee80000100800 */
[----:B------:R-:W3:Y:S04]  /*368b0*/  LDL R5, [R1+0x30d8] ;  /* 0x0030d80001057983 */ /* 0x000ee80000100800 */
[----:B----4-:R0:W-:Y:S01]  /*368c0*/  STL [R1+0x22c], R14 ;  /* 0x00022c0e01007387 */ /* 0x0101e20000100800 */
[----:B--2---:R-:W-:-:S02]  /*368d0*/  PRMT R3, RZ, 0x7610, R3 ;  /* 0x00007610ff037816 */ /* 0x004fc40000000003 */
[----:B------:R-:W-:Y:S02]  /*368e0*/  SHF.R.U32.HI R2, RZ, 0x5, R2 ;  /* 0x00000005ff027819 */ /* 0x000fe40000011602 */
[-C--:B---3--:R-:W-:Y:S01]  /*368f0*/  @!P3 LOP3.LUT R5, R5, R4.reuse, RZ, 0x3c, !PT ;  /* 0x000000040505b212 */ /* 0x088fe200078e3cff */
[----:B0-----:R-:W2:Y:S03]  /*36900*/  LDL R14, [R1+0x30ec] ;  /* 0x0030ec00010e7983 */ /* 0x001ea60000100800 */
[----:B------:R-:W-:-:S04]  /*36910*/  @!P3 LOP3.LUT R4, R5, R4, RZ, 0x3c, !PT ;  /* 0x000000040504b212 */ /* 0x000fc800078e3cff */
[----:B------:R-:W-:-:S05]  /*36920*/  @!P3 LOP3.LUT R5, R5, R4, RZ, 0x3c, !PT ;  /* 0x000000040505b212 */ /* 0x000fca00078e3cff */
[----:B------:R0:W3:Y:S04]  /*36930*/  @!P3 LDG.E.U16 R29, desc[UR8][R4.64] ;  /* 0x00000008041db981 */ /* 0x0000e8000c1e1500 */
[----:B------:R-:W0:Y:S04]  /*36940*/  LDL R4, [R1+0x30cc] ;  /* 0x0030cc0001047983 */ /* 0x000e280000100800 */
[----:B------:R-:W0:Y:S01]  /*36950*/  LDL R5, [R1+0x30d4] ;  /* 0x0030d40001057983 */ /* 0x000e220000100800 */
[----:B------:R-:W-:-:S04]  /*36960*/  SGXT.U32 R2, R2, 0x2 ;  /* 0x000000020202781a */ /* 0x000fc80000000000 */
[----:B------:R-:W-:-:S04]  /*36970*/  LOP3.LUT R2, R2, 0x9c, RZ, 0xfc, !PT ;  /* 0x0000009c02027812 */ /* 0x000fc800078efcff */
[----:B------:R-:W-:Y:S02]  /*36980*/  ISETP.GE.AND P2, PT, R2, UR11, PT ;  /* 0x0000000b02007c0c */ /* 0x000fe4000bf46270 */
[----:B------:R-:W1:Y:S01]  /*36990*/  S2R R2, SR_TID.X ;  /* 0x0000000000027919 */ /* 0x000e620000002100 */
[----:B0-----:R-:W-:-:S04]  /*369a0*/  @!P0 LOP3.LUT R5, R5, R4, RZ, 0x3c, !PT ;  /* 0x0000000405058212 */ /* 0x001fc800078e3cff */
[----:B------:R-:W-:-:S04]  /*369b0*/  @!P0 LOP3.LUT R4, R5, R4, RZ, 0x3c, !PT ;  /* 0x0000000405048212 */ /* 0x000fc800078e3cff */
[----:B------:R-:W-:-:S05]  /*369c0*/  @!P0 LOP3.LUT R5, R5, R4, RZ, 0x3c, !PT ;  /* 0x0000000405058212 */ /* 0x000fca00078e3cff */
[----:B------:R-:W4:Y:S01]  /*369d0*/  @!P0 LDG.E.U16 R3, desc[UR8][R4.64] ;  /* 0x0000000804038981 */ /* 0x000f22000c1e1500 */
[----:B-1----:R-:W-:-:S04]  /*369e0*/  SHF.R.U32.HI R2, RZ, 0x5, R2 ;  /* 0x00000005ff027819 */ /* 0x002fc80000011602 */
[----:B------:R-:W-:-:S04]  /*369f0*/  SGXT.U32 R2, R2, 0x2 ;  /* 0x000000020202781a */ /* 0x000fc80000000000 */
[----:B------:R-:W-:Y:S01]  /*36a00*/  LOP3.LUT R2, R2, 0xa0, RZ, 0xfc, !PT ;  /* 0x000000a002027812 */ /* 0x000fe200078efcff */
[----:B---3--:R-:W-:Y:S03]  /*36a10*/  STL [R1+0x228], R29 ;  /* 0x0002281d01007387 */ /* 0x008fe60000100800 */
[----:B------:R-:W-:Y:S02]  /*36a20*/  ISETP.GE.AND P3, PT, R2, UR11, PT ;  /* 0x0000000b02007c0c */ /* 0x000fe4000bf66270 */
[----:B------:R-:W3:Y:S04]  /*36a30*/  LDL.LU R2, [R1+0x444c] ;  /* 0x00444c0001027983 */ /* 0x000ee80000300800 */
[----:B----4-:R0:W-:Y:S04]  /*36a40*/  STL [R1+0x224], R3 ;  /* 0x0002240301007387 */ /* 0x0101e80000100800 */
[----:B0-----:R-:W4:Y:S04]  /*36a50*/  LDL.LU R3, [R1+0x4448] ;  /* 0x0044480001037983 */ /* 0x001f280000300800 */
[----:B------:R-:W2:Y:S04]  /*36a60*/  LDL R4, [R1+0x30d0] ;  /* 0x0030d00001047983 */ /* 0x000ea80000100800 */
[----:B------:R-:W2:Y:S01]  /*36a70*/  LDL R5, [R1+0x30f4] ;  /* 0x0030f40001057983 */ /* 0x000ea20000100800 */
[----:B------:R-:W-:-:S02]  /*36a80*/  PRMT R28, RZ, 0x7610, R28 ;  /* 0x00007610ff1c7816 */ /* 0x000fc4000000001c */
[----:B--2---:R-:W-:-:S04]  /*36a90*/  @!P1 LOP3.LUT R5, R5, R4, RZ, 0x3c, !PT ;  /* 0x0000000405059212 */ /* 0x004fc800078e3cff */
[----:B------:R-:W-:-:S04]  /*36aa0*/  @!P1 LOP3.LUT R4, R5, R4, RZ, 0x3c, !PT ;  /* 0x0000000405049212 */ /* 0x000fc800078e3cff */
[----:B------:R-:W-:-:S05]  /*36ab0*/  @!P1 LOP3.LUT R5, R5, R4, RZ, 0x3c, !PT ;  /* 0x0000000405059212 */ /* 0x000fca00078e3cff */
[----:B------:R-:W2:Y:S04]  /*36ac0*/  @!P1 LDG.E.U16 R28, desc[UR8][R4.64] ;  /* 0x00000008041c9981 */ /* 0x000ea8000c1e1500 */
[----:B------:R-:W3:Y:S04]  /*36ad0*/  LDL R4, [R1+0x30e0] ;  /* 0x0030e00001047983 */ /* 0x000ee80000100800 */
[----:B--2---:R0:W-:Y:S04]  /*36ae0*/  STL [R1+0x220], R28 ;  /* 0x0002201c01007387 */ /* 0x0041e80000100800 */
[----:B------:R-:W2:Y:S01]  /*36af0*/  LDL R5, [R1+0x30f0] ;  /* 0x0030f00001057983 */ /* 0x000ea20000100800 */
[----:B----4-:R-:W-:-:S02]  /*36b00*/  PRMT R3, RZ, 0x7610, R3 ;  /* 0x00007610ff037816 */ /* 0x010fc40000000003 */
[----:B---3--:R-:W-:Y:S01]  /*36b10*/  PRMT R2, RZ, 0x7610, R2 ;  /* 0x00007610ff027816 */ /* 0x008fe20000000002 */
[----:B------:R-:W1:Y:S02]  /*36b20*/  S2R R29, SR_TID.X ;  /* 0x00000000001d7919 */ /* 0x000e640000002100 */
[----:B-1----:R-:W-:-:S04]  /*36b30*/  SHF.R.U32.HI R29, RZ, 0x5, R29 ;  /* 0x00000005ff1d7819 */ /* 0x002fc8000001161d */
[----:B------:R-:W-:Y:S02]  /*36b40*/  SGXT.U32 R29, R29, 0x2 ;  /* 0x000000021d1d781a */ /* 0x000fe40000000000 */
[----:B--2---:R-:W-:-:S04]  /*36b50*/  @!P2 LOP3.LUT R5, R5, R4, RZ, 0x3c, !PT ;  /* 0x000000040505a212 */ /* 0x004fc800078e3cff */
[----:B------:R-:W-:-:S04]  /*36b60*/  @!P2 LOP3.LUT R4, R5, R4, RZ, 0x3c, !PT ;  /* 0x000000040504a212 */ /* 0x000fc800078e3cff */
[----:B------:R-:W-:-:S05]  /*36b70*/  @!P2 LOP3.LUT R5, R5, R4, RZ, 0x3c, !PT ;  /* 0x000000040505a212 */ /* 0x000fca00078e3cff */
[----:B------:R1:W2:Y:S02]  /*36b80*/  @!P2 LDG.E.U16 R3, desc[UR8][R4.64] ;  /* 0x000000080403a981 */ /* 0x0002a4000c1e1500 */
[----:B-1----:R-:W-:Y:S02]  /*36b90*/  @!P3 IMAD.MOV.U32 R4, RZ, RZ, R14 ;  /* 0x000000ffff04b224 */ /* 0x002fe400078e000e */
[----:B------:R-:W-:-:S05]  /*36ba0*/  @!P3 IMAD.MOV.U32 R5, RZ, RZ, R15 ;  /* 0x000000ffff05b224 */ /* 0x000fca00078e000f */
[----:B------:R-:W3:Y:S01]  /*36bb0*/  @!P3 LDG.E.U16 R2, desc[UR8][R4.64] ;  /* 0x000000080402b981 */ /* 0x000ee2000c1e1500 */
[----:B------:R-:W-:-:S04]  /*36bc0*/  LOP3.LUT R29, R29, 0xa4, RZ, 0xfc, !PT ;  /* 0x000000a41d1d7812 */ /* 0x000fc800078efcff */
[----:B------:R-:W-:Y:S02]  /*36bd0*/  ISETP.GE.AND P0, PT, R29, UR11, PT ;  /* 0x0000000b1d007c0c */ /* 0x000fe4000bf06270 */
[----:B------:R-:W0:Y:S02]  /*36be0*/  S2R R29, SR_TID.X ;  /* 0x00000000001d7919 */ /* 0x000e240000002100 */
[----:B0-----:R-:W-:-:S04]  /*36bf0*/  SHF.R.U32.HI R28, RZ, 0x5, R29 ;  /* 0x00000005ff1c7819 */ /* 0x001fc8000001161d */
[----:B------:R-:W-:-:S04]  /*36c00*/  SGXT.U32 R28, R28, 0x2 ;  /* 0x000000021c1c781a */ /* 0x000fc80000000000 */
[----:B------:R-:W-:-:S04]  /*36c10*/  LOP3.LUT R28, R28, 0xa8, RZ, 0xfc, !PT ;  /* 0x000000a81c1c7812 */ /* 0x000fc800078efcff */
[----:B------:R-:W-:Y:S02]  /*36c20*/  ISETP.GE.AND P1, PT, R28, UR11, PT ;  /* 0x0000000b1c007c0c */ /* 0x000fe4000bf26270 */
[----:B------:R-:W4:Y:S04]  /*36c30*/  LDL.LU R28, [R1+0x4444] ;  /* 0x00444400011c7983 */ /* 0x000f280000300800 */
[----:B--2---:R0:W-:Y:S04]  /*36c40*/  STL [R1+0x21c], R3 ;  /* 0x00021c0301007387 */ /* 0x0041e80000100800 */
[----:B0-----:R-:W2:Y:S04]  /*36c50*/  LDL.LU R3, [R1+0x4440] ;  /* 0x0044400001037983 */ /* 0x001ea80000300800 */
[----:B---3--:R0:W-:Y:S04]  /*36c60*/  STL [R1+0x218], R2 ;  /* 0x0002180201007387 */ /* 0x0081e80000100800 */
[----:B------:R-:W3:Y:S04]  /*36c70*/  LDL R4, [R1+0x30e8] ;  /* 0x0030e80001047983 */ /* 0x000ee80000100800 */
[----:B------:R-:W3:Y:S01]  /*36c80*/  LDL R5, [R1+0x3108] ;  /* 0x0031080001057983 */ /* 0x000ee20000100800 */
[----:B0-----:R-:W0:Y:S01]  /*36c90*/  S2R R2, SR_TID.X ;  /* 0x0000000000027919 */ /* 0x001e220000002100 */
[----:B------:R-:W-:-:S02]  /*36ca0*/  SHF.R.U32.HI R29, RZ, 0x5, R29 ;  /* 0x00000005ff1d7819 */ /* 0x000fc4000001161d */
[----:B------:R-:W4:Y:S01]  /*36cb0*/  LDL R15, [R1+0x3138] ;  /* 0x00313800010f7983 */ /* 0x000f220000100800 */
[----:B--2---:R-:W-:Y:S02]  /*36cc0*/  PRMT R3, RZ, 0x7610, R3 ;  /* 0x00007610ff037816 */ /* 0x004fe40000000003 */
[----:B---3--:R-:W-:-:S04]  /*36cd0*/  @!P0 LOP3.LUT R5, R5, R4, RZ, 0x3c, !PT ;  /* 0x0000000405058212 */ /* 0x008fc800078e3cff */
[----:B------:R-:W-:-:S04]  /*36ce0*/  @!P0 LOP3.LUT R4, R5, R4, RZ, 0x3c, !PT ;  /* 0x0000000405048212 */ /* 0x000fc800078e3cff */
[----:B------:R-:W-:-:S05]  /*36cf0*/  @!P0 LOP3.LUT R5, R5, R4, RZ, 0x3c, !PT ;  /* 0x0000000405058212 */ /* 0x000fca00078e3cff */
[----:B------:R-:W2:Y:S01]  /*36d00*/  @!P0 LDG.E.U16 R3, desc[UR8][R4.64] ;  /* 0x0000000804038981 */ /* 0x000ea2000c1e1500 */
[----:B0-----:R-:W-:Y:S02]  /*36d10*/  SHF.R.U32.HI R2, RZ, 0x5, R2 ;  /* 0x00000005ff027819 */ /* 0x001fe40000011602 */
[----:B------:R-:W-:Y:S02]  /*36d20*/  SGXT.U32 R29, R29, 0x2 ;  /* 0x000000021d1d781a */ /* 0x000fe40000000000 */
[----:B------:R-:W-:Y:S02]  /*36d30*/  SGXT.U32 R2, R2, 0x2 ;  /* 0x000000020202781a */ /* 0x000fe40000000000 */
[----:B------:R-:W-:Y:S02]  /*36d40*/  LOP3.LUT R29, R29, 0xac, RZ, 0xfc, !PT ;  /* 0x000000ac1d1d7812 */ /* 0x000fe400078efcff */
[----:B------:R-:W-:Y:S02]  /*36d50*/  LOP3.LUT R2, R2, 0xb0, RZ, 0xfc, !PT ;  /* 0x000000b002027812 */ /* 0x000fe400078efcff */
[----:B------:R-:W-:-:S02]  /*36d60*/  ISETP.GE.AND P2, PT, R29, UR11, PT ;  /* 0x0000000b1d007c0c */ /* 0x000fc4000bf46270 */
[----:B------:R-:W3:Y:S01]  /*36d70*/  LDL R29, [R1+0x3110] ;  /* 0x00311000011d7983 */ /* 0x000ee20000100800 */
[----:B------:R-:W-:-:S03]  /*36d80*/  ISETP.GE.AND P3, PT, R2, UR11, PT ;  /* 0x0000000b02007c0c */ /* 0x000fc6000bf66270 */
[----:B------:R-:W3:Y:S04]  /*36d90*/  LDL.LU R2, [R1+0x443c] ;  /* 0x00443c0001027983 */ /* 0x000ee80000300800 */
[----:B--2---:R0:W-:Y:S04]  /*36da0*/  STL [R1+0x214], R3 ;  /* 0x0002140301007387 */ /* 0x0041e80000100800 */
[----:B0-----:R-:W2:Y:S04]  /*36db0*/  LDL.LU R3, [R1+0x4438] ;  /* 0x0044380001037983 */ /* 0x001ea80000300800 */
[----:B------:R-:W2:Y:S04]  /*36dc0*/  LDL R4, [R1+0x30f8] ;  /* 0x0030f80001047983 */ /* 0x000ea80000100800 */
[----:B------:R-:W2:Y:S01]  /*36dd0*/  LDL R5, [R1+0x3104] ;  /* 0x0031040001057983 */ /* 0x000ea20000100800 */
[----:B----4-:R-:W-:-:S02]  /*36de0*/  PRMT R28, RZ, 0x7610, R28 ;  /* 0x00007610ff1c7816 */ /* 0x010fc4000000001c */
[----:B--2---:R-:W-:-:S04]  /*36df0*/  @!P1 LOP3.LUT R5, R5, R4, RZ, 0x3c, !PT ;  /* 0x0000000405059212 */ /* 0x004fc800078e3cff */
[----:B------:R-:W-:-:S04]  /*36e00*/  @!P1 LOP3.LUT R4, R5, R4, RZ, 0x3c, !PT ;  /* 0x0000000405049212 */ /* 0x000fc800078e3cff */
[----:B------:R-:W-:-:S05]  /*36e10*/  @!P1 LOP3.LUT R5, R5, R4, RZ, 0x3c, !PT ;  /* 0x0000000405059212 */ /* 0x000fca00078e3cff */
[----:B------:R-:W2:Y:S04]  /*36e20*/  @!P1 LDG.E.U16 R28, desc[UR8][R4.64] ;  /* 0x00000008041c9981 */ /* 0x000ea8000c1e1500 */
[----:B------:R-:W4:Y:S04]  /*36e30*/  LDL R4, [R1+0x3100] ;  /* 0x0031000001047983 */ /* 0x000f280000100800 */
[----:B--2---:R0:W-:Y:S04]  /*36e40*/  STL [R1+0x210], R28 ;  /* 0x0002101c01007387 */ /* 0x0041e80000100800 */
[----:B------:R-:W4:Y:S01]  /*36e50*/  LDL R5, [R1+0x3128] ;  /* 0x0031280001057983 */ /* 0x000f220000100800 */
[----:B------:R-:W-:Y:S01]  /*36e60*/  PRMT R3, RZ, 0x7610, R3 ;  /* 0x00007610ff037816 */ /* 0x000fe20000000003 */
        /* <DEDUP_REMOVED lines=17> */
[----:B------:R-:W2:Y:S04]  /*36f80*/  LDL R4, [R1+0x310c] ;  /* 0x00310c0001047983 */ /* 0x000ea80000100800 */
[----:B------:R-:W2:Y:S01]  /*36f90*/  LDL R5, [R1+0x3130] ;  /* 0x0031300001057983 */ /* 0x000ea20000100800 */
[----:B---3--:R-:W-:-:S02]  /*36fa0*/  PRMT R2, RZ, 0x7610, R2 ;  /* 0x00007610ff027816 */ /* 0x008fc40000000002 */
[----:B--2---:R-:W-:-:S04]  /*36fb0*/  @!P3 LOP3.LUT R5, R5, R4, RZ, 0x3c, !PT ;  /* 0x000000040505b212 */ /* 0x004fc800078e3cff */
[----:B------:R-:W-:-:S04]  /*36fc0*/  @!P3 LOP3.LUT R4, R5, R4, RZ, 0x3c, !PT ;  /* 0x000000040504b212 */ /* 0x000fc800078e3cff */
[----:B------:R-:W-:-:S05]  /*36fd0*/  @!P3 LOP3.LUT R5, R5, R4, RZ, 0x3c, !PT ;  /* 0x000000040505b212 */ /* 0x000fca00078e3cff */
[----:B------:R0:W2:Y:S02]  /*36fe0*/  @!P3 LDG.E.U16 R2, desc[UR8][R4.64] ;  /* 0x000000080402b981 */ /* 0x0000a4000c1e1500 */
[----:B0-----:R-:W0:Y:S01]  /*36ff0*/  S2R R5, SR_TID.X ;  /* 0x0000000000057919 */ /* 0x001e220000002100 */
[----:B------:R-:W-:-:S04]  /*37000*/  SHF.R.U32.HI R14, RZ, 0x5, R14 ;  /* 0x00000005ff0e7819 */ /* 0x000fc8000001160e */
[----:B------:R-:W-:Y:S01]  /*37010*/  SGXT.U32 R14, R14, 0x2 ;  /* 0x000000020e0e781a */ /* 0x000fe20000000000 */
[----:B------:R-:W-:Y:S01]  /*37020*/  @!P4 IMAD.MOV.U32 R4, RZ, RZ, R15 ;  /* 0x000000ffff04c224 */ /* 0x000fe200078e000f */
[----:B------:R-:W-:Y:S02]  /*37030*/  PRMT R3, RZ, 0x7610, R3 ;  /* 0x00007610ff037816 */ /* 0x000fe40000000003 */
[----:B------:R-:W-:-:S04]  /*37040*/  LOP3.LUT R14, R14, 0xbc, RZ, 0xfc, !PT ;  /* 0x000000bc0e0e7812 */ /* 0x000fc800078efcff */
[----:B------:R-:W-:Y:S02]  /*37050*/  ISETP.GE.AND P1, PT, R14, UR11, PT ;  /* 0x0000000b0e007c0c */ /* 0x000fe4000bf26270 */
[----:B------:R-:W3:Y:S01]  /*37060*/  LDL.LU R14, [R1+0x442c] ;  /* 0x00442c00010e7983 */ /* 0x000ee20000300800 */
[----:B0-----:R-:W-:-:S04]  /*37070*/  SHF.R.U32.HI R5, RZ, 0x5, R5 ;  /* 0x00000005ff057819 */ /* 0x001fc80000011605 */
[----:B------:R-:W-:-:S04]  /*37080*/  SGXT.U32 R5, R5, 0x2 ;  /* 0x000000020505781a */ /* 0x000fc80000000000 */
[----:B------:R-:W-:-:S04]  /*37090*/  LOP3.LUT R5, R5, 0xc0, RZ, 0xfc, !PT ;  /* 0x000000c005057812 */ /* 0x000fc800078efcff */
[----:B------:R-:W-:Y:S01]  /*370a0*/  ISETP.GE.AND P2, PT, R5, UR11, PT ;  /* 0x0000000b05007c0c */ /* 0x000fe2000bf46270 */
[----:B------:R-:W-:-:S05]  /*370b0*/  @!P4 IMAD.MOV.U32 R5, RZ, RZ, R29 ;  /* 0x000000ffff05c224 */ /* 0x000fca00078e001d */
[----:B------:R-:W4:Y:S04]  /*370c0*/  @!P4 LDG.E.U16 R3, desc[UR8][R4.64] ;  /* 0x000000080403c981 */ /* 0x000f28000c1e1500 */
[----:B--2---:R0:W-:Y:S04]  /*370d0*/  STL [R1+0x208], R2 ;  /* 0x0002080201007387 */ /* 0x0041e80000100800 */
[----:B0-----:R-:W2:Y:S04]  /*370e0*/  LDL.LU R2, [R1+0x4428] ;  /* 0x0044280001027983 */ /* 0x001ea80000300800 */
[----:B------:R-:W2:Y:S04]  /*370f0*/  LDL R4, [R1+0x3114] ;  /* 0x0031140001047983 */ /* 0x000ea80000100800 */
[----:B------:R-:W2:Y:S01]  /*37100*/  LDL R5, [R1+0x3140] ;  /* 0x0031400001057983 */ /* 0x000ea20000100800 */
[----:B------:R-:W0:Y:S03]  /*37110*/  S2R R15, SR_TID.X ;  /* 0x00000000000f7919 */ /* 0x000e260000002100 */
[----:B------:R-:W2:Y:S01]  /*37120*/  LDL R29, [R1+0x3158] ;  /* 0x00315800011d7983 */ /* 0x000ea20000100800 */
[----:B---3--:R-:W-:-:S03]  /*37130*/  PRMT R14, RZ, 0x7610, R14 ;  /* 0x00007610ff0e7816 */ /* 0x008fc6000000000e */
[----:B----4-:R0:W-:Y:S02]  /*37140*/  STL [R1+0x204], R3 ;  /* 0x0002040301007387 */ /* 0x0101e40000100800 */
[--C-:B0-----:R-:W-:Y:S02]  /*37150*/  SHF.R.U32.HI R3, RZ, 0x5, R15.reuse ;  /* 0x00000005ff037819 */ /* 0x101fe4000001160f */
[----:B------:R-:W-:Y:S02]  /*37160*/  SHF.R.U32.HI R15, RZ, 0x5, R15 ;  /* 0x00000005ff0f7819 */ /* 0x000fe4000001160f */
[----:B------:R-:W-:Y:S02]  /*37170*/  SGXT.U32 R3, R3, 0x2 ;  /* 0x000000020303781a */ /* 0x000fe40000000000 */
[----:B------:R-:W-:Y:S02]  /*37180*/  SGXT.U32 R15, R15, 0x2 ;  /* 0x000000020f0f781a */ /* 0x000fe40000000000 */
[----:B------:R-:W-:-:S02]  /*37190*/  LOP3.LUT R3, R3, 0xc8, RZ, 0xfc, !PT ;  /* 0x000000c803037812 */ /* 0x000fc400078efcff */
[----:B------:R-:W-:Y:S02]  /*371a0*/  LOP3.LUT R15, R15, 0xc4, RZ, 0xfc, !PT ;  /* 0x000000c40f0f7812 */ /* 0x000fe400078efcff */
[----:B------:R-:W-:Y:S02]  /*371b0*/  ISETP.GE.AND P4, PT, R3, UR11, PT ;  /* 0x0000000b03007c0c */ /* 0x000fe4000bf86270 */
[----:B------:R-:W-:Y:S02]  /*371c0*/  ISETP.GE.AND P3, PT, R15, UR11, PT ;  /* 0x0000000b0f007c0c */ /* 0x000fe4000bf66270 */
[----:B------:R-:W3:Y:S04]  /*371d0*/  LDL.LU R15, [R1+0x4424] ;  /* 0x00442400010f7983 */ /* 0x000ee80000300800 */
[----:B------:R-:W4:Y:S01]  /*371e0*/  LDL.LU R3, [R1+0x4420] ;  /* 0x0044200001037983 */ /* 0x000f220000300800 */
[----:B--2---:R-:W-:-:S04]  /*371f0*/  @!P0 LOP3.LUT R5, R5, R4, RZ, 0x3c, !PT ;  /* 0x0000000405058212 */ /* 0x004fc800078e3cff */
[----:B------:R-:W-:-:S04]  /*37200*/  @!P0 LOP3.LUT R4, R5, R4, RZ, 0x3c, !PT ;  /* 0x0000000405048212 */ /* 0x000fc800078e3cff */
[----:B------:R-:W-:-:S05]  /*37210*/  @!P0 LOP3.LUT R5, R5, R4, RZ, 0x3c, !PT ;  /* 0x0000000405058212 */ /* 0x000fca00078e3cff */
[----:B------:R0:W2:Y:S04]  /*37220*/  @!P0 LDG.E.U16 R14, desc[UR8][R4.64] ;  /* 0x00000008040e8981 */ /* 0x0000a8000c1e1500 */
[----:B------:R-:W0:Y:S04]  /*37230*/  LDL R4, [R1+0x3118] ;  /* 0x0031180001047983 */ /* 0x000e280000100800 */
[----:B------:R-:W0:Y:S01]  /*37240*/  LDL R5, [R1+0x3148] ;  /* 0x0031480001057983 */ /* 0x000e220000100800 */
[----:B------:R-:W-:Y:S02]  /*37250*/  PRMT R2, RZ, 0x7610, R2 ;  /* 0x00007610ff027816 */ /* 0x000fe40000000002 */
[----:B0-----:R-:W-:-:S04]  /*37260*/  @!P1 LOP3.LUT R5, R5, R4, RZ, 0x3c, !PT ;  /* 0x0000000405059212 */ /* 0x001fc800078e3cff */
[----:B------:R-:W-:-:S04]  /*37270*/  @!P1 LOP3.LUT R4, R5, R4, RZ, 0x3c, !PT ;  /* 0x0000000405049212 */ /* 0x000fc800078e3cff */
[----:B------:R-:W-:-:S05]  /*37280*/  @!P1 LOP3.LUT R5, R5, R4, RZ, 0x3c, !PT ;  /* 0x0000000405059212 */ /* 0x000fca00078e3cff */
[----:B------:R-:W3:Y:S04]  /*37290*/  @!P1 LDG.E.U16 R2, desc[UR8][R4.64] ;  /* 0x0000000804029981 */ /* 0x000ee8000c1e1500 */
[----:B--2---:R-:W-:Y:S04]  /*372a0*/  STL [R1+0x200], R14 ;  /* 0x0002000e01007387 */ /* 0x004fe80000100800 */
[----:B---3--:R0:W-:Y:S04]  /*372b0*/  STL [R1+0x1fc], R2 ;  /* 0x0001fc0201007387 */ /* 0x0081e80000100800 */
[----:B0-----:R-:W2:Y:S04]  /*372c0*/  LDL.LU R2, [R1+0x441c] ;  /* 0x00441c0001027983 */ /* 0x001ea80000300800 */
[----:B------:R-:W3:Y:S04]  /*372d0*/  LDL R4, [R1+0x311c] ;  /* 0x00311c0001047983 */ /* 0x000ee80000100800 */
[----:B------:R-:W3:Y:S01]  /*372e0*/  LDL R5, [R1+0x3150] ;  /* 0x0031500001057983 */ /* 0x000ee20000100800 */
[----:B----4-:R-:W-:Y:S01]  /*372f0*/  PRMT R3, RZ, 0x7610, R3 ;  /* 0x00007610ff037816 */ /* 0x010fe20000000003 */
[----:B------:R-:W0:Y:S01]  /*37300*/  S2R R14, SR_TID.X ;  /* 0x00000000000e7919 */ /* 0x000e220000002100 */
[----:B---3--:R-:W-:-:S04]  /*37310*/  @!P2 LOP3.LUT R5, R5, R4, RZ, 0x3c, !PT ;  /* 0x000000040505a212 */ /* 0x008fc800078e3cff */
[----:B------:R-:W-:-:S04]  /*37320*/  @!P2 LOP3.LUT R4, R5, R4, RZ, 0x3c, !PT ;  /* 0x000000040504a212 */ /* 0x000fc800078e3cff */
[----:B------:R-:W-:-:S05]  /*37330*/  @!P2 LOP3.LUT R5, R5, R4, RZ, 0x3c, !PT ;  /* 0x000000040505a212 */ /* 0x000fca00078e3cff */
[----:B------:R1:W3:Y:S02]  /*37340*/  @!P2 LDG.E.U16 R3, desc[UR8][R4.64] ;  /* 0x000000080403a981 */ /* 0x0002e4000c1e1500 */
[----:B-1----:R-:W1:Y:S01]  /*37350*/  S2R R5, SR_TID.X ;  /* 0x0000000000057919 */ /* 0x002e620000002100 */
[----:B0-----:R-:W-:-:S04]  /*37360*/  SHF.R.U32.HI R14, RZ, 0x5, R14 ;  /* 0x00000005ff0e7819 */ /* 0x001fc8000001160e */
[----:B------:R-:W-:-:S04]  /*37370*/  SGXT.U32 R14, R14, 0x2 ;  /* 0x000000020e0e781a */ /* 0x000fc80000000000 */
[----:B------:R-:W-:-:S04]  /*37380*/  LOP3.LUT R14, R14, 0xcc, RZ, 0xfc, !PT ;  /* 0x000000cc0e0e7812 */ /* 0x000fc800078efcff */
[----:B------:R-:W-:Y:S02]  /*37390*/  ISETP.GE.AND P0, PT, R14, UR11, PT ;  /* 0x0000000b0e007c0c */ /* 0x000fe4000bf06270 */
[----:B------:R-:W4:Y:S01]  /*373a0*/  LDL.LU R14, [R1+0x4418] ;  /* 0x00441800010e7983 */ /* 0x000f220000300800 */
[----:B-1----:R-:W-:-:S03]  /*373b0*/  SHF.R.U32.HI R4, RZ, 0x5, R5 ;  /* 0x00000005ff047819 */ /* 0x002fc60000011605 */
[----:B---3--:R0:W-:Y:S04]  /*373c0*/  STL [R1+0x1f8], R3 ;  /* 0x0001f80301007387 */ /* 0x0081e80000100800 */
[----:B0-----:R-:W3:Y:S04]  /*373d0*/  LDL.LU R3, [R1+0x4414] ;  /* 0x0044140001037983 */ /* 0x001ee80000300800 */
[----:B------:R-:W3:Y:S01]  /*373e0*/  LDL R5, [R1+0x3124] ;  /* 0x0031240001057983 */ /* 0x000ee20000100800 */
[----:B------:R-:W-:-:S04]  /*373f0*/  SGXT.U32 R4, R4, 0x2 ;  /* 0x000000020404781a */ /* 0x000fc80000000000 */
[----:B------:R-:W-:Y:S02]  /*37400*/  LOP3.LUT R4, R4, 0xd0, RZ, 0xfc, !PT ;  /* 0x000000d004047812 */ /* 0x000fe400078efcff */
[----:B--2---:R-:W-:Y:S02]  /*37410*/  PRMT R2, RZ, 0x7610, R2 ;  /* 0x00007610ff027816 */ /* 0x004fe40000000002 */
[----:B------:R-:W-:Y:S01]  /*37420*/  ISETP.GE.AND P1, PT, R4, UR11, PT ;  /* 0x0000000b04007c0c */ /* 0x000fe2000bf26270 */
[----:B------:R-:W-:-:S05]  /*37430*/  @!P3 IMAD.MOV.U32 R4, RZ, RZ, R29 ;  /* 0x000000ffff04b224 */ /* 0x000fca00078e001d */
[----:B---3--:R0:W2:Y:S04]  /*37440*/  @!P3 LDG.E.U16 R2, desc[UR8][R4.64] ;  /* 0x000000080402b981 */ /* 0x0080a8000c1e1500 */
[----:B------:R-:W0:Y:S04]  /*37450*/  LDL R4, [R1+0x312c] ;  /* 0x00312c0001047983 */ /* 0x000e280000100800 */
[----:B------:R-:W0:Y:S01]  /*37460*/  LDL R5, [R1+0x3160] ;  /* 0x0031600001057983 */ /* 0x000e220000100800 */
[----:B------:R-:W-:Y:S02]  /*37470*/  PRMT R28, RZ, 0x7610, R28 ;  /* 0x00007610ff1c7816 */ /* 0x000fe4000000001c */
[----:B0-----:R-:W-:-:S04]  /*37480*/  @!P4 LOP3.LUT R5, R5, R4, RZ, 0x3c, !PT ;  /* 0x000000040505c212 */ /* 0x001fc800078e3cff */
[----:B------:R-:W-:-:S04]  /*37490*/  @!P4 LOP3.LUT R4, R5, R4, RZ, 0x3c, !PT ;  /* 0x000000040504c212 */ /* 0x000fc800078e3cff */
[----:B------:R-:W-:-:S05]  /*374a0*/  @!P4 LOP3.LUT R5, R5, R4, RZ, 0x3c, !PT ;  /* 0x000000040505c212 */ /* 0x000fca00078e3cff */
[----:B------:R-:W3:Y:S04]  /*374b0*/  @!P4 LDG.E.U16 R28, desc[UR8][R4.64] ;  /* 0x00000008041cc981 */ /* 0x000ee8000c1e1500 */
[----:B--2---:R0:W-:Y:S04]  /*374c0*/  STL [R1+0x1f4], R2 ;  /* 0x0001f40201007387 */ /* 0x0041e80000100800 */
[----:B0-----:R-:W2:Y:S04]  /*374d0*/  LDL R2, [R1+0x3178] ;  /* 0x0031780001027983 */ /* 0x001ea80000100800 */
[----:B---3--:R0:W-:Y:S04]  /*374e0*/  STL [R1+0x1f0], R28 ;  /* 0x0001f01c01007387 */ /* 0x0081e80000100800 */
[----:B------:R-:W3:Y:S04]  /*374f0*/  LDL R4, [R1+0x3134] ;  /* 0x0031340001047983 */ /* 0x000ee80000100800 */
[----:B------:R-:W3:Y:S01]  /*37500*/  LDL R5, [R1+0x3168] ;  /* 0x0031680001057983 */ /* 0x000ee20000100800 */
[----:B------:R-:W-:Y:S01]  /*37510*/  PRMT R15, RZ, 0x7610, R15 ;  /* 0x00007610ff0f7816 */ /* 0x000fe2000000000f */
[----:B------:R-:W0:Y:S01]  /*37520*/  S2R R29, SR_TID.X ;  /* 0x00000000001d7919 */ /* 0x000e220000002100 */
[----:B---3--:R-:W-:-:S04]  /*37530*/  @!P0 LOP3.LUT R5, R5, R4, RZ, 0x3c, !PT ;  /* 0x0000000405058212 */ /* 0x008fc800078e3cff */
[----:B------:R-:W-:-:S04]  /*37540*/  @!P0 LOP3.LUT R4, R5, R4, RZ, 0x3c, !PT ;  /* 0x0000000405048212 */ /* 0x000fc800078e3cff */
[----:B------:R-:W-:-:S05]  /*37550*/  @!P0 LOP3.LUT R5, R5, R4, RZ, 0x3c, !PT ;  /* 0x0000000405058212 */ /* 0x000fca00078e3cff */
[----:B------:R-:W3:Y:S01]  /*37560*/  @!P0 LDG.E.U16 R15, desc[UR8][R4.64] ;  /* 0x00000008040f8981 */ /* 0x000ee2000c1e1500 */
[----:B0-----:R-:W-:-:S04]  /*37570*/  SHF.R.U32.HI R28, RZ, 0x5, R29 ;  /* 0x00000005ff1c7819 */ /* 0x001fc8000001161d */
[----:B------:R-:W-:-:S04]  /*37580*/  SGXT.U32 R28, R28, 0x2 ;  /* 0x000000021c1c781a */ /* 0x000fc80000000000 */
[----:B------:R-:W-:-:S04]  /*37590*/  LOP3.LUT R28, R28, 0xd4, RZ, 0xfc, !PT ;  /* 0x000000d41c1c7812 */ /* 0x000fc800078efcff */
[----:B------:R-:W-:Y:S02]  /*375a0*/  ISETP.GE.AND P2, PT, R28, UR11, PT ;  /* 0x0000000b1c007c0c */ /* 0x000fe4000bf46270 */
[----:B------:R-:W-:Y:S02]  /*375b0*/  SHF.R.U32.HI R28, RZ, 0x5, R29 ;  /* 0x00000005ff1c7819 */ /* 0x000fe4000001161d */
[----:B------:R-:W2:Y:S04]  /*375c0*/  LDL R29, [R1+0x3180] ;  /* 0x00318000011d7983 */ /* 0x000ea80000100800 */
[----:B---3--:R0:W-:Y:S04]  /*375d0*/  STL [R1+0x1ec], R15 ;  /* 0x0001ec0f01007387 */ /* 0x0081e80000100800 */
[----:B0-----:R-:W3:Y:S04]  /*375e0*/  LDL.LU R15, [R1+0x4410] ;  /* 0x00441000010f7983 */ /* 0x001ee80000300800 */
[----:B------:R-:W2:Y:S04]  /*375f0*/  LDL R4, [R1+0x313c] ;  /* 0x00313c0001047983 */ /* 0x000ea80000100800 */
[----:B------:R-:W2:Y:S01]  /*37600*/  LDL R5, [R1+0x3170] ;  /* 0x0031700001057983 */ /* 0x000ea20000100800 */
[----:B----4-:R-:W-:-:S02]  /*37610*/  PRMT R14, RZ, 0x7610, R14 ;  /* 0x00007610ff0e7816 */ /* 0x010fc4000000000e */
[----:B------:R-:W-:-:S04]  /*37620*/  SGXT.U32 R28, R28, 0x2 ;  /* 0x000000021c1c781a */ /* 0x000fc80000000000 */
[----:B------:R-:W-:-:S04]  /*37630*/  LOP3.LUT R28, R28, 0xd8, RZ, 0xfc, !PT ;  /* 0x000000d81c1c7812 */ /* 0x000fc800078efcff */
[----:B------:R-:W-:Y:S02]  /*37640*/  ISETP.GE.AND P3, PT, R28, UR11, PT ;  /* 0x0000000b1c007c0c */ /* 0x000fe4000bf66270 */
[----:B------:R-:W0:Y:S01]  /*37650*/  S2R R28, SR_TID.X ;  /* 0x00000000001c7919 */ /* 0x000e220000002100 */
[----:B--2---:R-:W-:-:S04]  /*37660*/  @!P1 LOP3.LUT R5, R5, R4, RZ, 0x3c, !PT ;  /* 0x0000000405059212 */ /* 0x004fc800078e3cff */
[----:B------:R-:W-:-:S04]  /*37670*/  @!P1 LOP3.LUT R4, R5, R4, RZ, 0x3c, !PT ;  /* 0x0000000405049212 */ /* 0x000fc800078e3cff */
[----:B------:R-:W-:-:S05]  /*37680*/  @!P1 LOP3.LUT R5, R5, R4, RZ, 0x3c, !PT ;  /* 0x0000000405059212 */ /* 0x000fca00078e3cff */
[----:B------:R1:W2:Y:S02]  /*37690*/  @!P1 LDG.E.U16 R14, desc[UR8][R4.64] ;  /* 0x00000008040e9981 */ /* 0x0002a4000c1e1500 */
[----:B-1----:R-:W1:Y:S01]  /*376a0*/  S2R R5, SR_TID.X ;  /* 0x0000000000057919 */ /* 0x002e620000002100 */
[----:B0-----:R-:W-:-:S04]  /*376b0*/  SHF.R.U32.HI R28, RZ, 0x5, R28 ;  /* 0x00000005ff1c7819 */ /* 0x001fc8000001161c */
[----:B------:R-:W-:-:S04]  /*376c0*/  SGXT.U32 R28, R28, 0x2 ;  /* 0x000000021c1c781a */ /* 0x000fc80000000000 */
[----:B------:R-:W-:-:S04]  /*376d0*/  LOP3.LUT R28, R28, 0xdc, RZ, 0xfc, !PT ;  /* 0x000000dc1c1c7812 */ /* 0x000fc800078efcff */
[----:B------:R-:W-:Y:S02]  /*376e0*/  ISETP.GE.AND P0, PT, R28, UR11, PT ;  /* 0x0000000b1c007c0c */ /* 0x000fe4000bf06270 */
[----:B------:R-:W4:Y:S01]  /*376f0*/  LDL.LU R28, [R1+0x440c] ;  /* 0x00440c00011c7983 */ /* 0x000f220000300800 */
[----:B-1----:R-:W-:-:S03]  /*37700*/  SHF.R.U32.HI R4, RZ, 0x5, R5 ;  /* 0x00000005ff047819 */ /* 0x002fc60000011605 */
[----:B--2---:R0:W-:Y:S04]  /*37710*/  STL [R1+0x1e8], R14 ;  /* 0x0001e80e01007387 */ /* 0x0041e80000100800 */
[----:B0-----:R-:W2:Y:S04]  /*37720*/  LDL.LU R14, [R1+0x4408] ;  /* 0x00440800010e7983 */ /* 0x001ea80000300800 */
[----:B------:R-:W2:Y:S01]  /*37730*/  LDL R5, [R1+0x3144] ;  /* 0x0031440001057983 */ /* 0x000ea20000100800 */
[----:B------:R-:W-:-:S04]  /*37740*/  SGXT.U32 R4, R4, 0x2 ;  /* 0x000000020404781a */ /* 0x000fc80000000000 */
[----:B------:R-:W-:Y:S02]  /*37750*/  LOP3.LUT R4, R4, 0xe0, RZ, 0xfc, !PT ;  /* 0x000000e004047812 */ /* 0x000fe400078efcff */
[----:B---3--:R-:W-:Y:S02]  /*37760*/  PRMT R15, RZ, 0x7610, R15 ;  /* 0x00007610ff0f7816 */ /* 0x008fe4000000000f */
[----:B------:R-:W-:Y:S01]  /*37770*/  ISETP.GE.AND P1, PT, R4, UR11, PT ;  /* 0x0000000b04007c0c */ /* 0x000fe2000bf26270 */
[----:B------:R-:W-:Y:S02]  /*37780*/  @!P2 IMAD.MOV.U32 R4, RZ, RZ, R2 ;  /* 0x000000ffff04a224 */ /* 0x000fe400078e0002 */
[----:B------:R-:W3:Y:S04]  /*37790*/  LDL R2, [R1+0x3198] ;  /* 0x0031980001027983 */ /* 0x000ee80000100800 */
[----:B--2---:R0:W2:Y:S02]  /*377a0*/  @!P2 LDG.E.U16 R15, desc[UR8][R4.64] ;  /* 0x00000008040fa981 */ /* 0x0040a4000c1e1500 */
[----:B0-----:R-:W0:Y:S02]  /*377b0*/  S2R R5, SR_TID.X ;  /* 0x0000000000057919 */ /* 0x001e240000002100 */
[----:B0-----:R-:W-:Y:S01]  /*377c0*/  SHF.R.U32.HI R4, RZ, 0x5, R5 ;  /* 0x00000005ff047819 */ /* 0x001fe20000011605 */
[----:B--2---:R0:W-:Y:S04]  /*377d0*/  STL [R1+0x1e4], R15 ;  /* 0x0001e40f01007387 */ /* 0x0041e80000100800 */
[----:B0-----:R-:W2:Y:S04]  /*377e0*/  LDL.LU R15, [R1+0x4404] ;  /* 0x00440400010f7983 */ /* 0x001ea80000300800 */
[----:B------:R-:W2:Y:S01]  /*377f0*/  LDL R5, [R1+0x314c] ;  /* 0x00314c0001057983 */ /* 0x000ea20000100800 */
[----:B------:R-:W-:-:S04]  /*37800*/  SGXT.U32 R4, R4, 0x2 ;  /* 0x000000020404781a */ /* 0x000fc80000000000 */
[----:B------:R-:W-:Y:S02]  /*37810*/  LOP3.LUT R4, R4, 0xe4, RZ, 0xfc, !PT ;  /* 0x000000e404047812 */ /* 0x000fe400078efcff */
[----:B------:R-:W-:Y:S02]  /*37820*/  PRMT R14, RZ, 0x7610, R14 ;  /* 0x00007610ff0e7816 */ /* 0x000fe4000000000e */
[----:B------:R-:W-:Y:S01]  /*37830*/  ISETP.GE.AND P2, PT, R4, UR11, PT ;  /* 0x0000000b04007c0c */ /* 0x000fe2000bf46270 */
[----:B------:R-:W-:Y:S02]  /*37840*/  @!P3 IMAD.MOV.U32 R4, RZ, RZ, R29 ;  /* 0x000000ffff04b224 */ /* 0x000fe400078e001d */
[----:B------:R-:W0:Y:S03]  /*37850*/  S2R R29, SR_TID.X ;  /* 0x00000000001d7919 */ /* 0x000e260000002100 */
[----:B--2---:R-:W2:Y:S04]  /*37860*/  @!P3 LDG.E.U16 R14, desc[UR8][R4.64] ;  /* 0x00000008040eb981 */ /* 0x004ea8000c1e1500 */
[----:B------:R-:W3:Y:S04]  /*37870*/  LDL R4, [R1+0x3154] ;  /* 0x0031540001047983 */ /* 0x000ee80000100800 */
[----:B------:R-:W3:Y:S01]  /*37880*/  LDL R5, [R1+0x3188] ;  /* 0x0031880001057983 */ /* 0x000ee20000100800 */
[----:B------:R-:W-:-:S03]  /*37890*/  PRMT R15, RZ, 0x7610, R15 ;  /* 0x00007610ff0f7816 */ /* 0x000fc6000000000f */
[----:B--2---:R0:W-:Y:S02]  /*378a0*/  STL [R1+0x1e0], R14 ;  /* 0x0001e00e01007387 */ /* 0x0041e40000100800 */
[--C-:B0-----:R-:W-:Y:S02]  /*378b0*/  SHF.R.U32.HI R14, RZ, 0x5, R29.reuse ;  /* 0x00000005ff0e7819 */ /* 0x101fe4000001161d */
[----:B------:R-:W-:Y:S02]  /*378c0*/  SHF.R.U32.HI R29, RZ, 0x5, R29 ;  /* 0x00000005ff1d7819 */ /* 0x000fe4000001161d */
[----:B---3--:R-:W-:Y:S02]  /*378d0*/  @!P0 LOP3.LUT R5, R5, R4, RZ, 0x3c, !PT ;  /* 0x0000000405058212 */ /* 0x008fe400078e3cff */
[----:B------:R-:W-:Y:S02]  /*378e0*/  SGXT.U32 R29, R29, 0x2 ;  /* 0x000000021d1d781a */ /* 0x000fe40000000000 */
[----:B------:R-:W-:-:S02]  /*378f0*/  SGXT.U32 R14, R14, 0x2 ;  /* 0x000000020e0e781a */ /* 0x000fc40000000000 */
[----:B------:R-:W-:Y:S02]  /*37900*/  @!P0 LOP3.LUT R4, R5, R4, RZ, 0x3c, !PT ;  /* 0x0000000405048212 */ /* 0x000fe400078e3cff */
[----:B------:R-:W-:Y:S02]  /*37910*/  LOP3.LUT R29, R29, 0xe8, RZ, 0xfc, !PT ;  /* 0x000000e81d1d7812 */ /* 0x000fe400078efcff */
[----:B------:R-:W-:Y:S02]  /*37920*/  LOP3.LUT R14, R14, 0xec, RZ, 0xfc, !PT ;  /* 0x000000ec0e0e7812 */ /* 0x000fe400078efcff */
[----:B------:R-:W-:Y:S02]  /*37930*/  @!P0 LOP3.LUT R5, R5, R4, RZ, 0x3c, !PT ;  /* 0x0000000405058212 */ /* 0x000fe400078e3cff */
[----:B------:R-:W-:Y:S02]  /*37940*/  ISETP.GE.AND P3, PT, R29, UR11, PT ;  /* 0x0000000b1d007c0c */ /* 0x000fe4000bf66270 */
[----:B------:R-:W2:Y:S01]  /*37950*/  LDL.LU R29, [R1+0x4400] ;  /* 0x00440000011d7983 */ /* 0x000ea20000300800 */
[----:B------:R-:W-:-:S03]  /*37960*/  ISETP.GE.AND P4, PT, R14, UR11, PT ;  /* 0x0000000b0e007c0c */ /* 0x000fc6000bf86270 */
[----:B------:R-:W3:Y:S04]  /*37970*/  LDL.LU R14, [R1+0x43fc] ;  /* 0x0043fc00010e7983 */ /* 0x000ee80000300800 */
[----:B------:R0:W3:Y:S04]  /*37980*/  @!P0 LDG.E.U16 R15, desc[UR8][R4.64] ;  /* 0x00000008040f8981 */ /* 0x0000e8000c1e1500 */
[----:B------:R-:W0:Y:S04]  /*37990*/  LDL R4, [R1+0x315c] ;  /* 0x00315c0001047983 */ /* 0x000e280000100800 */
[----:B------:R-:W0:Y:S01]  /*379a0*/  LDL R5, [R1+0x3190] ;  /* 0x0031900001057983 */ /* 0x000e220000100800 */
[----:B--2---:R-:W-:-:S02]  /*379b0*/  PRMT R29, RZ, 0x7610, R29 ;  /* 0x00007610ff1d7816 */ /* 0x004fc4000000001d */
[----:B0-----:R-:W-:-:S04]  /*379c0*/  @!P1 LOP3.LUT R5, R5, R4, RZ, 0x3c, !PT ;  /* 0x0000000405059212 */ /* 0x001fc800078e3cff */
[----:B------:R-:W-:-:S04]  /*379d0*/  @!P1 LOP3.LUT R4, R5, R4, RZ, 0x3c, !PT ;  /* 0x0000000405049212 */ /* 0x000fc800078e3cff */
[----:B------:R-:W-:-:S05]  /*379e0*/  @!P1 LOP3.LUT R5, R5, R4, RZ, 0x3c, !PT ;  /* 0x0000000405059212 */ /* 0x000fca00078e3cff */
[----:B------:R0:W2:Y:S02]  /*379f0*/  @!P1 LDG.E.U16 R29, desc[UR8][R4.64] ;  /* 0x00000008041d9981 */ /* 0x0000a4000c1e1500 */
[----:B0-----:R-:W0:Y:S02]  /*37a00*/  S2R R5, SR_TID.X ;  /* 0x0000000000057919 */ /* 0x001e240000002100 */
[----:B---3--:R1:W-:Y:S04]  /*37a10*/  STL [R1+0x1dc], R15 ;  /* 0x0001dc0f01007387 */ /* 0x0083e80000100800 */
[----:B-1----:R-:W3:Y:S01]  /*37a20*/  LDL R15, [R1+0x31a8] ;  /* 0x0031a800010f7983 */ /* 0x002ee20000100800 */
[----:B0-----:R-:W-:-:S03]  /*37a30*/  SHF.R.U32.HI R4, RZ, 0x5, R5 ;  /* 0x00000005ff047819 */ /* 0x001fc60000011605 */
[----:B--2---:R0:W-:Y:S04]  /*37a40*/  STL [R1+0x1d8], R29 ;  /* 0x0001d81d01007387 */ /* 0x0041e80000100800 */
[----:B0-----:R-:W2:Y:S04]  /*37a50*/  LDL.LU R29, [R1+0x43f8] ;  /* 0x0043f800011d7983 */ /* 0x001ea80000300800 */
[----:B------:R-:W2:Y:S01]  /*37a60*/  LDL R5, [R1+0x3164] ;  /* 0x0031640001057983 */ /* 0x000ea20000100800 */
[----:B------:R-:W-:-:S04]  /*37a70*/  SGXT.U32 R4, R4, 0x2 ;  /* 0x000000020404781a */ /* 0x000fc80000000000 */
[----:B------:R-:W-:Y:S02]  /*37a80*/  LOP3.LUT R4, R4, 0xf0, RZ, 0xfc, !PT ;  /* 0x000000f004047812 */ /* 0x000fe400078efcff */
[----:B------:R-:W-:Y:S02]  /*37a90*/  PRMT R14, RZ, 0x7610, R14 ;  /* 0x00007610ff0e7816 */ /* 0x000fe4000000000e */
[----:B------:R-:W-:Y:S01]  /*37aa0*/  ISETP.GE.AND P0, PT, R4, UR11, PT ;  /* 0x0000000b04007c0c */ /* 0x000fe2000bf06270 */
[----:B------:R-:W-:-:S05]  /*37ab0*/  @!P2 IMAD.MOV.U32 R4, RZ, RZ, R2 ;  /* 0x000000ffff04a224 */ /* 0x000fca00078e0002 */
[----:B--2---:R-:W2:Y:S04]  /*37ac0*/  @!P2 LDG.E.U16 R14, desc[UR8][R4.64] ;  /* 0x00000008040ea981 */ /* 0x004ea8000c1e1500 */
        /* <DEDUP_REMOVED lines=17> */
[----:B------:R-:W2:Y:S01]  /*37be0*/  @!P4 LDG.E.U16 R14, desc[UR8][R4.64] ;  /* 0x00000008040ec981 */ /* 0x000ea2000c1e1500 */
[----:B------:R-:W0:Y:S02]  /*37bf0*/  S2R R2, SR_TID.X ;  /* 0x0000000000027919 */ /* 0x000e240000002100 */
[----:B0-----:R-:W-:-:S04]  /*37c00*/  SHF.R.U32.HI R2, RZ, 0x5, R2 ;  /* 0x00000005ff027819 */ /* 0x001fc80000011602 */
[----:B------:R-:W-:-:S04]  /*37c10*/  SGXT.U32 R2, R2, 0x2 ;  /* 0x000000020202781a */ /* 0x000fc80000000000 */
[----:B------:R-:W-:-:S04]  /*37c20*/  LOP3.LUT R2, R2, 0xf4, RZ, 0xfc, !PT ;  /* 0x000000f402027812 */ /* 0x000fc800078efcff */
[----:B------:R-:W-:Y:S01]  /*37c30*/  ISETP.GE.AND P1, PT, R2, UR11, PT ;  /* 0x0000000b02007c0c */ /* 0x000fe2000bf26270 */
[----:B--2---:R0:W-:Y:S04]  /*37c40*/  STL [R1+0x1c8], R14 ;  /* 0x0001c80e01007387 */ /* 0x0041e80000100800 */
[----:B0-----:R-:W2:Y:S04]  /*37c50*/  LDL.LU R14, [R1+0x43ec] ;  /* 0x0043ec00010e7983 */ /* 0x001ea80000300800 */
[----:B------:R-:W2:Y:S01]  /*37c60*/  LDL R5, [R1+0x317c] ;  /* 0x00317c0001057983 */ /* 0x000ea20000100800 */
[----:B------:R-:W0:Y:S01]  /*37c70*/  S2R R2, SR_TID.X ;  /* 0x0000000000027919 */ /* 0x000e220000002100 */
[----:B------:R-:W-:-:S02]  /*37c80*/  PRMT R3, RZ, 0x7610, R3 ;  /* 0x00007610ff037816 */ /* 0x000fc40000000003 */
[----:B0-----:R-:W-:-:S04]  /*37c90*/  SHF.R.U32.HI R4, RZ, 0x5, R2 ;  /* 0x00000005ff047819 */ /* 0x001fc80000011602 */
[----:B------:R-:W-:-:S04]  /*37ca0*/  SGXT.U32 R4, R4, 0x2 ;  /* 0x000000020404781a */ /* 0x000fc80000000000 */
[----:B------:R-:W-:-:S04]  /*37cb0*/  LOP3.LUT R4, R4, 0xfc, RZ, 0xfc, !PT ;  /* 0x000000fc04047812 */ /* 0x000fc800078efcff */
[----:B------:R-:W-:Y:S01]  /*37cc0*/  ISETP.GE.AND P3, PT, R4, UR11, PT ;  /* 0x0000000b04007c0c */ /* 0x000fe2000bf66270 */
[----:B---3--:R-:W-:-:S05]  /*37cd0*/  @!P0 IMAD.MOV.U32 R4, RZ, RZ, R15 ;  /* 0x000000ffff048224 */ /* 0x008fca00078e000f */
[----:B--2---:R-:W2:Y:S01]  /*37ce0*/  @!P0 LDG.E.U16 R3, desc[UR8][R4.64] ;  /* 0x0000000804038981 */ /* 0x004ea2000c1e1500 */
[----:B------:R-:W-:-:S04]  /*37cf0*/  SHF.R.U32.HI R2, RZ, 0x5, R2 ;  /* 0x00000005ff027819 */ /* 0x000fc80000011602 */
[----:B------:R-:W-:-:S04]  /*37d00*/  SGXT.U32 R2, R2, 0x2 ;  /* 0x000000020202781a */ /* 0x000fc80000000000 */
[----:B------:R-:W-:-:S04]  /*37d10*/  LOP3.LUT R2, R2, 0xf8, RZ, 0xfc, !PT ;  /* 0x000000f802027812 */ /* 0x000fc800078efcff */
[----:B------:R-:W-:Y:S02]  /*37d20*/  ISETP.GE.AND P2, PT, R2, UR11, PT ;  /* 0x0000000b02007c0c */ /* 0x000fe4000bf46270 */
[----:B------:R-:W3:Y:S04]  /*37d30*/  LDL.LU R2, [R1+0x43e8] ;  /* 0x0043e80001027983 */ /* 0x000ee80000300800 */
[----:B--2---:R-:W-:Y:S04]  /*37d40*/  STL [R1+0x1c4], R3 ;  /* 0x0001c40301007387 */ /* 0x004fe80000100800 */
[----:B------:R-:W2:Y:S04]  /*37d50*/  LDL R4, [R1+0x3184] ;  /* 0x0031840001047983 */ /* 0x000ea80000100800 */
[----:B------:R-:W2:Y:S01]  /*37d60*/  LDL R5, [R1+0x31a4] ;  /* 0x0031a40001057983 */ /* 0x000ea20000100800 */
[----:B---3--:R-:W-:-:S02]  /*37d70*/  PRMT R2, RZ, 0x7610, R2 ;  /* 0x00007610ff027816 */ /* 0x008fc40000000002 */
[----:B--2---:R-:W-:-:S04]  /*37d80*/  @!P1 LOP3.LUT R5, R5, R4, RZ, 0x3c, !PT ;  /* 0x0000000405059212 */ /* 0x004fc800078e3cff */
[----:B------:R-:W-:-:S04]  /*37d90*/  @!P1 LOP3.LUT R4, R5, R4, RZ, 0x3c, !PT ;  /* 0x0000000405049212 */ /* 0x000fc800078e3cff */
[----:B------:R-:W-:-:S05]  /*37da0*/  @!P1 LOP3.LUT R5, R5, R4, RZ, 0x3c, !PT ;  /* 0x0000000405059212 */ /* 0x000fca00078e3cff */
[----:B------:R-:W2:Y:S04]  /*37db0*/  @!P1 LDG.E.U16 R2, desc[UR8][R4.64] ;  /* 0x0000000804029981 */ /* 0x000ea8000c1e1500 */
[----:B--2---:R0:W-:Y:S04]  /*37dc0*/  STL [R1+0x1c0], R2 ;  /* 0x0001c00201007387 */ /* 0x0041e80000100800 */
[----:B0-----:R-:W2:Y:S04]  /*37dd0*/  LDL.LU R2, [R1+0x43e4] ;  /* 0x0043e40001027983 */ /* 0x001ea80000300800 */
        /* <DEDUP_REMOVED lines=8> */
[----:B0-----:R-:W-:-:S04]  /*37e60*/  LOP3.LUT R15, R15, 0x7f, RZ, 0xc0, !PT ;  /* 0x0000007f0f0f7812 */ /* 0x001fc800078ec0ff */
[C---:B------:R-:W-:Y:S02]  /*37e70*/  ISETP.GE.AND P4, PT, R15.reuse, UR11, PT ;  /* 0x0000000b0f007c0c */ /* 0x040fe4000bf86270 */
[----:B------:R-:W-:-:S04]  /*37e80*/  LOP3.LUT R15, R15, 0x80, RZ, 0xfc, !PT ;  /* 0x000000800f0f7812 */ /* 0x000fc800078efcff */
[----:B------:R-:W-:Y:S02]  /*37e90*/  ISETP.GE.AND P1, PT, R15, UR11, PT ;  /* 0x0000000b0f007c0c */ /* 0x000fe4000bf26270 */
[----:B------:R-:W2:Y:S04]  /*37ea0*/  LDL.LU R15, [R1+0x43e0] ;  /* 0x0043e000010f7983 */ /* 0x000ea80000300800 */
[----:B---3--:R0:W-:Y:S04]  /*37eb0*/  STL [R1+0x1bc], R14 ;  /* 0x0001bc0e01007387 */ /* 0x0081e80000100800 */
[----:B0-----:R-:W3:Y:S04]  /*37ec0*/  LDL.LU R14, [R1+0x43dc] ;  /* 0x0043dc00010e7983 */ /* 0x001ee80000300800 */
[----:B------:R-:W3:Y:S04]  /*37ed0*/  LDL R4, [R1+0x3194] ;  /* 0x0031940001047983 */ /* 0x000ee80000100800 */
[----:B------:R-:W3:Y:S01]  /*37ee0*/  LDL R5, [R1+0x319c] ;  /* 0x00319c0001057983 */ /* 0x000ee20000100800 */
[----:B--2---:R-:W-:Y:S01]  /*37ef0*/  PRMT R2, RZ, 0x7610, R2 ;  /* 0x00007610ff027816 */ /* 0x004fe20000000002 */
[----:B------:R-:W0:Y:S01]  /*37f00*/  S2R R3, SR_TID.X ;  /* 0x0000000000037919 */ /* 0x000e220000002100 */
[----:B---3--:R-:W-:-:S04]  /*37f10*/  @!P3 LOP3.LUT R5, R5, R4, RZ, 0x3c, !PT ;  /* 0x000000040505b212 */ /* 0x008fc800078e3cff */
[----:B------:R-:W-:-:S04]  /*37f20*/  @!P3 LOP3.LUT R4, R5, R4, RZ, 0x3c, !PT ;  /* 0x000000040504b212 */ /* 0x000fc800078e3cff */
[----:B------:R-:W-:-:S05]  /*37f30*/  @!P3 LOP3.LUT R5, R5, R4, RZ, 0x3c, !PT ;  /* 0x000000040505b212 */ /* 0x000fca00078e3cff */
[----:B------:R1:W2:Y:S04]  /*37f40*/  @!P3 LDG.E.U16 R2, desc[UR8][R4.64] ;  /* 0x000000080402b981 */ /* 0x0002a8000c1e1500 */
[----:B------:R-:W1:Y:S04]  /*37f50*/  LDL R4, [R1+0x30fc] ;  /* 0x0030fc0001047983 */ /* 0x000e680000100800 */
[----:B------:R-:W1:Y:S01]  /*37f60*/  LDL R5, [R1+0x3120] ;  /* 0x0031200001057983 */ /* 0x000e620000100800 */
[----:B0-----:R-:W-:-:S04]  /*37f70*/  SHF.R.U32.HI R3, RZ, 0x5, R3 ;  /* 0x00000005ff037819 */ /* 0x001fc80000011603 */
[----:B------:R-:W-:-:S04]  /*37f80*/  SGXT.U32 R3, R3, 0x2 ;  /* 0x000000020303781a */ /* 0x000fc80000000000 */
[----:B------:R-:W-:Y:S02]  /*37f90*/  ISETP.GE.AND P0, PT, R3, UR11, PT ;  /* 0x0000000b03007c0c */ /* 0x000fe4000bf06270 */
[----:B------:R-:W-:-:S11]  /*37fa0*/  PRMT R14, RZ, 0x7610, R14 ;  /* 0x00007610ff0e7816 */ /* 0x000fd6000000000e */
[----:B-1----:R-:W-:-:S04]  /*37fb0*/  @!P0 LOP3.LUT R5, R5, R4, RZ, 0x3c, !PT ;  /* 0x0000000405058212 */ /* 0x002fc800078e3cff */
[----:B------:R-:W-:-:S04]  /*37fc0*/  @!P0 LOP3.LUT R4, R5, R4, RZ, 0x3c, !PT ;  /* 0x0000000405048212 */ /* 0x000fc800078e3cff */
[----:B------:R-:W-:-:S05]  /*37fd0*/  @!P0 LOP3.LUT R5, R5, R4, RZ, 0x3c, !PT ;  /* 0x0000000405058212 */ /* 0x000fca00078e3cff */
[----:B------:R-:W3:Y:S04]  /*37fe0*/  @!P0 LDG.E.U16 R14, desc[UR8][R4.64] ;  /* 0x00000008040e8981 */ /* 0x000ee8000c1e1500 */
[----:B--2---:R-:W-:Y:S01]  /*37ff0*/  STL [R1+0x4214], R2 ;  /* 0x0042140201007387 */ /* 0x004fe20000100800 */
[----:B------:R-:W-:Y:S01]  /*38000*/  PRMT R15, RZ, 0x7610, R15 ;  /* 0x00007610ff0f7816 */ /* 0x000fe2000000000f */
[----:B------:R-:W-:Y:S06]  /*38010*/  BAR.SYNC.DEFER_BLOCKING 0x0 ;  /* 0x0000000000007b1d */ /* 0x000fec0000010000 */
[----:B---3--:R0:W-:Y:S04]  /*38020*/  STL [R1+0x1d4], R14 ;  /* 0x0001d40e01007387 */ /* 0x0081e80000100800 */
[----:B0-----:R-:W2:Y:S04]  /*38030*/  LDL.LU R14, [R1+0x43d8] ;  /* 0x0043d800010e7983 */ /* 0x001ea80000300800 */
[----:B------:R-:W3:Y:S04]  /*38040*/  LDL R4, [R1+0x2c18] ;  /* 0x002c180001047983 */ /* 0x000ee80000100800 */
[----:B------:R-:W3:Y:S02]  /*38050*/  LDL R5, [R1+0x2c1c] ;  /* 0x002c1c0001057983 */ /* 0x000ee40000100800 */
[----:B---3--:R-:W-:-:S04]  /*38060*/  @!P4 LOP3.LUT R5, R5, R4, RZ, 0x3c, !PT ;  /* 0x000000040505c212 */ /* 0x008fc800078e3cff */
[----:B------:R-:W-:-:S04]  /*38070*/  @!P4 LOP3.LUT R4, R5, R4, RZ, 0x3c, !PT ;  /* 0x000000040504c212 */ /* 0x000fc800078e3cff */
[----:B------:R-:W-:-:S05]  /*38080*/  @!P4 LOP3.LUT R5, R5, R4, RZ, 0x3c, !PT ;  /* 0x000000040505c212 */ /* 0x000fca00078e3cff */
[----:B------:R-:W3:Y:S04]  /*38090*/  @!P4 LDG.E.U16 R15, desc[UR8][R4.64] ;  /* 0x00000008040fc981 */ /* 0x000ee8000c1e1500 */
[----:B---3--:R0:W-:Y:S04]  /*380a0*/  STL [R1+0x1b4], R15 ;  /* 0x0001b40f01007387 */ /* 0x0081e80000100800 */
[----:B0-----:R-:W3:Y:S04]  /*380b0*/  LDL.LU R15, [R1+0x43d4] ;  /* 0x0043d400010f7983 */ /* 0x001ee80000300800 */
[----:B------:R-:W3:Y:S04]  /*380c0*/  LDL R4, [R1+0x2c10] ;  /* 0x002c100001047983 */ /* 0x000ee80000100800 */
[----:B------:R-:W3:Y:S01]  /*380d0*/  LDL R5, [R1+0x2c14] ;  /* 0x002c140001057983 */ /* 0x000ee20000100800 */
[----:B--2---:R-:W-:-:S02]  /*380e0*/  PRMT R14, RZ, 0x7610, R14 ;  /* 0x00007610ff0e7816 */ /* 0x004fc4000000000e */
[----:B---3--:R-:W-:-:S04]  /*380f0*/  @!P1 LOP3.LUT R5, R5, R4, RZ, 0x3c, !PT ;  /* 0x0000000405059212 */ /* 0x008fc800078e3cff */
[----:B------:R-:W-:-:S04]  /*38100*/  @!P1 LOP3.LUT R4, R5, R4, RZ, 0x3c, !PT ;  /* 0x0000000405049212 */ /* 0x000fc800078e3cff */
[----:B------:R-:W-:-:S05]  /*38110*/  @!P1 LOP3.LUT R5, R5, R4, RZ, 0x3c, !PT ;  /* 0x0000000405059212 */ /* 0x000fca00078e3cff */
[----:B------:R-:W2:Y:S04]  /*38120*/  @!P1 LDG.E.U16 R14, desc[UR8][R4.64] ;  /* 0x00000008040e9981 */ /* 0x000ea8000c1e1500 */
[----:B--2---:R0:W-:Y:S04]  /*38130*/  STL [R1+0x1b0], R14 ;  /* 0x0001b00e01007387 */ /* 0x0041e80000100800 */
[----:B0-----:R-:W2:Y:S04]  /*38140*/  LDL.LU R14, [R1+0x43d0] ;  /* 0x0043d000010e7983 */ /* 0x001ea80000300800 */
[----:B------:R-:W3:Y:S04]  /*38150*/  LDL R4, [R1+0x2b98] ;  /* 0x002b980001047983 */ /* 0x000ee80000100800 */
[----:B------:R-:W3:Y:S01]  /*38160*/  LDL R5, [R1+0x2b9c] ;  /* 0x002b9c0001057983 */ /* 0x000ee20000100800 */
[----:B------:R-:W-:-:S02]  /*38170*/  PRMT R15, RZ, 0x7610, R15 ;  /* 0x00007610ff0f7816 */ /* 0x000fc4000000000f */
        /* <DEDUP_REMOVED lines=957> */
[----:B------:R-:W2:Y:S01]  /*3bd50*/  @!P4 LDG.E.U16 R21, desc[UR8][R4.64] ;  /* 0x000000080415c981 */ /* 0x000ea2000c1e1500 */
[----:B------:R-:W-:-:S03]  /*3bd60*/  PRMT R2, RZ, 0x7610, R2 ;  /* 0x00007610ff027816 */ /* 0x000fc60000000002 */
[----:B--2---:R0:W-:Y:S04]  /*3bd70*/  STL [R1+0x4], R21 ;  /* 0x0000041501007387 */ /* 0x0041e80000100800 */
[----:B0-----:R-:W2:Y:S04]  /*3bd80*/  LDL.LU R21, [R1+0x422c] ;  /* 0x00422c0001157983 */ /* 0x001ea80000300800 */
[----:B------:R-:W2:Y:S01]  /*3bd90*/  LDL R5, [R1+0x1128] ;  /* 0x0011280001057983 */ /* 0x000ea20000100800 */
[----:B------:R-:W-:Y:S01]  /*3bda0*/  @!P1 IMAD.MOV.U32 R4, RZ, RZ, R14 ;  /* 0x000000ffff049224 */ /* 0x000fe200078e000e */
[----:B------:R-:W-:-:S02]  /*3bdb0*/  PRMT R29, RZ, 0x7610, R29 ;  /* 0x00007610ff1d7816 */ /* 0x000fc4000000001d */
[----:B------:R-:W3:Y:S04]  /*3bdc0*/  LDL R14, [R1+0x1028] ;  /* 0x00102800010e7983 */ /* 0x000ee80000100800 */
[----:B--2---:R0:W2:Y:S04]  /*3bdd0*/  @!P1 LDG.E.U16 R2, desc[UR8][R4.64] ;  /* 0x0000000804029981 */ /* 0x0040a8000c1e1500 */
[----:B------:R-:W0:Y:S04]  /*3bde0*/  LDL R4, [R1+0x10b0] ;  /* 0x0010b00001047983 */ /* 0x000e280000100800 */
[----:B------:R-:W0:Y:S02]  /*3bdf0*/  LDL R5, [R1+0x10b4] ;  /* 0x0010b40001057983 */ /* 0x000e240000100800 */
[----:B0-----:R-:W-:-:S04]  /*3be00*/  @!P4 LOP3.LUT R5, R5, R4, RZ, 0x3c, !PT ;  /* 0x000000040505c212 */ /* 0x001fc800078e3cff */
[----:B------:R-:W-:-:S04]  /*3be10*/  @!P4 LOP3.LUT R4, R5, R4, RZ, 0x3c, !PT ;  /* 0x000000040504c212 */ /* 0x000fc800078e3cff */
[----:B------:R-:W-:Y:S01]  /*3be20*/  @!P4 LOP3.LUT R5, R5, R4, RZ, 0x3c, !PT ;  /* 0x000000040505c212 */ /* 0x000fe200078e3cff */
[----:B--2---:R0:W-:Y:S04]  /*3be30*/  STL [R1], R2 ;  /* 0x0000000201007387 */ /* 0x0041e80000100800 */
[----:B------:R1:W2:Y:S01]  /*3be40*/  @!P4 LDG.E.U16 R29, desc[UR8][R4.64] ;  /* 0x00000008041dc981 */ /* 0x0002a2000c1e1500 */
[----:B------:R-:W-:-:S03]  /*3be50*/  PRMT R28, RZ, 0x7610, R28 ;  /* 0x00007610ff1c7816 */ /* 0x000fc6000000001c */
[----:B0-----:R-:W3:Y:S04]  /*3be60*/  LDL R2, [R1+0x102c] ;  /* 0x00102c0001027983 */ /* 0x001ee80000100800 */
[----:B------:R-:W3:Y:S01]  /*3be70*/  LDL R5, [R1+0x10a8] ;  /* 0x0010a80001057983 */ /* 0x000ee20000100800 */
[----:B-1----:R-:W-:-:S03]  /*3be80*/  @!P1 IMAD.MOV.U32 R4, RZ, RZ, R15 ;  /* 0x000000ffff049224 */ /* 0x002fc600078e000f */
[----:B--2---:R0:W-:Y:S01]  /*3be90*/  STL [R1+0x4184], R29 ;  /* 0x0041841d01007387 */ /* 0x0041e20000100800 */
[----:B----4-:R-:W-:Y:S02]  /*3bea0*/  PRMT R27, RZ, 0x7610, R27 ;  /* 0x00007610ff1b7816 */ /* 0x010fe4000000001b */
[----:B------:R-:W-:Y:S01]  /*3beb0*/  PRMT R26, RZ, 0x7610, R26 ;  /* 0x00007610ff1a7816 */ /* 0x000fe2000000001a */
[----:B------:R-:W2:Y:S04]  /*3bec0*/  LDL R15, [R1+0x2c5c] ;  /* 0x002c5c00010f7983 */ /* 0x000ea80000100800 */
[----:B0-----:R-:W4:Y:S04]  /*3bed0*/  LDL R29, [R1+0x1034] ;  /* 0x00103400011d7983 */ /* 0x001f280000100800 */
[----:B---3--:R4:W3:Y:S04]  /*3bee0*/  @!P1 LDG.E.U16 R28, desc[UR8][R4.64] ;  /* 0x00000008041c9981 */ /* 0x0088e8000c1e1500 */
[----:B------:R-:W2:Y:S01]  /*3bef0*/  LDL R5, [R1+0x1030] ;  /* 0x0010300001057983 */ /* 0x000ea20000100800 */
[----:B----4-:R-:W-:-:S05]  /*3bf00*/  @!P4 IMAD.MOV.U32 R4, RZ, RZ, R29 ;  /* 0x000000ffff04c224 */ /* 0x010fca00078e001d */
[----:B--2---:R0:W2:Y:S04]  /*3bf10*/  @!P4 LDG.E.U16 R27, desc[UR8][R4.64] ;  /* 0x00000008041bc981 */ /* 0x0040a8000c1e1500 */
[----:B---3--:R1:W-:Y:S04]  /*3bf20*/  STL [R1+0x4188], R28 ;  /* 0x0041881c01007387 */ /* 0x0083e80000100800 */
[----:B------:R-:W3:Y:S01]  /*3bf30*/  LDL R29, [R1+0x2cd8] ;  /* 0x002cd800011d7983 */ /* 0x000ee20000100800 */
[----:B0-----:R-:W-:Y:S02]  /*3bf40*/  @!P1 IMAD.MOV.U32 R4, RZ, RZ, R2 ;  /* 0x000000ffff049224 */ /* 0x001fe400078e0002 */
[----:B------:R-:W-:Y:S01]  /*3bf50*/  @!P1 IMAD.MOV.U32 R5, RZ, RZ, R14 ;  /* 0x000000ffff059224 */ /* 0x000fe200078e000e */
[----:B-1----:R-:W4:Y:S04]  /*3bf60*/  LDL R28, [R1+0x2c54] ;  /* 0x002c5400011c7983 */ /* 0x002f280000100800 */
[----:B------:R0:W3:Y:S04]  /*3bf70*/  @!P1 LDG.E.U16 R26, desc[UR8][R4.64] ;  /* 0x00000008041a9981 */ /* 0x0000e8000c1e1500 */
[----:B--2---:R1:W-:Y:S04]  /*3bf80*/  STL [R1+0x418c], R27 ;  /* 0x00418c1b01007387 */ /* 0x0043e80000100800 */
[----:B------:R-:W0:Y:S04]  /*3bf90*/  LDL R4, [R1+0x2c4c] ;  /* 0x002c4c0001047983 */ /* 0x000e280000100800 */
[----:B------:R-:W0:Y:S01]  /*3bfa0*/  LDL R5, [R1+0x2c58] ;  /* 0x002c580001057983 */ /* 0x000e220000100800 */
[----:B------:R-:W-:-:S02]  /*3bfb0*/  PRMT R25, RZ, 0x7610, R25 ;  /* 0x00007610ff197816 */ /* 0x000fc40000000019 */
[----:B------:R-:W-:Y:S02]  /*3bfc0*/  PRMT R24, RZ, 0x7610, R24 ;  /* 0x00007610ff187816 */ /* 0x000fe40000000018 */
[----:B------:R-:W-:Y:S01]  /*3bfd0*/  PRMT R23, RZ, 0x7610, R23 ;  /* 0x00007610ff177816 */ /* 0x000fe20000000017 */
[----:B------:R-:W2:Y:S04]  /*3bfe0*/  LDL R14, [R1+0x2cd4] ;  /* 0x002cd400010e7983 */ /* 0x000ea80000100800 */
[----:B------:R-:W2:Y:S04]  /*3bff0*/  LDL R2, [R1+0x2cdc] ;  /* 0x002cdc0001027983 */ /* 0x000ea80000100800 */
[----:B-1----:R-:W2:Y:S01]  /*3c000*/  LDL R27, [R1+0x2ccc] ;  /* 0x002ccc00011b7983 */ /* 0x002ea20000100800 */
[----:B0-----:R-:W-:-:S04]  /*3c010*/  @!P4 LOP3.LUT R5, R5, R4, RZ, 0x3c, !PT ;  /* 0x000000040505c212 */ /* 0x001fc800078e3cff */
[----:B------:R-:W-:-:S04]  /*3c020*/  @!P4 LOP3.LUT R4, R5, R4, RZ, 0x3c, !PT ;  /* 0x000000040504c212 */ /* 0x000fc800078e3cff */
[----:B------:R-:W-:-:S05]  /*3c030*/  @!P4 LOP3.LUT R5, R5, R4, RZ, 0x3c, !PT ;  /* 0x000000040505c212 */ /* 0x000fca00078e3cff */
[----:B------:R0:W2:Y:S02]  /*3c040*/  @!P4 LDG.E.U16 R25, desc[UR8][R4.64] ;  /* 0x000000080419c981 */ /* 0x0000a4000c1e1500 */
[----:B0-----:R-:W-:Y:S02]  /*3c050*/  @!P1 IMAD.MOV.U32 R4, RZ, RZ, R15 ;  /* 0x000000ffff049224 */ /* 0x001fe400078e000f */
[----:B----4-:R-:W-:-:S05]  /*3c060*/  @!P1 IMAD.MOV.U32 R5, RZ, RZ, R28 ;  /* 0x000000ffff059224 */ /* 0x010fca00078e001c */
[----:B------:R3:W4:Y:S02]  /*3c070*/  @!P1 LDG.E.U16 R24, desc[UR8][R4.64] ;  /* 0x0000000804189981 */ /* 0x000724000c1e1500 */
[----:B---3--:R-:W-:Y:S02]  /*3c080*/  @!P4 IMAD.MOV.U32 R4, RZ, RZ, R29 ;  /* 0x000000ffff04c224 */ /* 0x008fe400078e001d */
[----:B--2---:R-:W-:-:S05]  /*3c090*/  @!P4 IMAD.MOV.U32 R5, RZ, RZ, R27 ;  /* 0x000000ffff05c224 */ /* 0x004fca00078e001b */
[----:B------:R0:W2:Y:S04]  /*3c0a0*/  @!P4 LDG.E.U16 R23, desc[UR8][R4.64] ;  /* 0x000000080417c981 */ /* 0x0000a8000c1e1500 */
[----:B------:R1:W-:Y:S01]  /*3c0b0*/  STL [R1+0x4190], R26 ;  /* 0x0041901a01007387 */ /* 0x0003e20000100800 */
[----:B------:R-:W-:Y:S01]  /*3c0c0*/  PRMT R13, RZ, 0x7610, R13 ;  /* 0x00007610ff0d7816 */ /* 0x000fe2000000000d */
[----:B0-----:R-:W-:Y:S02]  /*3c0d0*/  @!P1 IMAD.MOV.U32 R4, RZ, RZ, R2 ;  /* 0x000000ffff049224 */ /* 0x001fe400078e0002 */
[----:B------:R-:W-:-:S05]  /*3c0e0*/  @!P1 IMAD.MOV.U32 R5, RZ, RZ, R14 ;  /* 0x000000ffff059224 */ /* 0x000fca00078e000e */
[----:B------:R-:W3:Y:S04]  /*3c0f0*/  @!P1 LDG.E.U16 R13, desc[UR8][R4.64] ;  /* 0x00000008040d9981 */ /* 0x000ee8000c1e1500 */
[----:B------:R0:W-:Y:S04]  /*3c100*/  STL [R1+0x4194], R25 ;  /* 0x0041941901007387 */ /* 0x0001e80000100800 */
[----:B------:R-:W3:Y:S04]  /*3c110*/  LDL R28, [R1+0x2d4c] ;  /* 0x002d4c00011c7983 */ /* 0x000ee80000100800 */
[----:B------:R-:W3:Y:S04]  /*3c120*/  LDL R15, [R1+0x2d58] ;  /* 0x002d5800010f7983 */ /* 0x000ee80000100800 */
[----:B----4-:R4:W-:Y:S04]  /*3c130*/  STL [R1+0x4198], R24 ;  /* 0x0041981801007387 */ /* 0x0109e80000100800 */
[----:B------:R-:W3:Y:S04]  /*3c140*/  LDL R27, [R1+0x2d54] ;  /* 0x002d5400011b7983 */ /* 0x000ee80000100800 */
[----:B-1----:R-:W3:Y:S04]  /*3c150*/  LDL R26, [R1+0x2d5c] ;  /* 0x002d5c00011a7983 */ /* 0x002ee80000100800 */
[----:B--2---:R1:W-:Y:S04]  /*3c160*/  STL [R1+0x419c], R23 ;  /* 0x00419c1701007387 */ /* 0x0043e80000100800 */
[----:B0-----:R-:W2:Y:S04]  /*3c170*/  LDL R25, [R1+0x2dcc] ;  /* 0x002dcc0001197983 */ /* 0x001ea80000100800 */
[----:B----4-:R-:W4:Y:S01]  /*3c180*/  LDL R24, [R1+0x2dd8] ;  /* 0x002dd80001187983 */ /* 0x010f220000100800 */
[----:B------:R-:W-:-:S02]  /*3c190*/  PRMT R12, RZ, 0x7610, R12 ;  /* 0x00007610ff0c7816 */ /* 0x000fc4000000000c */
[----:B------:R-:W-:Y:S02]  /*3c1a0*/  PRMT R11, RZ, 0x7610, R11 ;  /* 0x00007610ff0b7816 */ /* 0x000fe4000000000b */
[----:B------:R-:W-:Y:S01]  /*3c1b0*/  PRMT R10, RZ, 0x7610, R10 ;  /* 0x00007610ff0a7816 */ /* 0x000fe2000000000a */
[----:B------:R-:W4:Y:S04]  /*3c1c0*/  LDL R14, [R1+0x2dd4] ;  /* 0x002dd400010e7983 */ /* 0x000f280000100800 */
[----:B------:R-:W4:Y:S04]  /*3c1d0*/  LDL R2, [R1+0x2ddc] ;  /* 0x002ddc0001027983 */ /* 0x000f280000100800 */
[----:B---3--:R0:W-:Y:S04]  /*3c1e0*/  STL [R1+0x41a0], R13 ;  /* 0x0041a00d01007387 */ /* 0x0081e80000100800 */
[----:B-1----:R-:W3:Y:S01]  /*3c1f0*/  LDL R23, [R1+0x2e4c] ;  /* 0x002e4c0001177983 */ /* 0x002ee20000100800 */
[----:B------:R-:W-:-:S02]  /*3c200*/  @!P4 IMAD.MOV.U32 R5, RZ, RZ, R28 ;  /* 0x000000ffff05c224 */ /* 0x000fc400078e001c */
[----:B------:R-:W-:Y:S02]  /*3c210*/  @!P4 IMAD.MOV.U32 R4, RZ, RZ, R15 ;  /* 0x000000ffff04c224 */ /* 0x000fe400078e000f */
[----:B------:R-:W3:Y:S04]  /*3c220*/  LDL R15, [R1+0x2e58] ;  /* 0x002e5800010f7983 */ /* 0x000ee80000100800 */
[----:B------:R1:W3:Y:S02]  /*3c230*/  @!P4 LDG.E.U16 R12, desc[UR8][R4.64] ;  /* 0x00000008040cc981 */ /* 0x0002e4000c1e1500 */
[----:B-1----:R-:W-:Y:S02]  /*3c240*/  @!P1 IMAD.MOV.U32 R5, RZ, RZ, R27 ;  /* 0x000000ffff059224 */ /* 0x002fe400078e001b */
[----:B------:R-:W-:-:S05]  /*3c250*/  @!P1 IMAD.MOV.U32 R4, RZ, RZ, R26 ;  /* 0x000000ffff049224 */ /* 0x000fca00078e001a */
[----:B------:R2:W3:Y:S02]  /*3c260*/  @!P1 LDG.E.U16 R11, desc[UR8][R4.64] ;  /* 0x00000008040b9981 */ /* 0x0004e4000c1e1500 */
[----:B--2---:R-:W-:Y:S02]  /*3c270*/  @!P4 IMAD.MOV.U32 R5, RZ, RZ, R25 ;  /* 0x000000ffff05c224 */ /* 0x004fe400078e0019 */
[----:B----4-:R-:W-:-:S05]  /*3c280*/  @!P4 IMAD.MOV.U32 R4, RZ, RZ, R24 ;  /* 0x000000ffff04c224 */ /* 0x010fca00078e0018 */
[----:B------:R1:W2:Y:S01]  /*3c290*/  @!P4 LDG.E.U16 R10, desc[UR8][R4.64] ;  /* 0x00000008040ac981 */ /* 0x0002a2000c1e1500 */
[----:B------:R-:W-:Y:S02]  /*3c2a0*/  PRMT R9, RZ, 0x7610, R9 ;  /* 0x00007610ff097816 */ /* 0x000fe40000000009 */
[----:B------:R-:W-:Y:S01]  /*3c2b0*/  PRMT R8, RZ, 0x7610, R8 ;  /* 0x00007610ff087816 */ /* 0x000fe20000000008 */
[----:B-1----:R-:W-:Y:S02]  /*3c2c0*/  @!P1 IMAD.MOV.U32 R5, RZ, RZ, R14 ;  /* 0x000000ffff059224 */ /* 0x002fe400078e000e */
[----:B------:R-:W-:-:S05]  /*3c2d0*/  @!P1 IMAD.MOV.U32 R4, RZ, RZ, R2 ;  /* 0x000000ffff049224 */ /* 0x000fca00078e0002 */
[----:B------:R3:W4:Y:S02]  /*3c2e0*/  @!P1 LDG.E.U16 R9, desc[UR8][R4.64] ;  /* 0x0000000804099981 */ /* 0x000724000c1e1500 */
[----:B---3--:R-:W-:Y:S02]  /*3c2f0*/  @!P4 IMAD.MOV.U32 R5, RZ, RZ, R23 ;  /* 0x000000ffff05c224 */ /* 0x008fe400078e0017 */
[----:B------:R1:W-:Y:S04]  /*3c300*/  STL [R1+0x41a4], R12 ;  /* 0x0041a40c01007387 */ /* 0x0003e80000100800 */
[----:B0-----:R-:W3:Y:S04]  /*3c310*/  LDL R13, [R1+0x2e54] ;  /* 0x002e5400010d7983 */ /* 0x001ee80000100800 */
[----:B-1----:R-:W3:Y:S04]  /*3c320*/  LDL R12, [R1+0x2e5c] ;  /* 0x002e5c00010c7983 */ /* 0x002ee80000100800 */
[----:B------:R0:W-:Y:S01]  /*3c330*/  STL [R1+0x41a8], R11 ;  /* 0x0041a80b01007387 */ /* 0x0001e20000100800 */
[----:B------:R-:W-:-:S05]  /*3c340*/  @!P4 IMAD.MOV.U32 R4, RZ, RZ, R15 ;  /* 0x000000ffff04c224 */ /* 0x000fca00078e000f */
[----:B------:R3:W3:Y:S04]  /*3c350*/  @!P4 LDG.E.U16 R8, desc[UR8][R4.64] ;  /* 0x000000080408c981 */ /* 0x0006e8000c1e1500 */
[----:B--2---:R1:W-:Y:S04]  /*3c360*/  STL [R1+0x41ac], R10 ;  /* 0x0041ac0a01007387 */ /* 0x0043e80000100800 */
[----:B------:R-:W2:Y:S04]  /*3c370*/  LDL R14, [R1+0x2ecc] ;  /* 0x002ecc00010e7983 */ /* 0x000ea80000100800 */
[----:B------:R-:W2:Y:S01]  /*3c380*/  LDL R2, [R1+0x2ed8] ;  /* 0x002ed80001027983 */ /* 0x000ea20000100800 */
[----:B------:R-:W-:-:S02]  /*3c390*/  PRMT R7, RZ, 0x7610, R7 ;  /* 0x00007610ff077816 */ /* 0x000fc40000000007 */
[----:B------:R-:W-:Y:S01]  /*3c3a0*/  PRMT R6, RZ, 0x7610, R6 ;  /* 0x00007610ff067816 */ /* 0x000fe20000000006 */
[----:B----4-:R4:W-:Y:S04]  /*3c3b0*/  STL [R1+0x41b0], R9 ;  /* 0x0041b00901007387 */ /* 0x0109e80000100800 */
[----:B------:R-:W4:Y:S04]  /*3c3c0*/  LDL R24, [R1+0x2ed4] ;  /* 0x002ed40001187983 */ /* 0x000f280000100800 */
[----:B------:R-:W4:Y:S01]  /*3c3d0*/  LDL R23, [R1+0x2edc] ;  /* 0x002edc0001177983 */ /* 0x000f220000100800 */
[----:B---3--:R-:W-:-:S02]  /*3c3e0*/  @!P1 IMAD.MOV.U32 R5, RZ, RZ, R13 ;  /* 0x000000ffff059224 */ /* 0x008fc400078e000d */
[----:B------:R-:W-:-:S05]  /*3c3f0*/  @!P1 IMAD.MOV.U32 R4, RZ, RZ, R12 ;  /* 0x000000ffff049224 */ /* 0x000fca00078e000c */
[----:B------:R3:W4:Y:S04]  /*3c400*/  @!P1 LDG.E.U16 R7, desc[UR8][R4.64] ;  /* 0x0000000804079981 */ /* 0x000728000c1e1500 */
[----:B------:R0:W-:Y:S04]  /*3c410*/  STL [R1+0x41b4], R8 ;  /* 0x0041b40801007387 */ /* 0x0001e80000100800 */
[----:B------:R-:W4:Y:S04]  /*3c420*/  LDL R13, [R1+0x2f4c] ;  /* 0x002f4c00010d7983 */ /* 0x000f280000100800 */
[----:B------:R-:W4:Y:S04]  /*3c430*/  LDL R12, [R1+0x2f58] ;  /* 0x002f5800010c7983 */ /* 0x000f280000100800 */
[----:B0-----:R-:W4:Y:S04]  /*3c440*/  LDL R11, [R1+0x2f54] ;  /* 0x002f5400010b7983 */ /* 0x001f280000100800 */
[----:B-1----:R-:W4:Y:S01]  /*3c450*/  LDL R10, [R1+0x2f5c] ;  /* 0x002f5c00010a7983 */ /* 0x002f220000100800 */
[----:B--2---:R-:W-:-:S02]  /*3c460*/  @!P4 IMAD.MOV.U32 R15, RZ, RZ, R14 ;  /* 0x000000ffff0fc224 */ /* 0x004fc400078e000e */
[----:B------:R-:W-:-:S05]  /*3c470*/  @!P4 IMAD.MOV.U32 R14, RZ, RZ, R2 ;  /* 0x000000ffff0ec224 */ /* 0x000fca00078e0002 */
[----:B------:R4:W2:Y:S01]  /*3c480*/  @!P4 LDG.E.U16 R6, desc[UR8][R14.64] ;  /* 0x000000080e06c981 */ /* 0x0008a2000c1e1500 */
[----:B---3--:R-:W-:Y:S02]  /*3c490*/  PRMT R5, RZ, 0x7610, R5 ;  /* 0x00007610ff057816 */ /* 0x008fe40000000005 */
[----:B------:R-:W-:Y:S01]  /*3c4a0*/  PRMT R4, RZ, 0x7610, R4 ;  /* 0x00007610ff047816 */ /* 0x000fe20000000004 */
[----:B----4-:R-:W-:Y:S02]  /*3c4b0*/  @!P1 IMAD.MOV.U32 R15, RZ, RZ, R24 ;  /* 0x000000ffff0f9224 */ /* 0x010fe400078e0018 */
[----:B------:R-:W-:-:S05]  /*3c4c0*/  @!P1 IMAD.MOV.U32 R14, RZ, RZ, R23 ;  /* 0x000000ffff0e9224 */ /* 0x000fca00078e0017 */
[----:B------:R0:W3:Y:S04]  /*3c4d0*/  @!P1 LDG.E.U16 R5, desc[UR8][R14.64] ;  /* 0x000000080e059981 */ /* 0x0000e8000c1e1500 */
[----:B------:R1:W-:Y:S04]  /*3c4e0*/  STL [R1+0x41b8], R7 ;  /* 0x0041b80701007387 */ /* 0x0003e80000100800 */
[----:B------:R-:W4:Y:S04]  /*3c4f0*/  LDL R9, [R1+0x2c08] ;  /* 0x002c080001097983 */ /* 0x000f280000100800 */
[----:B------:R-:W4:Y:S01]  /*3c500*/  LDL R2, [R1+0x2c0c] ;  /* 0x002c0c0001027983 */ /* 0x000f220000100800 */
[----:B0-----:R-:W-:-:S02]  /*3c510*/  @!P4 IMAD.MOV.U32 R15, RZ, RZ, R13 ;  /* 0x000000ffff0fc224 */ /* 0x001fc400078e000d */
[----:B------:R-:W-:-:S05]  /*3c520*/  @!P4 IMAD.MOV.U32 R14, RZ, RZ, R12 ;  /* 0x000000ffff0ec224 */ /* 0x000fca00078e000c */
[----:B------:R0:W4:Y:S04]  /*3c530*/  @!P4 LDG.E.U16 R4, desc[UR8][R14.64] ;  /* 0x000000080e04c981 */ /* 0x000128000c1e1500 */
[----:B--2---:R2:W-:Y:S04]  /*3c540*/  STL [R1+0x41bc], R6 ;  /* 0x0041bc0601007387 */ /* 0x0045e80000100800 */
[----:B------:R-:W2:Y:S04]  /*3c550*/  LDL R8, [R1+0x2c00] ;  /* 0x002c000001087983 */ /* 0x000ea80000100800 */
[----:B-1----:R-:W2:Y:S01]  /*3c560*/  LDL R7, [R1+0x2c04] ;  /* 0x002c040001077983 */ /* 0x002ea20000100800 */
[----:B------:R-:W-:Y:S01]  /*3c570*/  PRMT R3, RZ, 0x7610, R3 ;  /* 0x00007610ff037816 */ /* 0x000fe20000000003 */
[----:B0-----:R-:W-:-:S02]  /*3c580*/  @!P1 IMAD.MOV.U32 R14, RZ, RZ, R10 ;  /* 0x000000ffff0e9224 */ /* 0x001fc400078e000a */
[----:B------:R-:W-:Y:S01]  /*3c590*/  @!P1 IMAD.MOV.U32 R15, RZ, RZ, R11 ;  /* 0x000000ffff0f9224 */ /* 0x000fe200078e000b */
[----:B------:R-:W-:-:S04]  /*3c5a0*/  PRMT R22, RZ, 0x7610, R22 ;  /* 0x00007610ff167816 */ /* 0x000fc80000000016 */
[----:B------:R4:W2:Y:S01]  /*3c5b0*/  @!P1 LDG.E.U16 R3, desc[UR8][R14.64] ;  /* 0x000000080e039981 */ /* 0x0008a2000c1e1500 */
[----:B------:R-:W-:-:S03]  /*3c5c0*/  PRMT R18, RZ, 0x7610, R18 ;  /* 0x00007610ff127816 */ /* 0x000fc60000000012 */
[----:B---3--:R0:W-:Y:S01]  /*3c5d0*/  STL [R1+0x41c0], R5 ;  /* 0x0041c00501007387 */ /* 0x0081e20000100800 */
[----:B----4-:R-:W-:Y:S02]  /*3c5e0*/  @!P4 IMAD.MOV.U32 R15, RZ, RZ, R9 ;  /* 0x000000ffff0fc224 */ /* 0x010fe400078e0009 */
[----:B------:R-:W-:-:S05]  /*3c5f0*/  @!P4 IMAD.MOV.U32 R14, RZ, RZ, R2 ;  /* 0x000000ffff0ec224 */ /* 0x000fca00078e0002 */
[----:B------:R1:W3:Y:S04]  /*3c600*/  @!P4 LDG.E.U16 R22, desc[UR8][R14.64] ;  /* 0x000000080e16c981 */ /* 0x0002e8000c1e1500 */
[----:B------:R-:W-:Y:S04]  /*3c610*/  STL [R1+0x41c4], R4 ;  /* 0x0041c40401007387 */ /* 0x000fe80000100800 */
[----:B--2---:R-:W2:Y:S04]  /*3c620*/  LDL R6, [R1+0x2b88] ;  /* 0x002b880001067983 */ /* 0x004ea80000100800 */
[----:B0-----:R-:W4:Y:S01]  /*3c630*/  LDL R5, [R1+0x2b8c] ;  /* 0x002b8c0001057983 */ /* 0x001f220000100800 */
[----:B-1----:R-:W-:-:S02]  /*3c640*/  @!P1 IMAD.MOV.U32 R15, RZ, RZ, R8 ;  /* 0x000000ffff0f9224 */ /* 0x002fc400078e0008 */
[----:B------:R-:W-:-:S05]  /*3c650*/  @!P1 IMAD.MOV.U32 R14, RZ, RZ, R7 ;  /* 0x000000ffff0e9224 */ /* 0x000fca00078e0007 */
[----:B------:R2:W4:Y:S04]  /*3c660*/  @!P1 LDG.E.U16 R18, desc[UR8][R14.64] ;  /* 0x000000080e129981 */ /* 0x000528000c1e1500 */
[----:B------:R0:W-:Y:S04]  /*3c670*/  STL [R1+0x41c8], R3 ;  /* 0x0041c80301007387 */ /* 0x0001e80000100800 */
[----:B------:R-:W4:Y:S04]  /*3c680*/  LDL R2, [R1+0x2b84] ;  /* 0x002b840001027983 */ /* 0x000f280000100800 */
[----:B0-----:R-:W4:Y:S01]  /*3c690*/  LDL R3, [R1+0x2b80] ;  /* 0x002b800001037983 */ /* 0x001f220000100800 */
[----:B------:R-:W-:-:S03]  /*3c6a0*/  PRMT R16, RZ, 0x7610, R16 ;  /* 0x00007610ff107816 */ /* 0x000fc60000000010 */
[----:B---3--:R-:W-:Y:S04]  /*3c6b0*/  STL [R1+0x41cc], R22 ;  /* 0x0041cc1601007387 */ /* 0x008fe80000100800 */
[----:B------:R-:W3:Y:S04]  /*3c6c0*/  LDL R12, [R1+0x2b20] ;  /* 0x002b2000010c7983 */ /* 0x000ee80000100800 */
[----:B------:R-:W3:Y:S04]  /*3c6d0*/  LDL R11, [R1+0x2b24] ;  /* 0x002b2400010b7983 */ /* 0x000ee80000100800 */
[----:B------:R-:W3:Y:S04]  /*3c6e0*/  LDL R10, [R1+0x2b18] ;  /* 0x002b1800010a7983 */ /* 0x000ee80000100800 */
[----:B------:R-:W3:Y:S01]  /*3c6f0*/  LDL R9, [R1+0x2b1c] ;  /* 0x002b1c0001097983 */ /* 0x000ee20000100800 */
[----:B--2---:R-:W-:-:S02]  /*3c700*/  @!P4 IMAD.MOV.U32 R15, RZ, RZ, R6 ;  /* 0x000000ffff0fc224 */ /* 0x004fc400078e0006 */
[----:B----4-:R-:W-:-:S05]  /*3c710*/  @!P4 IMAD.MOV.U32 R14, RZ, RZ, R5 ;  /* 0x000000ffff0ec224 */ /* 0x010fca00078e0005 */
[----:B------:R0:W2:Y:S04]  /*3c720*/  @!P4 LDG.E.U16 R16, desc[UR8][R14.64] ;  /* 0x000000080e10c981 */ /* 0x0000a8000c1e1500 */
[----:B------:R-:W-:Y:S04]  /*3c730*/  STL [R1+0x41d0], R18 ;  /* 0x0041d01201007387 */ /* 0x000fe80000100800 */
[----:B------:R-:W4:Y:S04]  /*3c740*/  LDL R8, [R1+0x2aa0] ;  /* 0x002aa00001087983 */ /* 0x000f280000100800 */
[----:B------:R-:W2:Y:S04]  /*3c750*/  LDL R7, [R1+0x2aa4] ;  /* 0x002aa40001077983 */ /* 0x000ea80000100800 */
[----:B------:R-:W4:Y:S04]  /*3c760*/  LDL R6, [R1+0x2f94] ;  /* 0x002f940001067983 */ /* 0x000f280000100800 */
[----:B------:R-:W4:Y:S01]  /*3c770*/  LDL R5, [R1+0x2f98] ;  /* 0x002f980001057983 */ /* 0x000f220000100800 */
[----:B------:R-:W-:Y:S01]  /*3c780*/  PRMT R17, RZ, 0x7610, R17 ;  /* 0x00007610ff117816 */ /* 0x000fe20000000011 */
[----:B0-----:R-:W-:-:S02]  /*3c790*/  @!P1 IMAD.MOV.U32 R14, RZ, RZ, R2 ;  /* 0x000000ffff0e9224 */ /* 0x001fc400078e0002 */
[----:B------:R-:W-:Y:S01]  /*3c7a0*/  @!P1 IMAD.MOV.U32 R15, RZ, RZ, R3 ;  /* 0x000000ffff0f9224 */ /* 0x000fe200078e0003 */
[----:B------:R-:W-:-:S04]  /*3c7b0*/  PRMT R19, RZ, 0x7610, R19 ;  /* 0x00007610ff137816 */ /* 0x000fc80000000013 */
[----:B------:R3:W4:Y:S01]  /*3c7c0*/  @!P1 LDG.E.U16 R17, desc[UR8][R14.64] ;  /* 0x000000080e119981 */ /* 0x000722000c1e1500 */
[----:B------:R-:W-:Y:S02]  /*3c7d0*/  PRMT R20, RZ, 0x7610, R20 ;  /* 0x00007610ff147816 */ /* 0x000fe40000000014 */
[----:B------:R-:W-:Y:S02]  /*3c7e0*/  PRMT R21, RZ, 0x7610, R21 ;  /* 0x00007610ff157816 */ /* 0x000fe40000000015 */
[----:B------:R-:W-:Y:S01]  /*3c7f0*/  PRMT R4, RZ, 0x7610, R4 ;  /* 0x00007610ff047816 */ /* 0x000fe20000000004 */
[----:B---3--:R-:W-:Y:S02]  /*3c800*/  @!P4 IMAD.MOV.U32 R15, RZ, RZ, R12 ;  /* 0x000000ffff0fc224 */ /* 0x008fe400078e000c */
[----:B------:R-:W-:-:S05]  /*3c810*/  @!P4 IMAD.MOV.U32 R14, RZ, RZ, R11 ;  /* 0x000000ffff0ec224 */ /* 0x000fca00078e000b */
[----:B------:R0:W3:Y:S02]  /*3c820*/  @!P4 LDG.E.U16 R19, desc[UR8][R14.64] ;  /* 0x000000080e13c981 */ /* 0x0000e4000c1e1500 */
[----:B0-----:R-:W-:Y:S02]  /*3c830*/  @!P1 IMAD.MOV.U32 R14, RZ, RZ, R9 ;  /* 0x000000ffff0e9224 */ /* 0x001fe400078e0009 */
[----:B------:R-:W-:-:S05]  /*3c840*/  @!P1 IMAD.MOV.U32 R15, RZ, RZ, R10 ;  /* 0x000000ffff0f9224 */ /* 0x000fca00078e000a */
[----:B------:R2:W3:Y:S02]  /*3c850*/  @!P1 LDG.E.U16 R20, desc[UR8][R14.64] ;  /* 0x000000080e149981 */ /* 0x0004e4000c1e1500 */
[----:B--2---:R-:W-:Y:S02]  /*3c860*/  @!P4 IMAD.MOV.U32 R14, RZ, RZ, R7 ;  /* 0x000000ffff0ec224 */ /* 0x004fe400078e0007 */
[----:B----4-:R-:W-:-:S05]  /*3c870*/  @!P4 IMAD.MOV.U32 R15, RZ, RZ, R8 ;  /* 0x000000ffff0fc224 */ /* 0x010fca00078e0008 */
[----:B------:R0:W2:Y:S02]  /*3c880*/  @!P4 LDG.E.U16 R21, desc[UR8][R14.64] ;  /* 0x000000080e15c981 */ /* 0x0000a4000c1e1500 */
[----:B0-----:R-:W-:Y:S02]  /*3c890*/  @!P4 IMAD.MOV.U32 R14, RZ, RZ, R5 ;  /* 0x000000ffff0ec224 */ /* 0x001fe400078e0005 */
[----:B------:R-:W-:-:S05]  /*3c8a0*/  @!P4 IMAD.MOV.U32 R15, RZ, RZ, R6 ;  /* 0x000000ffff0fc224 */ /* 0x000fca00078e0006 */
[----:B------:R-:W4:Y:S04]  /*3c8b0*/  @!P4 LDG.E.U16 R4, desc[UR8][R14.64] ;  /* 0x000000080e04c981 */ /* 0x000f28000c1e1500 */
[----:B------:R-:W-:Y:S04]  /*3c8c0*/  STL [R1+0x41d4], R16 ;  /* 0x0041d41001007387 */ /* 0x000fe80000100800 */
[----:B------:R-:W4:Y:S04]  /*3c8d0*/  LDL R2, [R1+0x2fb0] ;  /* 0x002fb00001027983 */ /* 0x000f280000100800 */
[----:B------:R-:W4:Y:S04]  /*3c8e0*/  LDL R3, [R1+0x2fac] ;  /* 0x002fac0001037983 */ /* 0x000f280000100800 */
[----:B------:R-:W-:Y:S04]  /*3c8f0*/  STL [R1+0x41d8], R17 ;  /* 0x0041d81101007387 */ /* 0x000fe80000100800 */
[----:B---3--:R-:W-:Y:S04]  /*3c900*/  STL [R1+0x41dc], R19 ;  /* 0x0041dc1301007387 */ /* 0x008fe80000100800 */
[----:B------:R-:W-:Y:S04]  /*3c910*/  STL [R1+0x41e0], R20 ;  /* 0x0041e01401007387 */ /* 0x000fe80000100800 */
[----:B--2---:R-:W-:Y:S04]  /*3c920*/  STL [R1+0x41e4], R21 ;  /* 0x0041e41501007387 */ /* 0x004fe80000100800 */
[----:B----4-:R0:W-:Y:S01]  /*3c930*/  STL [R1+0xf94], R4 ;  /* 0x000f940401007387 */ /* 0x0101e20000100800 */
[----:B------:R-:W-:-:S03]  /*3c940*/  @!P1 IMAD.MOV.U32 R14, RZ, RZ, R2 ;  /* 0x000000ffff0e9224 */ /* 0x000fc600078e0002 */
[----:B0-----:R-:W2:Y:S04]  /*3c950*/  LDL.LU R4, [R1+0x1d4] ;  /* 0x0001d40001047983 */ /* 0x001ea80000300800 */
[----:B------:R-:W3:Y:S04]  /*3c960*/  LDL.LU R5, [R1+0x2d0] ;  /* 0x0002d00001057983 */ /* 0x000ee80000300800 */
[----:B------:R-:W4:Y:S04]  /*3c970*/  LDL.LU R6, [R1+0x2a8] ;  /* 0x0002a80001067983 */ /* 0x000f280000300800 */
        /* <DEDUP_REMOVED lines=10> */
[----:B------:R-:W-:-:S03]  /*3ca20*/  @!P1 IMAD.MOV.U32 R15, RZ, RZ, R3 ;  /* 0x000000ffff0f9224 */ /* 0x000fc600078e0003 */
[----:B------:R-:W2:Y:S04]  /*3ca30*/  LDL.LU R25, [R1+0x250] ;  /* 0x0002500001197983 */ /* 0x000ea80000300800 */
[----:B------:R-:W2:Y:S04]  /*3ca40*/  LDL.LU R26, [R1+0x248] ;  /* 0x00024800011a7983 */ /* 0x000ea80000300800 */
[----:B------:R-:W2:Y:S04]  /*3ca50*/  LDL.LU R27, [R1+0x240] ;  /* 0x00024000011b7983 */ /* 0x000ea80000300800 */
[----:B------:R-:W2:Y:S04]  /*3ca60*/  LDL.LU R28, [R1+0x238] ;  /* 0x00023800011c7983 */ /* 0x000ea80000300800 */
[----:B------:R-:W2:Y:S04]  /*3ca70*/  LDL.LU R29, [R1+0x230] ;  /* 0x00023000011d7983 */ /* 0x000ea80000300800 */
        /* <DEDUP_REMOVED lines=542> */
[----:B------:R-:W-:-:S03]  /*3ec60*/  PRMT R0, RZ, 0x7610, R0 ;  /* 0x00007610ff007816 */ /* 0x000fc60000000000 */
[----:B------:R-:W-:Y:S04]  /*3ec70*/  STL [R1+0x37fc], R14 ;  /* 0x0037fc0e01007387 */ /* 0x000fe80000100800 */
[----:B------:R-:W-:Y:S04]  /*3ec80*/  STL [R1+0x3804], R14 ;  /* 0x0038040e01007387 */ /* 0x000fe80000100800 */
[----:B------:R-:W-:Y:S04]  /*3ec90*/  STL [R1+0x380c], R14 ;  /* 0x00380c0e01007387 */ /* 0x000fe80000100800 */
[----:B------:R-:W-:Y:S04]  /*3eca0*/  STL [R1+0x3814], R14 ;  /* 0x0038140e01007387 */ /* 0x000fe80000100800 */
[----:B------:R-:W-:Y:S04]  /*3ecb0*/  STL [R1+0x381c], R14 ;  /* 0x00381c0e01007387 */ /* 0x000fe80000100800 */
[----:B------:R-:W-:Y:S04]  /*3ecc0*/  STL [R1+0x3824], R14 ;  /* 0x0038240e01007387 */ /* 0x000fe80000100800 */
[----:B------:R-:W2:Y:S04]  /*3ecd0*/  @!P1 LDG.E.U16 R0, desc[UR8][R14.64] ;  /* 0x000000080e009981 */ /* 0x000ea8000c1e1500 */
        /* <DEDUP_REMOVED lines=246> */
[----:B------:R-:W0:Y:S03]  /*3fc40*/  S2R R3, SR_TID.X ;  /* 0x0000000000037919 */ /* 0x000e260000002100 */
        /* <DEDUP_REMOVED lines=32> */
[----:B0-----:R-:W-:-:S03]  /*3fe50*/  IMAD.SHL.U32 R16, R3, 0x2, RZ ;  /* 0x0000000203107824 */ /* 0x001fc600078e00ff */
[----:B------:R-:W-:Y:S01]  /*3fe60*/  STL [R1+0x40dc], R14 ;  /* 0x0040dc0e01007387 */ /* 0x000fe20000100800 */
[----:B------:R-:W-:-:S03]  /*3fe70*/  SHF.R.S32.HI R3, RZ, 0x6, R3 ;  /* 0x00000006ff037819 */ /* 0x000fc60000011403 */
[----:B------:R-:W-:Y:S04]  /*3fe80*/  STL [R1+0x40e4], R14 ;  /* 0x0040e40e01007387 */ /* 0x000fe80000100800 */
[----:B------:R-:W-:Y:S04]  /*3fe90*/  STL [R1+0x40ec], R14 ;  /* 0x0040ec0e01007387 */ /* 0x000fe80000100800 */
[----:B------:R-:W-:Y:S04]  /*3fea0*/  STL [R1+0x40f4], R14 ;  /* 0x0040f40e01007387 */ /* 0x000fe80000100800 */
[----:B------:R-:W-:Y:S01]  /*3feb0*/  STL [R1+0x40fc], R14 ;  /* 0x0040fc0e01007387 */ /* 0x000fe20000100800 */
[----:B------:R-:W-:-:S03]  /*3fec0*/  SGXT R3, R3, 0x1 ;  /* 0x000000010303781a */ /* 0x000fc60000000200 */
        /* <DEDUP_REMOVED lines=8> */
[----:B------:R-:W-:Y:S01]  /*3ff50*/  STL [R1+0x413c], R14 ;  /* 0x00413c0e01007387 */ /* 0x000fe20000100800 */
[----:B------:R-:W-:-:S03]  /*3ff60*/  LOP3.LUT R3, R3, 0x7e, R16, 0x78, !PT ;  /* 0x0000007e03037812 */ /* 0x000fc600078e7810 */
[----:B------:R-:W-:Y:S04]  /*3ff70*/  STL [R1+0x4144], R14 ;  /* 0x0041440e01007387 */ /* 0x000fe80000100800 */
[----:B------:R-:W-:Y:S04]  /*3ff80*/  STL [R1+0x414c], R14 ;  /* 0x00414c0e01007387 */ /* 0x000fe80000100800 */
[----:B------:R-:W-:Y:S04]  /*3ff90*/  STL [R1+0x4154], R14 ;  /* 0x0041540e01007387 */ /* 0x000fe80000100800 */
[----:B------:R-:W-:Y:S04]  /*3ffa0*/  STL [R1+0x415c], R14 ;  /* 0x00415c0e01007387 */ /* 0x000fe80000100800 */
[----:B------:R-:W-:Y:S04]  /*3ffb0*/  STL [R1+0x4164], R14 ;  /* 0x0041640e01007387 */ /* 0x000fe80000100800 */
[----:B--2---:R-:W-:Y:S04]  /*3ffc0*/  STS.U16 [R3+UR5+0x40000], R4 ;  /* 0x0400000403007988 */ /* 0x004fe80008000405 */
[----:B------:R-:W-:Y:S04]  /*3ffd0*/  STL [R1+0x416c], R14 ;  /* 0x00416c0e01007387 */ /* 0x000fe80000100800 */
[----:B---3--:R-:W-:Y:S04]  /*3ffe0*/  STS.U16 [R3+UR5+0x40200], R5 ;  /* 0x0402000503007988 */ /* 0x008fe80008000405 */
[----:B------:R-:W-:Y:S04]  /*3fff0*/  STL [R1+0x4174], R14 ;  /* 0x0041740e01007387 */ /* 0x000fe80000100800 */
[----:B----4-:R-:W-:Y:S04]  /*40000*/  STS.U16 [R3+UR5+0x40400], R6 ;  /* 0x0404000603007988 */ /* 0x010fe80008000405 */
[----:B------:R-:W-:Y:S04]  /*40010*/  STL [R1+0x417c], R14 ;  /* 0x00417c0e01007387 */ /* 0x000fe80000100800 */
[----:B------:R-:W-:Y:S04]  /*40020*/  STS.U16 [R3+UR5+0x40600], R7 ;  /* 0x0406000703007988 */ /* 0x000fe80008000405 */
[----:B------:R-:W-:Y:S04]  /*40030*/  STL [R1+0x41e8], R14 ;  /* 0x0041e80e01007387 */ /* 0x000fe80000100800 */
[----:B------:R-:W-:Y:S04]  /*40040*/  STS.U16 [R3+UR5+0x40800], R8 ;  /* 0x0408000803007988 */ /* 0x000fe80008000405 */
[----:B------:R-:W-:Y:S04]  /*40050*/  STL [R1+0x32c4], R0 ;  /* 0x0032c40001007387 */ /* 0x000fe80000100800 */
[----:B------:R-:W-:Y:S04]  /*40060*/  STS.U16 [R3+UR5+0x40a00], R9 ;  /* 0x040a000903007988 */ /* 0x000fe80008000405 */
[----:B------:R-:W-:Y:S04]  /*40070*/  STL [R1+0x41ec], R0 ;  /* 0x0041ec0001007387 */ /* 0x000fe80000100800 */
[----:B------:R0:W-:Y:S04]  /*40080*/  STS.U16 [R3+UR5+0x40c00], R2 ;  /* 0x040c000203007988 */ /* 0x0001e80008000405 */
[----:B0-----:R-:W2:Y:S04]  /*40090*/  LDL.LU R2, [R1+0x228] ;  /* 0x0002280001027983 */ /* 0x001ea80000300800 */
[----:B------:R-:W3:Y:S04]  /*400a0*/  LDL R0, [R1+0x31b8] ;  /* 0x0031b80001007983 */ /* 0x000ee80000100800 */
[----:B---3--:R0:W-:Y:S04]  /*400b0*/  STL [R1+0x4220], R0 ;  /* 0x0042200001007387 */ /* 0x0081e80000100800 */
[----:B0-----:R-:W3:Y:S04]  /*400c0*/  LDL.LU R0, [R1+0x210] ;  /* 0x0002100001007983 */ /* 0x001ee80000300800 */
[----:B---3--:R0:W-:Y:S04]  /*400d0*/  STL [R1+0x4224], R0 ;  /* 0x0042240001007387 */ /* 0x0081e80000100800 */
[----:B0-----:R-:W3:Y:S04]  /*400e0*/  LDL.LU R0, [R1+0x218] ;  /* 0x0002180001007983 */ /* 0x001ee80000300800 */
[----:B------:R-:W-:Y:S04]  /*400f0*/  STS.U16 [R3+UR5+0x40e00], R10 ;  /* 0x040e000a03007988 */ /* 0x000fe80008000405 */
        /* <DEDUP_REMOVED lines=10> */
[----:B---3--:R0:W-:Y:S04]  /*401a0*/  STL [R1+0x4228], R0 ;  /* 0x0042280001007387 */ /* 0x0081e80000100800 */
[----:B0-----:R-:W3:Y:S04]  /*401b0*/  LDL.LU R0, [R1+0x220] ;  /* 0x0002200001007983 */ /* 0x001ee80000300800 */
[----:B------:R-:W4:Y:S04]  /*401c0*/  LDL.LU R14, [R1+0x208] ;  /* 0x00020800010e7983 */ /* 0x000f280000300800 */
        /* <DEDUP_REMOVED lines=24> */
[----:B--2---:R0:W-:Y:S04]  /*40350*/  STS.U16 [R3+UR5+0x42400], R2 ;  /* 0x0424000203007988 */ /* 0x0041e80008000405 */
[----:B------:R-:W2:Y:S04]  /*40360*/  LDL.LU R28, [R1+0x23c] ;  /* 0x00023c00011c7983 */ /* 0x000ea80000300800 */
[----:B0-----:R-:W2:Y:S04]  /*40370*/  LDL.LU R2, [R1+0x234] ;  /* 0x0002340001027983 */ /* 0x001ea80000300800 */
[----:B---3--:R0:W-:Y:S04]  /*40380*/  STS.U16 [R3+UR5+0x42600], R0 ;  /* 0x0426000003007988 */ /* 0x0081e80008000405 */
[----:B0-----:R-:W3:Y:S04]  /*40390*/  LDL.LU R0, [R1+0x4228] ;  /* 0x0042280001007983 */ /* 0x001ee80000300800 */
[----:B---3--:R0:W-:Y:S04]  /*403a0*/  STS.U16 [R3+UR5+0x42800], R0 ;  /* 0x0428000003007988 */ /* 0x0081e80008000405 */
[----:B0-----:R-:W3:Y:S04]  /*403b0*/  LDL.LU R0, [R1+0x4224] ;  /* 0x0042240001007983 */ /* 0x001ee80000300800 */
[----:B---3--:R0:W-:Y:S04]  /*403c0*/  STS.U16 [R3+UR5+0x42a00], R0 ;  /* 0x042a000003007988 */ /* 0x0081e80008000405 */
[----:B0-----:R-:W3:Y:S04]  /*403d0*/  LDL.LU R0, [R1+0x4220] ;  /* 0x0042200001007983 */ /* 0x001ee80000300800 */
[----:B----4-:R-:W-:Y:S04]  /*403e0*/  STS.U16 [R3+UR5+0x42c00], R14 ;  /* 0x042c000e03007988 */ /* 0x010fe80008000405 */
        /* <DEDUP_REMOVED lines=9> */
[----:B---3--:R-:W-:Y:S04]  /*40480*/  STS.U16 [R0+UR5+0x40100], R5 ;  /* 0x0401000500007988 */ /* 0x008fe80008000405 */
[----:B------:R0:W-:Y:S04]  /*40490*/  STS.U16 [R0+UR5+0x40300], R29 ;  /* 0x0403001d00007988 */ /* 0x0001e80008000405 */
        /* <DEDUP_REMOVED lines=13> */
[----:B--2---:R-:W-:Y:S04]  /*40570*/  STS.U16 [R0+UR5+0x41f00], R28 ;  /* 0x041f001c00007988 */ /* 0x004fe80008000405 */
[----:B0-----:R-:W2:Y:S04]  /*40580*/  LDL.LU R29, [R1+0x22c] ;  /* 0x00022c00011d7983 */ /* 0x001ea80000300800 */
[----:B------:R0:W-:Y:S04]  /*40590*/  STS.U16 [R0+UR5+0x42100], R2 ;  /* 0x0421000200007988 */ /* 0x0001e80008000405 */
[----:B0-----:R-:W3:Y:S04]  /*405a0*/  LDL.LU R2, [R1+0x214] ;  /* 0x0002140001027983 */ /* 0x001ee80000300800 */
[----:B---3--:R0:W-:Y:S04]  /*405b0*/  STL [R1+0x4218], R2 ;  /* 0x0042180201007387 */ /* 0x0081e80000100800 */
[----:B0-----:R-:W3:Y:S04]  /*405c0*/  LDL.LU R2, [R1+0x21c] ;  /* 0x00021c0001027983 */ /* 0x001ee80000300800 */
        /* <DEDUP_REMOVED lines=46> */
[----:B---3--:R0:W-:Y:S04]  /*408b0*/  STS.U16 [R0+UR5+0x43f00], R2 ;  /* 0x043f000200007988 */ /* 0x0081e80008000405 */
[----:B0-----:R-:W3:Y:S04]  /*408c0*/  LDL.LU R0, [R1+0x164] ;  /* 0x0001640001007983 */ /* 0x001ee80000300800 */
[----:B---3--:R0:W-:Y:S04]  /*408d0*/  STL [R1+0x4208], R0 ;  /* 0x0042080001007387 */ /* 0x0081e80000100800 */
[----:B0-----:R-:W3:Y:S04]  /*408e0*/  LDL.LU R0, [R1+0x168] ;  /* 0x0001680001007983 */ /* 0x001ee80000300800 */
[----:B---3--:R0:W-:Y:S04]  /*408f0*/  STL [R1+0x420c], R0 ;  /* 0x00420c0001007387 */ /* 0x0081e80000100800 */
[----:B0-----:R-:W3:Y:S01]  /*40900*/  LDL.LU R0, [R1+0x16c] ;  /* 0x00016c0001007983 */ /* 0x001ee20000300800 */
[----:B------:R-:W0:Y:S03]  /*40910*/  S2R R2, SR_TID.X ;  /* 0x0000000000027919 */ /* 0x000e260000002100 */
[----:B---3--:R1:W-:Y:S04]  /*40920*/  STL [R1+0x4210], R0 ;  /* 0x0042100001007387 */ /* 0x0083e80000100800 */
[----:B-1----:R-:W3:Y:S01]  /*40930*/  LDL.LU R0, [R1+0x170] ;  /* 0x0001700001007983 */ /* 0x002ee20000300800 */
[----:B0-----:R-:W-:-:S03]  /*40940*/  LOP3.LUT R2, R2, 0x7f, RZ, 0xc0, !PT ;  /* 0x0000007f02027812 */ /* 0x001fc600078ec0ff */
[----:B------:R-:W4:Y:S04]  /*40950*/  LDL.LU R14, [R1+0x160] ;  /* 0x00016000010e7983 */ /* 0x000f280000300800 */
[----:B------:R-:W4:Y:S04]  /*40960*/  LDL.LU R15, [R1+0x15c] ;  /* 0x00015c00010f7983 */ /* 0x000f280000300800 */
[----:B------:R-:W4:Y:S04]  /*40970*/  LDL.LU R21, [R1+0x158] ;  /* 0x0001580001157983 */ /* 0x000f280000300800 */
[----:B------:R-:W4:Y:S01]  /*40980*/  LDL.LU R20, [R1+0x154] ;  /* 0x0001540001147983 */ /* 0x000f220000300800 */
[----:B------:R-:W-:-:S03]  /*40990*/  IMAD.SHL.U32 R2, R2, 0x2, RZ ;  /* 0x0000000202027824 */ /* 0x000fc600078e00ff */
[----:B------:R-:W4:Y:S04]  /*409a0*/  LDL.LU R19, [R1+0x150] ;  /* 0x0001500001137983 */ /* 0x000f280000300800 */
[----:B------:R-:W4:Y:S04]  /*409b0*/  LDL.LU R17, [R1+0x14c] ;  /* 0x00014c0001117983 */ /* 0x000f280000300800 */
[----:B------:R-:W4:Y:S04]  /*409c0*/  LDL.LU R16, [R1+0x148] ;  /* 0x0001480001107983 */ /* 0x000f280000300800 */
[----:B------:R-:W4:Y:S04]  /*409d0*/  LDL.LU R18, [R1+0x144] ;  /* 0x0001440001127983 */ /* 0x000f280000300800 */
[----:B------:R-:W4:Y:S04]  /*409e0*/  LDL.LU R22, [R1+0x140] ;  /* 0x0001400001167983 */ /* 0x000f280000300800 */
[----:B------:R0:W-:Y:S04]  /*409f0*/  STS.U16 [R2+UR5], R4 ;  /* 0x0000000402007988 */ /* 0x0001e80008000405 */
[----:B------:R-:W4:Y:S04]  /*40a00*/  LDL.LU R3, [R1+0x13c] ;  /* 0x00013c0001037983 */ /* 0x000f280000300800 */
[----:B------:R1:W-:Y:S04]  /*40a10*/  STS.U16 [R2+UR5+0x100], R5 ;  /* 0x0001000502007988 */ /* 0x0003e80008000405 */
[----:B------:R0:W-:Y:S04]  /*40a20*/  STS.U16 [R2+UR5+0x1000], R6 ;  /* 0x0010000602007988 */ /* 0x0001e80008000405 */
[----:B------:R0:W-:Y:S04]  /*40a30*/  STS.U16 [R2+UR5+0x1100], R7 ;  /* 0x0011000702007988 */ /* 0x0001e80008000405 */
[----:B------:R1:W-:Y:S04]  /*40a40*/  STS.U16 [R2+UR5+0x2000], R8 ;  /* 0x0020000802007988 */ /* 0x0003e80008000405 */
[----:B------:R2:W-:Y:S04]  /*40a50*/  STS.U16 [R2+UR5+0x2100], R9 ;  /* 0x0021000902007988 */ /* 0x0005e80008000405 */
[----:B0-----:R-:W4:Y:S04]  /*40a60*/  LDL.LU R4, [R1+0x138] ;  /* 0x0001380001047983 */ /* 0x001f280000300800 */
[----:B-1----:R-:W4:Y:S04]  /*40a70*/  LDL.LU R5, [R1+0x134] ;  /* 0x0001340001057983 */ /* 0x002f280000300800 */
[----:B------:R-:W4:Y:S04]  /*40a80*/  LDL.LU R6, [R1+0x130] ;  /* 0x0001300001067983 */ /* 0x000f280000300800 */
[----:B------:R-:W4:Y:S04]  /*40a90*/  LDL.LU R7, [R1+0x12c] ;  /* 0x00012c0001077983 */ /* 0x000f280000300800 */
[----:B------:R-:W4:Y:S04]  /*40aa0*/  LDL.LU R8, [R1+0x128] ;  /* 0x0001280001087983 */ /* 0x000f280000300800 */
[----:B------:R0:W-:Y:S04]  /*40ab0*/  STS.U16 [R2+UR5+0x3000], R10 ;  /* 0x0030000a02007988 */ /* 0x0001e80008000405 */
[----:B--2---:R-:W2:Y:S04]  /*40ac0*/  LDL.LU R9, [R1+0x124] ;  /* 0x0001240001097983 */ /* 0x004ea80000300800 */
[----:B------:R1:W-:Y:S04]  /*40ad0*/  STS.U16 [R2+UR5+0x3100], R11 ;  /* 0x0031000b02007988 */ /* 0x0003e80008000405 */
[----:B------:R0:W-:Y:S04]  /*40ae0*/  STS.U16 [R2+UR5+0x4000], R12 ;  /* 0x0040000c02007988 */ /* 0x0001e80008000405 */
[----:B------:R0:W-:Y:S04]  /*40af0*/  STS.U16 [R2+UR5+0x4100], R13 ;  /* 0x0041000d02007988 */ /* 0x0001e80008000405 */
[----:B------:R1:W-:Y:S04]  /*40b00*/  STS.U16 [R2+UR5+0x5000], R23 ;  /* 0x0050001702007988 */ /* 0x0003e80008000405 */
[----:B------:R1:W-:Y:S04]  /*40b10*/  STS.U16 [R2+UR5+0x5100], R24 ;  /* 0x0051001802007988 */ /* 0x0003e80008000405 */
[----:B0-----:R-:W2:Y:S04]  /*40b20*/  LDL.LU R10, [R1+0x120] ;  /* 0x00012000010a7983 */ /* 0x001ea80000300800 */
[----:B-1----:R-:W2:Y:S04]  /*40b30*/  LDL.LU R11, [R1+0x11c] ;  /* 0x00011c00010b7983 */ /* 0x002ea80000300800 */
[----:B------:R-:W2:Y:S04]  /*40b40*/  LDL.LU R12, [R1+0x118] ;  /* 0x00011800010c7983 */ /* 0x000ea80000300800 */
[----:B------:R-:W2:Y:S04]  /*40b50*/  LDL.LU R13, [R1+0x114] ;  /* 0x00011400010d7983 */ /* 0x000ea80000300800 */
[----:B------:R-:W2:Y:S04]  /*40b60*/  LDL.LU R23, [R1+0x110] ;  /* 0x0001100001177983 */ /* 0x000ea80000300800 */
[----:B------:R0:W-:Y:S04]  /*40b70*/  STS.U16 [R2+UR5+0x6000], R25 ;  /* 0x0060001902007988 */ /* 0x0001e80008000405 */
[----:B------:R-:W2:Y:S04]  /*40b80*/  LDL.LU R24, [R1+0x10c] ;  /* 0x00010c0001187983 */ /* 0x000ea80000300800 */
        /* <DEDUP_REMOVED lines=9> */
[----:B---3--:R0:W-:Y:S04]  /*40c20*/  STS.U16 [R2+UR5+0x8100], R0 ;  /* 0x0081000002007988 */ /* 0x0081e80008000405 */
[----:B0-----:R-:W3:Y:S04]  /*40c30*/  LDL.LU R0, [R1+0x4210] ;  /* 0x0042100001007983 */ /* 0x001ee80000300800 */
[----:B---3--:R0:W-:Y:S04]  /*40c40*/  STS.U16 [R2+UR5+0x9000], R0 ;  /* 0x0090000002007988 */ /* 0x0081e80008000405 */
[----:B0-----:R-:W3:Y:S04]  /*40c50*/  LDL.LU R0, [R1+0x420c] ;  /* 0x00420c0001007983 */ /* 0x001ee80000300800 */
[----:B---3--:R0:W-:Y:S04]  /*40c60*/  STS.U16 [R2+UR5+0x9100], R0 ;  /* 0x0091000002007988 */ /* 0x0081e80008000405 */
[----:B0-----:R-:W3:Y:S04]  /*40c70*/  LDL.LU R0, [R1+0x4208] ;  /* 0x0042080001007983 */ /* 0x001ee80000300800 */
[----:B---3--:R0:W-:Y:S04]  /*40c80*/  STS.U16 [R2+UR5+0xa000], R0 ;  /* 0x00a0000002007988 */ /* 0x0081e80008000405 */
[----:B0-----:R-:W3:Y:S04]  /*40c90*/  LDL.LU R0, [R1+0xe8] ;  /* 0x0000e80001007983 */ /* 0x001ee80000300800 */
[----:B---3--:R0:W-:Y:S04]  /*40ca0*/  STL [R1+0x41fc], R0 ;  /* 0x0041fc0001007387 */ /* 0x0081e80000100800 */
[----:B0-----:R-:W3:Y:S04]  /*40cb0*/  LDL.LU R0, [R1+0xec] ;  /* 0x0000ec0001007983 */ /* 0x001ee80000300800 */
[----:B---3--:R0:W-:Y:S04]  /*40cc0*/  STL [R1+0x4200], R0 ;  /* 0x0042000001007387 */ /* 0x0081e80000100800 */
        /* <DEDUP_REMOVED lines=28> */
[----:B------:R0:W-:Y:S04]  /*40e90*/  STS.U16 [R2+UR5+0x11000], R7 ;  /* 0x0110000702007988 */ /* 0x0001e80008000405 */
[----:B------:R-:W4:Y:S04]  /*40ea0*/  LDL.LU R6, [R1+0xb4] ;  /* 0x0000b40001067983 */ /* 0x000f280000300800 */
[----:B------:R1:W-:Y:S04]  /*40eb0*/  STS.U16 [R2+UR5+0x11100], R8 ;  /* 0x0111000802007988 */ /* 0x0003e80008000405 */
[----:B--2---:R2:W-:Y:S04]  /*40ec0*/  STS.U16 [R2+UR5+0x12000], R9 ;  /* 0x0120000902007988 */ /* 0x0045e80008000405 */
[----:B------:R0:W-:Y:S04]  /*40ed0*/  STS.U16 [R2+UR5+0x12100], R10 ;  /* 0x0121000a02007988 */ /* 0x0001e80008000405 */
[----:B------:R1:W-:Y:S04]  /*40ee0*/  STS.U16 [R2+UR5+0x13000], R11 ;  /* 0x0130000b02007988 */ /* 0x0003e80008000405 */
[----:B------:R2:W-:Y:S04]  /*40ef0*/  STS.U16 [R2+UR5+0x13100], R12 ;  /* 0x0131000c02007988 */ /* 0x0005e80008000405 */
[----:B0-----:R-:W4:Y:S04]  /*40f00*/  LDL.LU R7, [R1+0xb0] ;  /* 0x0000b00001077983 */ /* 0x001f280000300800 */
[----:B-1----:R-:W4:Y:S04]  /*40f10*/  LDL.LU R8, [R1+0xac] ;  /* 0x0000ac0001087983 */ /* 0x002f280000300800 */
[----:B--2---:R-:W2:Y:S04]  /*40f20*/  LDL.LU R9, [R1+0xa8] ;  /* 0x0000a80001097983 */ /* 0x004ea80000300800 */
        /* <DEDUP_REMOVED lines=17> */
[----:B0-----:R-:W2:Y:S04]  /*41040*/  LDL.LU R28, [R1+0x80] ;  /* 0x00008000011c7983 */ /* 0x001ea80000300800 */
[----:B-1----:R-:W2:Y:S04]  /*41050*/  LDL.LU R29, [R1+0x7c] ;  /* 0x00007c00011d7983 */ /* 0x002ea80000300800 */
        /* <DEDUP_REMOVED lines=41> */
[----:B--2---:R1:W-:Y:S04]  /*412f0*/  STS.U16 [R2+UR5+0x21100], R9 ;  /* 0x0211000902007988 */ /* 0x0043e80008000405 */
[----:B------:R2:W-:Y:S04]  /*41300*/  STS.U16 [R2+UR5+0x22000], R10 ;  /* 0x0220000a02007988 */ /* 0x0005e80008000405 */
        /* <DEDUP_REMOVED lines=24> */
[----:B-1----:R-:W2:Y:S04]  /*41490*/  LDL.LU R15, [R1] ;  /* 0x00000000010f7983 */ /* 0x002ea80000300800 */
        /* <DEDUP_REMOVED lines=19> */
[----:B------:R-:W4:Y:S04]  /*415d0*/  LDL.LU R14, [R1+0x41e8] ;  /* 0x0041e800010e7983 */ /* 0x000f280000300800 */
        /* <DEDUP_REMOVED lines=9> */
[----:B------:R-:W4:Y:S04]  /*41670*/  LDL.LU R5, [R1+0x41c0] ;  /* 0x0041c00001057983 */ /* 0x000f280000300800 */
[----:B------:R0:W-:Y:S04]  /*41680*/  STS.U16 [R2+UR5+0x2f000], R6 ;  /* 0x02f0000602007988 */ /* 0x0001e80008000405 */
[----:B------:R1:W-:Y:S04]  /*41690*/  STS.U16 [R2+UR5+0x2f100], R7 ;  /* 0x02f1000702007988 */ /* 0x0003e80008000405 */
[----:B------:R0:W-:Y:S04]  /*416a0*/  STS.U16 [R2+UR5+0x30000], R8 ;  /* 0x0300000802007988 */ /* 0x0001e80008000405 */
[----:B------:R0:W-:Y:S04]  /*416b0*/  STS.U16 [R2+UR5+0x30100], R9 ;  /* 0x0301000902007988 */ /* 0x0001e80008000405 */
[----:B--2---:R2:W-:Y:S04]  /*416c0*/  STS.U16 [R2+UR5+0x31000], R10 ;  /* 0x0310000a02007988 */ /* 0x0045e80008000405 */
[----:B------:R2:W-:Y:S04]  /*416d0*/  STS.U16 [R2+UR5+0x31100], R11 ;  /* 0x0311000b02007988 */ /* 0x0005e80008000405 */
[----:B0-----:R-:W4:Y:S04]  /*416e0*/  LDL.LU R6, [R1+0x41bc] ;  /* 0x0041bc0001067983 */ /* 0x001f280000300800 */
[----:B-1----:R-:W4:Y:S04]  /*416f0*/  LDL.LU R7, [R1+0x41b8] ;  /* 0x0041b80001077983 */ /* 0x002f280000300800 */
[----:B------:R-:W4:Y:S04]  /*41700*/  LDL.LU R8, [R1+0x41b4] ;  /* 0x0041b40001087983 */ /* 0x000f280000300800 */
[----:B------:R-:W4:Y:S04]  /*41710*/  LDL.LU R9, [R1+0x41b0] ;  /* 0x0041b00001097983 */ /* 0x000f280000300800 */
[----:B--2---:R-:W2:Y:S04]  /*41720*/  LDL.LU R10, [R1+0x41ac] ;  /* 0x0041ac00010a7983 */ /* 0x004ea80000300800 */
[----:B------:R-:W2:Y:S04]  /*41730*/  LDL.LU R11, [R1+0x41a8] ;  /* 0x0041a800010b7983 */ /* 0x000ea80000300800 */
[----:B------:R0:W-:Y:S04]  /*41740*/  STS.U16 [R2+UR5+0x32000], R12 ;  /* 0x0320000c02007988 */ /* 0x0001e80008000405 */
        /* <DEDUP_REMOVED lines=10> */
[----:B------:R-:W2:Y:S04]  /*417f0*/  LDL.LU R26, [R1+0x4190] ;  /* 0x00419000011a7983 */ /* 0x000ea80000300800 */
[----:B------:R0:W-:Y:S04]  /*41800*/  STS.U16 [R2+UR5+0x35000], R27 ;  /* 0x0350001b02007988 */ /* 0x0001e80008000405 */
[----:B------:R1:W-:Y:S04]  /*41810*/  STS.U16 [R2+UR5+0x35100], R28 ;  /* 0x0351001c02007988 */ /* 0x0003e80008000405 */
[----:B------:R1:W-:Y:S04]  /*41820*/  STS.U16 [R2+UR5+0x36000], R29 ;  /* 0x0360001d02007988 */ /* 0x0003e80008000405 */
[----:B0-----:R-:W2:Y:S04]  /*41830*/  LDL.LU R27, [R1+0x418c] ;  /* 0x00418c00011b7983 */ /* 0x001ea80000300800 */
[----:B-1----:R-:W2:Y:S04]  /*41840*/  LDL.LU R28, [R1+0x4188] ;  /* 0x00418800011c7983 */ /* 0x002ea80000300800 */
[----:B------:R-:W2:Y:S04]  /*41850*/  LDL.LU R29, [R1+0x4184] ;  /* 0x00418400011d7983 */ /* 0x000ea80000300800 */
[----:B---3--:R0:W-:Y:S04]  /*41860*/  STS.U16 [R2+UR5+0x3f000], R4 ;  /* 0x03f0000402007988 */ /* 0x0081e80008000405 */
[----:B----4-:R1:W-:Y:S04]  /*41870*/  STS.U16 [R2+UR5+0x3e100], R5 ;  /* 0x03e1000502007988 */ /* 0x0103e80008000405 */
[----:B0-----:R-:W3:Y:S04]  /*41880*/  LDL R4, [R1+0x2bf8] ;  /* 0x002bf80001047983 */ /* 0x001ee80000100800 */
[----:B-1----:R-:W3:Y:S01]  /*41890*/  LDL R5, [R1+0x2bfc] ;  /* 0x002bfc0001057983 */ /* 0x002ee20000100800 */
[----:B------:R-:W-:-:S02]  /*418a0*/  PRMT R14, RZ, 0x7610, R14 ;  /* 0x00007610ff0e7816 */ /* 0x000fc4000000000e */
[----:B---3--:R-:W-:-:S04]  /*418b0*/  @!P4 LOP3.LUT R5, R5, R4, RZ, 0x3c, !PT ;  /* 0x000000040505c212 */ /* 0x008fc800078e3cff */
[----:B------:R-:W-:-:S04]  /*418c0*/  @!P4 LOP3.LUT R4, R5, R4, RZ, 0x3c, !PT ;  /* 0x000000040504c212 */ /* 0x000fc800078e3cff */
[----:B------:R-:W-:-:S05]  /*418d0*/  @!P4 LOP3.LUT R5, R5, R4, RZ, 0x3c, !PT ;  /* 0x000000040505c212 */ /* 0x000fca00078e3cff */
[----:B------:R-:W3:Y:S04]  /*418e0*/  @!P4 LDG.E.U16 R14, desc[UR8][R4.64] ;  /* 0x00000008040ec981 */ /* 0x000ee8000c1e1500 */
[----:B------:R0:W-:Y:S04]  /*418f0*/  STS.U16 [R2+UR5+0x36100], R15 ;  /* 0x0361000f02007988 */ /* 0x0001e80008000405 */
[----:B--2---:R-:W-:Y:S04]  /*41900*/  STS.U16 [R2+UR5+0x37000], R29 ;  /* 0x0370001d02007988 */ /* 0x004fe80008000405 */
[----:B------:R-:W-:Y:S04]  /*41910*/  STS.U16 [R2+UR5+0x37100], R28 ;  /* 0x0371001c02007988 */ /* 0x000fe80008000405 */
[----:B------:R-:W-:Y:S04]  /*41920*/  STS.U16 [R2+UR5+0x38000], R27 ;  /* 0x0380001b02007988 */ /* 0x000fe80008000405 */
[----:B------:R-:W-:Y:S04]  /*41930*/  STS.U16 [R2+UR5+0x38100], R26 ;  /* 0x0381001a02007988 */ /* 0x000fe80008000405 */
[----:B------:R-:W-:Y:S04]  /*41940*/  STS.U16 [R2+UR5+0x39000], R25 ;  /* 0x0390001902007988 */ /* 0x000fe80008000405 */
[----:B------:R-:W-:Y:S01]  /*41950*/  STS.U16 [R2+UR5+0x39100], R24 ;  /* 0x0391001802007988 */ /* 0x000fe20008000405 */
[----:B0-----:R-:W-:-:S03]  /*41960*/  LOP3.LUT R15, R2, 0x10, RZ, 0x3c, !PT ;  /* 0x00000010020f7812 */ /* 0x001fc600078e3cff */
        /* <DEDUP_REMOVED lines=16> */
[----:B------:R0:W-:Y:S04]  /*41a70*/  STS.U16 [R15+UR5+0x3200], R21 ;  /* 0x003200150f007988 */ /* 0x0001e80008000405 */
[----:B0-----:R-:W2:Y:S04]  /*41a80*/  LDL.LU R15, [R1+0x4180] ;  /* 0x00418000010f7983 */ /* 0x001ea80000300800 */
[----:B---3--:R0:W-:Y:S04]  /*41a90*/  STL [R1+0xf8c], R14 ;  /* 0x000f8c0e01007387 */ /* 0x0081e80000100800 */
[----:B0-----:R-:W3:Y:S04]  /*41aa0*/  LDL.LU R14, [R1+0x417c] ;  /* 0x00417c00010e7983 */ /* 0x001ee80000300800 */
[----:B------:R-:W4:Y:S04]  /*41ab0*/  LDL R4, [R1+0x2bf0] ;  /* 0x002bf00001047983 */ /* 0x000f280000100800 */
[----:B------:R-:W4:Y:S01]  /*41ac0*/  LDL R5, [R1+0x2bf4] ;  /* 0x002bf40001057983 */ /* 0x000f220000100800 */
[----:B--2---:R-:W-:-:S02]  /*41ad0*/  PRMT R15, RZ, 0x7610, R15 ;  /* 0x00007610ff0f7816 */ /* 0x004fc4000000000f */
[----:B----4-:R-:W-:-:S04]  /*41ae0*/  @!P1 LOP3.LUT R5, R5, R4, RZ, 0x3c, !PT ;  /* 0x0000000405059212 */ /* 0x010fc800078e3cff */
[----:B------:R-:W-:-:S04]  /*41af0*/  @!P1 LOP3.LUT R4, R5, R4, RZ, 0x3c, !PT ;  /* 0x0000000405049212 */ /* 0x000fc800078e3cff */
[----:B------:R-:W-:-:S05]  /*41b00*/  @!P1 LOP3.LUT R5, R5, R4, RZ, 0x3c, !PT ;  /* 0x0000000405059212 */ /* 0x000fca00078e3cff */
[----:B------:R-:W2:Y:S04]  /*41b10*/  @!P1 LDG.E.U16 R15, desc[UR8][R4.64] ;  /* 0x00000008040f9981 */ /* 0x000ea8000c1e1500 */
[----:B--2---:R0:W-:Y:S04]  /*41b20*/  STL [R1+0xf88], R15 ;  /* 0x000f880f01007387 */ /* 0x0041e80000100800 */
[----:B0-----:R-:W2:Y:S04]  /*41b30*/  LDL.LU R15, [R1+0x4178] ;  /* 0x00417800010f7983 */ /* 0x001ea80000300800 */
[----:B------:R-:W4:Y:S04]  /*41b40*/  LDL R4, [R1+0x2be8] ;  /* 0x002be80001047983 */ /* 0x000f280000100800 */
[----:B------:R-:W4:Y:S01]  /*41b50*/  LDL R5, [R1+0x2bec] ;  /* 0x002bec0001057983 */ /* 0x000f220000100800 */
[----:B---3--:R-:W-:-:S02]  /*41b60*/  PRMT R14, RZ, 0x7610, R14 ;  /* 0x00007610ff0e7816 */ /* 0x008fc4000000000e */
[----:B----4-:R-:W-:-:S04]  /*41b70*/  @!P4 LOP3.LUT R5, R5, R4, RZ, 0x3c, !PT ;  /* 0x000000040505c212 */ /* 0x010fc800078e3cff */
[----:B------:R-:W-:-:S04]  /*41b80*/  @!P4 LOP3.LUT R4, R5, R4, RZ, 0x3c, !PT ;  /* 0x000000040504c212 */ /* 0x000fc800078e3cff */
[----:B------:R-:W-:-:S05]  /*41b90*/  @!P4 LOP3.LUT R5, R5, R4, RZ, 0x3c, !PT ;  /* 0x000000040505c212 */ /* 0x000fca00078e3cff */
[----:B------:R-:W3:Y:S04]  /*41ba0*/  @!P4 LDG.E.U16 R14, desc[UR8][R4.64] ;  /* 0x00000008040ec981 */ /* 0x000ee8000c1e1500 */
        /* <DEDUP_REMOVED lines=6186> */
[----:B------:R-:W4:Y:S02]  /*59e50*/  LDL R5, [R1+0x134c] ;  /* 0x00134c0001057983 */ /* 0x000f240000100800 */
[----:B----4-:R-:W-:-:S02]  /*59e60*/  @!P1 LOP3.LUT R5, R5, R4, RZ, 0x3c, !PT ;  /* 0x0000000405059212 */ /* 0x010fc400078e3cff */
[----:B--2---:R-:W-:Y:S02]  /*59e70*/  PRMT R15, RZ, 0x7610, R15 ;  /* 0x00007610ff0f7816 */ /* 0x004fe4000000000f */
        /* <DEDUP_REMOVED lines=1145> */
[----:B------:R0:W4:Y:S04]  /*5e610*/  @!P4 LDG.E.U16 R0, desc[UR8][R4.64] ;  /* 0x000000080400c981 */ /* 0x000128000c1e1500 */
[----:B------:R-:W0:Y:S04]  /*5e620*/  LDL R4, [R1+0x2d44] ;  /* 0x002d440001047983 */ /* 0x000e280000100800 */
[----:B------:R-:W0:Y:S01]  /*5e630*/  LDL R5, [R1+0x2d50] ;  /* 0x002d500001057983 */ /* 0x000e220000100800 */
[----:B--2---:R-:W-:Y:S02]  /*5e640*/  PRMT R15, RZ, 0x7610, R15 ;  /* 0x00007610ff0f7816 */ /* 0x004fe4000000000f */
[----:B0-----:R-:W-:-:S04]  /*5e650*/  @!P1 LOP3.LUT R5, R5, R4, RZ, 0x3c, !PT ;  /* 0x0000000405059212 */ /* 0x001fc800078e3cff */
[----:B------:R-:W-:-:S04]  /*5e660*/  @!P1 LOP3.LUT R4, R5, R4, RZ, 0x3c, !PT ;  /* 0x0000000405049212 */ /* 0x000fc800078e3cff */
[----:B------:R-:W-:-:S05]  /*5e670*/  @!P1 LOP3.LUT R5, R5, R4, RZ, 0x3c, !PT ;  /* 0x0000000405059212 */ /* 0x000fca00078e3cff */
[----:B------:R-:W2:Y:S04]  /*5e680*/  @!P1 LDG.E.U16 R15, desc[UR8][R4.64] ;  /* 0x00000008040f9981 */ /* 0x000ea8000c1e1500 */
[----:B----4-:R-:W-:Y:S04]  /*5e690*/  STL [R1+0x32c8], R0 ;  /* 0x0032c80001007387 */ /* 0x010fe80000100800 */
        /* <DEDUP_REMOVED lines=170> */
[----:B------:R0:W2:Y:S04]  /*5f140*/  @!P4 LDG.E.U16 R15, desc[UR8][R4.64] ;  /* 0x00000008040fc981 */ /* 0x0000a8000c1e1500 */
[----:B------:R-:W0:Y:S04]  /*5f150*/  LDL R4, [R1+0x2e04] ;  /* 0x002e040001047983 */ /* 0x000e280000100800 */
[----:B------:R-:W0:Y:S01]  /*5f160*/  LDL R5, [R1+0x2e10] ;  /* 0x002e100001057983 */ /* 0x000e220000100800 */
[----:B---3--:R-:W-:Y:S02]  /*5f170*/  PRMT R14, RZ, 0x7610, R14 ;  /* 0x00007610ff0e7816 */ /* 0x008fe4000000000e */
        /* <DEDUP_REMOVED lines=8> */
[----:B------:R-:W4:Y:S04]  /*5f200*/  LDL R4, [R1+0x2e0c] ;  /* 0x002e0c0001047983 */ /* 0x000f280000100800 */
[----:B------:R-:W4:Y:S02]  /*5f210*/  LDL R5, [R1+0x2e18] ;  /* 0x002e180001057983 */ /* 0x000f240000100800 */
[----:B----4-:R-:W-:-:S02]  /*5f220*/  @!P4 LOP3.LUT R5, R5, R4, RZ, 0x3c, !PT ;  /* 0x000000040505c212 */ /* 0x010fc400078e3cff */
[----:B---3--:R-:W-:Y:S02]  /*5f230*/  PRMT R14, RZ, 0x7610, R14 ;  /* 0x00007610ff0e7816 */ /* 0x008fe4000000000e */
[----:B------:R-:W-:-:S04]  /*5f240*/  @!P4 LOP3.LUT R4, R5, R4, RZ, 0x3c, !PT ;  /* 0x000000040504c212 */ /* 0x000fc800078e3cff */
[----:B------:R-:W-:-:S05]  /*5f250*/  @!P4 LOP3.LUT R5, R5, R4, RZ, 0x3c, !PT ;  /* 0x000000040505c212 */ /* 0x000fca00078e3cff */
[----:B------:R-:W3:Y:S04]  /*5f260*/  @!P4 LDG.E.U16 R14, desc[UR8][R4.64] ;  /* 0x00000008040ec981 */ /* 0x000ee8000c1e1500 */
        /* <DEDUP_REMOVED lines=26> */
[----:B------:R-:W3:Y:S01]  /*5f410*/  @!P1 LDG.E.U16 R14, desc[UR8][R4.64] ;  /* 0x00000008040e9981 */ /* 0x000ee2000c1e1500 */
[----:B------:R-:W-:-:S03]  /*5f420*/  PRMT R12, RZ, 0x7610, R12 ;  /* 0x00007610ff0c7816 */ /* 0x000fc6000000000c */
[----:B---3--:R0:W-:Y:S04]  /*5f430*/  STL [R1+0x4c], R14 ;  /* 0x00004c0e01007387 */ /* 0x0081e80000100800 */
[----:B0-----:R-:W3:Y:S04]  /*5f440*/  LDL.LU R14, [R1+0x345c] ;  /* 0x00345c00010e7983 */ /* 0x001ee80000300800 */
[----:B------:R-:W4:Y:S01]  /*5f450*/  LDL R5, [R1+0x2e2c] ;  /* 0x002e2c0001057983 */ /* 0x000f220000100800 */
[----:B--2---:R-:W-:-:S03]  /*5f460*/  @!P4 IMAD.MOV.U32 R4, RZ, RZ, R15 ;  /* 0x000000ffff04c224 */ /* 0x004fc600078e000f */
[----:B------:R-:W2:Y:S04]  /*5f470*/  LDL R15, [R1+0x2e6c] ;  /* 0x002e6c00010f7983 */ /* 0x000ea80000100800 */
[----:B----4-:R0:W4:Y:S04]  /*5f480*/  @!P4 LDG.E.U16 R12, desc[UR8][R4.64] ;  /* 0x00000008040cc981 */ /* 0x010128000c1e1500 */
[----:B------:R-:W0:Y:S04]  /*5f490*/  LDL R4, [R1+0x2e34] ;  /* 0x002e340001047983 */ /* 0x000e280000100800 */
[----:B------:R-:W0:Y:S01]  /*5f4a0*/  LDL R5, [R1+0x2e3c] ;  /* 0x002e3c0001057983 */ /* 0x000e220000100800 */
[----:B---3--:R-:W-:-:S02]  /*5f4b0*/  PRMT R14, RZ, 0x7610, R14 ;  /* 0x00007610ff0e7816 */ /* 0x008fc4000000000e */
[----:B0-----:R-:W-:-:S04]  /*5f4c0*/  @!P1 LOP3.LUT R5, R5, R4, RZ, 0x3c, !PT ;  /* 0x0000000405059212 */ /* 0x001fc800078e3cff */
[----:B------:R-:W-:-:S04]  /*5f4d0*/  @!P1 LOP3.LUT R4, R5, R4, RZ, 0x3c, !PT ;  /* 0x0000000405049212 */ /* 0x000fc800078e3cff */
[----:B------:R-:W-:-:S05]  /*5f4e0*/  @!P1 LOP3.LUT R5, R5, R4, RZ, 0x3c, !PT ;  /* 0x0000000405059212 */ /* 0x000fca00078e3cff */
[----:B------:R-:W3:Y:S04]  /*5f4f0*/  @!P1 LDG.E.U16 R14, desc[UR8][R4.64] ;  /* 0x00000008040e9981 */ /* 0x000ee8000c1e1500 */
[----:B----4-:R0:W-:Y:S04]  /*5f500*/  STL [R1+0x48], R12 ;  /* 0x0000480c01007387 */ /* 0x0101e80000100800 */
[----:B0-----:R-:W4:Y:S04]  /*5f510*/  LDL R12, [R1+0x2e78] ;  /* 0x002e7800010c7983 */ /* 0x001f280000100800 */
        /* <DEDUP_REMOVED lines=21> */
[----:B------:R-:W2:Y:S02]  /*5f670*/  LDL R5, [R1+0x2e68] ;  /* 0x002e680001057983 */ /* 0x000ea40000100800 */
[----:B--2---:R-:W-:-:S02]  /*5f680*/  @!P4 LOP3.LUT R5, R5, R4, RZ, 0x3c, !PT ;  /* 0x000000040505c212 */ /* 0x004fc400078e3cff */
[----:B---3--:R-:W-:Y:S02]  /*5f690*/  PRMT R14, RZ, 0x7610, R14 ;  /* 0x00007610ff0e7816 */ /* 0x008fe4000000000e */
[----:B------:R-:W-:-:S04]  /*5f6a0*/  @!P4 LOP3.LUT R4, R5, R4, RZ, 0x3c, !PT ;  /* 0x000000040504c212 */ /* 0x000fc800078e3cff */
[----:B------:R-:W-:-:S05]  /*5f6b0*/  @!P4 LOP3.LUT R5, R5, R4, RZ, 0x3c, !PT ;  /* 0x000000040505c212 */ /* 0x000fca00078e3cff */
[----:B------:R-:W2:Y:S04]  /*5f6c0*/  @!P4 LDG.E.U16 R14, desc[UR8][R4.64] ;  /* 0x00000008040ec981 */ /* 0x000ea8000c1e1500 */
[----:B--2---:R0:W-:Y:S04]  /*5f6d0*/  STL [R1+0x38], R14 ;  /* 0x0000380e01007387 */ /* 0x0041e80000100800 */
[----:B0-----:R-:W2:Y:S04]  /*5f6e0*/  LDL.LU R14, [R1+0x3450] ;  /* 0x00345000010e7983 */ /* 0x001ea80000300800 */
[----:B------:R-:W3:Y:S04]  /*5f6f0*/  LDL R4, [R1+0x2e64] ;  /* 0x002e640001047983 */ /* 0x000ee80000100800 */
[----:B------:R-:W3:Y:S02]  /*5f700*/  LDL R5, [R1+0x2e70] ;  /* 0x002e700001057983 */ /* 0x000ee40000100800 */
[----:B---3--:R-:W-:-:S02]  /*5f710*/  @!P1 LOP3.LUT R5, R5, R4, RZ, 0x3c, !PT ;  /* 0x0000000405059212 */ /* 0x008fc400078e3cff */
[----:B--2---:R-:W-:Y:S02]  /*5f720*/  PRMT R14, RZ, 0x7610, R14 ;  /* 0x00007610ff0e7816 */ /* 0x004fe4000000000e */
[----:B------:R-:W-:-:S04]  /*5f730*/  @!P1 LOP3.LUT R4, R5, R4, RZ, 0x3c, !PT ;  /* 0x0000000405049212 */ /* 0x000fc800078e3cff */
[----:B------:R-:W-:-:S05]  /*5f740*/  @!P1 LOP3.LUT R5, R5, R4, RZ, 0x3c, !PT ;  /* 0x0000000405059212 */ /* 0x000fca00078e3cff */
[----:B------:R4:W2:Y:S01]  /*5f750*/  @!P1 LDG.E.U16 R14, desc[UR8][R4.64] ;  /* 0x00000008040e9981 */ /* 0x0008a2000c1e1500 */
[----:B------:R-:W-:Y:S01]  /*5f760*/  PRMT R9, RZ, 0x7610, R9 ;  /* 0x00007610ff097816 */ /* 0x000fe20000000009 */
[----:B----4-:R-:W-:Y:S02]  /*5f770*/  @!P4 IMAD.MOV.U32 R4, RZ, RZ, R12 ;  /* 0x000000ffff04c224 */ /* 0x010fe400078e000c */
[----:B------:R-:W-:-:S05]  /*5f780*/  @!P4 IMAD.MOV.U32 R5, RZ, RZ, R15 ;  /* 0x000000ffff05c224 */ /* 0x000fca00078e000f */
[----:B------:R0:W3:Y:S04]  /*5f790*/  @!P4 LDG.E.U16 R9, desc[UR8][R4.64] ;  /* 0x000000080409c981 */ /* 0x0000e8000c1e1500 */
[----:B--2---:R1:W-:Y:S04]  /*5f7a0*/  STL [R1+0x34], R14 ;  /* 0x0000340e01007387 */ /* 0x0043e80000100800 */
[----:B-1----:R-:W2:Y:S04]  /*5f7b0*/  LDL.LU R14, [R1+0x344c] ;  /* 0x00344c00010e7983 */ /* 0x002ea80000300800 */
[----:B------:R-:W4:Y:S01]  /*5f7c0*/  LDL R5, [R1+0x2e74] ;  /* 0x002e740001057983 */ /* 0x000f220000100800 */
[----:B------:R-:W-:Y:S01]  /*5f7d0*/  PRMT R6, RZ, 0x7610, R6 ;  /* 0x00007610ff067816 */ /* 0x000fe20000000006 */
[----:B0-----:R-:W-:-:S02]  /*5f7e0*/  @!P1 IMAD.MOV.U32 R4, RZ, RZ, R7 ;  /* 0x000000ffff049224 */ /* 0x001fc400078e0007 */
[----:B------:R-:W2:Y:S04]  /*5f7f0*/  LDL R15, [R1+0x2ee8] ;  /* 0x002ee800010f7983 */ /* 0x000ea80000100800 */
[----:B------:R-:W2:Y:S04]  /*5f800*/  LDL R12, [R1+0x2ee4] ;  /* 0x002ee400010c7983 */ /* 0x000ea80000100800 */
[----:B---3--:R0:W-:Y:S04]  /*5f810*/  STL [R1+0x30], R9 ;  /* 0x0000300901007387 */ /* 0x0081e80000100800 */
[----:B------:R-:W3:Y:S04]  /*5f820*/  LDL R7, [R1+0x2f40] ;  /* 0x002f400001077983 */ /* 0x000ee80000100800 */
[----:B0-----:R-:W3:Y:S04]  /*5f830*/  LDL R9, [R1+0x2ef0] ;  /* 0x002ef00001097983 */ /* 0x001ee80000100800 */
[----:B----4-:R0:W4:Y:S04]  /*5f840*/  @!P1 LDG.E.U16 R6, desc[UR8][R4.64] ;  /* 0x0000000804069981 */ /* 0x010128000c1e1500 */
[----:B------:R-:W0:Y:S04]  /*5f850*/  LDL R4, [R1+0x2e60] ;  /* 0x002e600001047983 */ /* 0x000e280000100800 */
[----:B------:R-:W0:Y:S01]  /*5f860*/  LDL R5, [R1+0x2e88] ;  /* 0x002e880001057983 */ /* 0x000e220000100800 */
[----:B--2---:R-:W-:-:S02]  /*5f870*/  PRMT R14, RZ, 0x7610, R14 ;  /* 0x00007610ff0e7816 */ /* 0x004fc4000000000e */
[----:B0-----:R-:W-:-:S04]  /*5f880*/  @!P4 LOP3.LUT R5, R5, R4, RZ, 0x3c, !PT ;  /* 0x000000040505c212 */ /* 0x001fc800078e3cff */
[----:B------:R-:W-:-:S04]  /*5f890*/  @!P4 LOP3.LUT R4, R5, R4, RZ, 0x3c, !PT ;  /* 0x000000040504c212 */ /* 0x000fc800078e3cff */
[----:B------:R-:W-:-:S05]  /*5f8a0*/  @!P4 LOP3.LUT R5, R5, R4, RZ, 0x3c, !PT ;  /* 0x000000040505c212 */ /* 0x000fca00078e3cff */
[----:B------:R-:W2:Y:S04]  /*5f8b0*/  @!P4 LDG.E.U16 R14, desc[UR8][R4.64] ;  /* 0x00000008040ec981 */ /* 0x000ea8000c1e1500 */
[----:B----4-:R0:W-:Y:S04]  /*5f8c0*/  STL [R1+0x2c], R6 ;  /* 0x00002c0601007387 */ /* 0x0101e80000100800 */
[----:B0-----:R-:W4:Y:S04]  /*5f8d0*/  LDL R6, [R1+0x2f68] ;  /* 0x002f680001067983 */ /* 0x001f280000100800 */
        /* <DEDUP_REMOVED lines=9> */
[----:B------:R-:W2:Y:S01]  /*5f970*/  LDL R5, [R1+0x2ec0] ;  /* 0x002ec00001057983 */ /* 0x000ea20000100800 */
[----:B------:R-:W-:Y:S01]  /*5f980*/  PRMT R13, RZ, 0x7610, R13 ;  /* 0x00007610ff0d7816 */ /* 0x000fe2000000000d */
[----:B0-----:R-:W-:Y:S01]  /*5f990*/  @!P4 IMAD.MOV.U32 R4, RZ, RZ, R15 ;  /* 0x000000ffff04c224 */ /* 0x001fe200078e000f */
[----:B------:R-:W-:-:S04]  /*5f9a0*/  PRMT R28, RZ, 0x7610, R28 ;  /* 0x00007610ff1c7816 */ /* 0x000fc8000000001c */
[----:B--2---:R3:W2:Y:S02]  /*5f9b0*/  @!P4 LDG.E.U16 R13, desc[UR8][R4.64] ;  /* 0x00000008040dc981 */ /* 0x0046a4000c1e1500 */
[----:B---3--:R-:W-:Y:S02]  /*5f9c0*/  @!P1 IMAD.MOV.U32 R4, RZ, RZ, R9 ;  /* 0x000000ffff049224 */ /* 0x008fe400078e0009 */
[----:B------:R-:W-:-:S05]  /*5f9d0*/  @!P1 IMAD.MOV.U32 R5, RZ, RZ, R12 ;  /* 0x000000ffff059224 */ /* 0x000fca00078e000c */
[----:B------:R0:W3:Y:S04]  /*5f9e0*/  @!P1 LDG.E.U16 R28, desc[UR8][R4.64] ;  /* 0x00000008041c9981 */ /* 0x0000e8000c1e1500 */
[----:B------:R1:W-:Y:S04]  /*5f9f0*/  STL [R1+0x24], R8 ;  /* 0x0000240801007387 */ /* 0x0003e80000100800 */
[----:B------:R-:W3:Y:S01]  /*5fa00*/  LDL R15, [R1+0x2e94] ;  /* 0x002e9400010f7983 */ /* 0x000ee20000100800 */
[----:B0-----:R-:W-:-:S03]  /*5fa10*/  PRMT R4, RZ, 0x7610, R4 ;  /* 0x00007610ff047816 */ /* 0x001fc60000000004 */
[----:B-1----:R-:W3:Y:S04]  /*5fa20*/  LDL R8, [R1+0x2f70] ;  /* 0x002f700001087983 */ /* 0x002ee80000100800 */
[----:B----4-:R0:W4:Y:S04]  /*5fa30*/  @!P4 LDG.E.U16 R4, desc[UR8][R6.64] ;  /* 0x000000080604c981 */ /* 0x010128000c1e1500 */
[----:B--2---:R1:W-:Y:S04]  /*5fa40*/  STL [R1], R13 ;  /* 0x0000000d01007387 */ /* 0x0043e80000100800 */
[----:B-1----:R-:W2:Y:S04]  /*5fa50*/  LDL R13, [R1+0x2e9c] ;  /* 0x002e9c00010d7983 */ /* 0x002ea80000100800 */
[----:B---3--:R1:W-:Y:S04]  /*5fa60*/  STL [R1+0x3424], R28 ;  /* 0x0034241c01007387 */ /* 0x0083e80000100800 */
[----:B------:R-:W3:Y:S01]  /*5fa70*/  LDL R7, [R1+0x2f64] ;  /* 0x002f640001077983 */ /* 0x000ee20000100800 */
[----:B------:R-:W-:-:S03]  /*5fa80*/  PRMT R3, RZ, 0x7610, R3 ;  /* 0x00007610ff037816 */ /* 0x000fc60000000003 */
[----:B------:R-:W2:Y:S04]  /*5fa90*/  LDL R12, [R1+0x2e80] ;  /* 0x002e8000010c7983 */ /* 0x000ea80000100800 */
[----:B------:R-:W2:Y:S01]  /*5faa0*/  LDL R9, [R1+0x2ea8] ;  /* 0x002ea80001097983 */ /* 0x000ea20000100800 */
[----:B0-----:R-:W-:-:S03]  /*5fab0*/  @!P1 IMAD.MOV.U32 R6, RZ, RZ, R8 ;  /* 0x000000ffff069224 */ /* 0x001fc600078e0008 */
[----:B----4-:R0:W-:Y:S01]  /*5fac0*/  STL [R1+0x3428], R4 ;  /* 0x0034280401007387 */ /* 0x0101e20000100800 */
[----:B-1----:R-:W-:Y:S02]  /*5fad0*/  PRMT R28, RZ, 0x7610, R28 ;  /* 0x00007610ff1c7816 */ /* 0x002fe4000000001c */
[----:B------:R-:W-:Y:S01]  /*5fae0*/  PRMT R2, RZ, 0x7610, R2 ;  /* 0x00007610ff027816 */ /* 0x000fe20000000002 */
[----:B------:R-:W4:Y:S04]  /*5faf0*/  LDL R8, [R1+0x2ea4] ;  /* 0x002ea40001087983 */ /* 0x000f280000100800 */
[----:B0-----:R-:W2:Y:S04]  /*5fb00*/  LDL R4, [R1+0x2eb0] ;  /* 0x002eb00001047983 */ /* 0x001ea80000100800 */
[----:B---3--:R0:W3:Y:S04]  /*5fb10*/  @!P1 LDG.E.U16 R3, desc[UR8][R6.64] ;  /* 0x0000000806039981 */ /* 0x0080e8000c1e1500 */
[----:B------:R-:W0:Y:S04]  /*5fb20*/  LDL R6, [R1+0x2e8c] ;  /* 0x002e8c0001067983 */ /* 0x000e280000100800 */
[----:B------:R-:W0:Y:S02]  /*5fb30*/  LDL R7, [R1+0x2e98] ;  /* 0x002e980001077983 */ /* 0x000e240000100800 */
[----:B0-----:R-:W-:-:S04]  /*5fb40*/  @!P4 LOP3.LUT R7, R7, R6, RZ, 0x3c, !PT ;  /* 0x000000060707c212 */ /* 0x001fc800078e3cff */
[----:B------:R-:W-:-:S04]  /*5fb50*/  @!P4 LOP3.LUT R6, R7, R6, RZ, 0x3c, !PT ;  /* 0x000000060706c212 */ /* 0x000fc800078e3cff */
[----:B------:R-:W-:-:S05]  /*5fb60*/  @!P4 LOP3.LUT R7, R7, R6, RZ, 0x3c, !PT ;  /* 0x000000060707c212 */ /* 0x000fca00078e3cff */
[----:B------:R2:W4:Y:S04]  /*5fb70*/  @!P4 LDG.E.U16 R28, desc[UR8][R6.64] ;  /* 0x00000008061cc981 */ /* 0x000528000c1e1500 */
[----:B---3--:R0:W-:Y:S01]  /*5fb80*/  STL [R1+0x342c], R3 ;  /* 0x00342c0301007387 */ /* 0x0081e20000100800 */
[----:B--2---:R-:W-:Y:S02]  /*5fb90*/  @!P1 IMAD.MOV.U32 R6, RZ, RZ, R13 ;  /* 0x000000ffff069224 */ /* 0x004fe400078e000d */
[----:B------:R-:W-:Y:S01]  /*5fba0*/  @!P1 IMAD.MOV.U32 R7, RZ, RZ, R15 ;  /* 0x000000ffff079224 */ /* 0x000fe200078e000f */
[----:B0-----:R-:W-:-:S04]  /*5fbb0*/  PRMT R3, RZ, 0x7610, R3 ;  /* 0x00007610ff037816 */ /* 0x001fc80000000003 */
[----:B------:R0:W2:Y:S02]  /*5fbc0*/  @!P1 LDG.E.U16 R2, desc[UR8][R6.64] ;  /* 0x0000000806029981 */ /* 0x0000a4000c1e1500 */
[----:B0-----:R-:W-:Y:S02]  /*5fbd0*/  @!P4 IMAD.MOV.U32 R6, RZ, RZ, R9 ;  /* 0x000000ffff06c224 */ /* 0x001fe400078e0009 */
[----:B------:R-:W-:-:S05]  /*5fbe0*/  @!P4 IMAD.MOV.U32 R7, RZ, RZ, R12 ;  /* 0x000000ffff07c224 */ /* 0x000fca00078e000c */
[----:B------:R0:W3:Y:S01]  /*5fbf0*/  @!P4 LDG.E.U16 R3, desc[UR8][R6.64] ;  /* 0x000000080603c981 */ /* 0x0000e2000c1e1500 */
[----:B------:R-:W-:Y:S01]  /*5fc00*/  PRMT R0, RZ, 0x7610, R0 ;  /* 0x00007610ff007816 */ /* 0x000fe20000000000 */
[----:B0-----:R-:W-:Y:S02]  /*5fc10*/  @!P1 IMAD.MOV.U32 R6, RZ, RZ, R4 ;  /* 0x000000ffff069224 */ /* 0x001fe400078e0004 */
[----:B----4-:R-:W-:-:S05]  /*5fc20*/  @!P1 IMAD.MOV.U32 R7, RZ, RZ, R8 ;  /* 0x000000ffff079224 */ /* 0x010fca00078e0008 */
[----:B------:R0:W4:Y:S04]  /*5fc30*/  @!P1 LDG.E.U16 R0, desc[UR8][R6.64] ;  /* 0x0000000806009981 */ /* 0x000128000c1e1500 */
[----:B------:R1:W-:Y:S04]  /*5fc40*/  STL [R1+0x20], R28 ;  /* 0x0000201c01007387 */ /* 0x0003e80000100800 */
[----:B------:R-:W4:Y:S04]  /*5fc50*/  LDL R15, [R1+0x2ebc] ;  /* 0x002ebc00010f7983 */ /* 0x000f280000100800 */
[----:B-1----:R-:W4:Y:S04]  /*5fc60*/  LDL R28, [R1+0x2eb4] ;  /* 0x002eb400011c7983 */ /* 0x002f280000100800 */
[----:B--2---:R-:W-:Y:S04]  /*5fc70*/  STL [R1+0x3368], R2 ;  /* 0x0033680201007387 */ /* 0x004fe80000100800 */
[----:B------:R-:W2:Y:S04]  /*5fc80*/  LDL R13, [R1+0x2ea0] ;  /* 0x002ea000010d7983 */ /* 0x000ea80000100800 */
[----:B------:R-:W2:Y:S04]  /*5fc90*/  LDL R12, [R1+0x2ec8] ;  /* 0x002ec800010c7983 */ /* 0x000ea80000100800 */
[----:B------:R-:W2:Y:S04]  /*5fca0*/  LDL R9, [R1+0x2ec4] ;  /* 0x002ec40001097983 */ /* 0x000ea80000100800 */
[----:B------:R-:W2:Y:S04]  /*5fcb0*/  LDL R8, [R1+0x2ed0] ;  /* 0x002ed00001087983 */ /* 0x000ea80000100800 */
[----:B------:R-:W2:Y:S04]  /*5fcc0*/  LDL R4, [R1+0x2eec] ;  /* 0x002eec0001047983 */ /* 0x000ea80000100800 */
[----:B---3--:R1:W-:Y:S04]  /*5fcd0*/  STL [R1+0x18], R3 ;  /* 0x0000180301007387 */ /* 0x0083e80000100800 */
[----:B------:R-:W0:Y:S04]  /*5fce0*/  LDL R6, [R1+0x2eac] ;  /* 0x002eac0001067983 */ /* 0x000e280000100800 */
[----:B------:R-:W0:Y:S04]  /*5fcf0*/  LDL R7, [R1+0x2eb8] ;  /* 0x002eb80001077983 */ /* 0x000e280000100800 */
[----:B-1----:R-:W3:Y:S01]  /*5fd00*/  LDL R3, [R1+0x2ef8] ;  /* 0x002ef80001037983 */ /* 0x002ee20000100800 */
[----:B------:R-:W-:-:S02]  /*5fd10*/  PRMT R2, RZ, 0x7610, R2 ;  /* 0x00007610ff027816 */ /* 0x000fc40000000002 */
[----:B------:R-:W-:Y:S02]  /*5fd20*/  PRMT R14, RZ, 0x7610, R14 ;  /* 0x00007610ff0e7816 */ /* 0x000fe4000000000e */
[----:B------:R-:W-:Y:S02]  /*5fd30*/  PRMT R11, RZ, 0x7610, R11 ;  /* 0x00007610ff0b7816 */ /* 0x000fe4000000000b */
[----:B------:R-:W-:Y:S02]  /*5fd40*/  PRMT R10, RZ, 0x7610, R10 ;  /* 0x00007610ff0a7816 */ /* 0x000fe4000000000a */
[----:B0-----:R-:W-:-:S04]  /*5fd50*/  @!P4 LOP3.LUT R7, R7, R6, RZ, 0x3c, !PT ;  /* 0x000000060707c212 */ /* 0x001fc800078e3cff */
[----:B------:R-:W-:-:S04]  /*5fd60*/  @!P4 LOP3.LUT R6, R7, R6, RZ, 0x3c, !PT ;  /* 0x000000060706c212 */ /* 0x000fc800078e3cff */
[----:B------:R-:W-:-:S05]  /*5fd70*/  @!P4 LOP3.LUT R7, R7, R6, RZ, 0x3c, !PT ;  /* 0x000000060707c212 */ /* 0x000fca00078e3cff */
[----:B------:R4:W3:Y:S02]  /*5fd80*/  @!P4 LDG.E.U16 R2, desc[UR8][R6.64] ;  /* 0x000000080602c981 */ /* 0x0008e4000c1e1500 */
[----:B----4-:R-:W-:Y:S02]  /*5fd90*/  @!P1 IMAD.MOV.U32 R6, RZ, RZ, R15 ;  /* 0x000000ffff069224 */ /* 0x010fe400078e000f */
[----:B------:R-:W-:-:S05]  /*5fda0*/  @!P1 IMAD.MOV.U32 R7, RZ, RZ, R28 ;  /* 0x000000ffff079224 */ /* 0x000fca00078e001c */
[----:B------:R2:W4:Y:S02]  /*5fdb0*/  @!P1 LDG.E.U16 R14, desc[UR8][R6.64] ;  /* 0x00000008060e9981 */ /* 0x000524000c1e1500 */
[----:B--2---:R-:W-:Y:S02]  /*5fdc0*/  @!P4 IMAD.MOV.U32 R6, RZ, RZ, R12 ;  /* 0x000000ffff06c224 */ /* 0x004fe400078e000c */
[----:B------:R-:W-:-:S05]  /*5fdd0*/  @!P4 IMAD.MOV.U32 R7, RZ, RZ, R13 ;  /* 0x000000ffff07c224 */ /* 0x000fca00078e000d */
[----:B------:R0:W2:Y:S01]  /*5fde0*/  @!P4 LDG.E.U16 R11, desc[UR8][R6.64] ;  /* 0x00000008060bc981 */ /* 0x0000a2000c1e1500 */
[----:B------:R-:W-:Y:S01]  /*5fdf0*/  PRMT R26, RZ, 0x7610, R26 ;  /* 0x00007610ff1a7816 */ /* 0x000fe2000000001a */
[----:B0-----:R-:W-:Y:S02]  /*5fe00*/  @!P1 IMAD.MOV.U32 R6, RZ, RZ, R8 ;  /* 0x000000ffff069224 */ /* 0x001fe400078e0008 */
[----:B------:R-:W-:-:S05]  /*5fe10*/  @!P1 IMAD.MOV.U32 R7, RZ, RZ, R9 ;  /* 0x000000ffff079224 */ /* 0x000fca00078e0009 */
[----:B------:R3:W2:Y:S02]  /*5fe20*/  @!P1 LDG.E.U16 R10, desc[UR8][R6.64] ;  /* 0x00000008060a9981 */ /* 0x0006a4000c1e1500 */
[----:B---3--:R-:W-:Y:S02]  /*5fe30*/  @!P4 IMAD.MOV.U32 R6, RZ, RZ, R3 ;  /* 0x000000ffff06c224 */ /* 0x008fe400078e0003 */
[----:B------:R-:W-:-:S05]  /*5fe40*/  @!P4 IMAD.MOV.U32 R7, RZ, RZ, R4 ;  /* 0x000000ffff07c224 */ /* 0x000fca00078e0004 */
[----:B------:R-:W3:Y:S04]  /*5fe50*/  @!P4 LDG.E.U16 R26, desc[UR8][R6.64] ;  /* 0x00000008061ac981 */ /* 0x000ee8000c1e1500 */
[----:B------:R0:W-:Y:S04]  /*5fe60*/  STL [R1+0x3324], R0 ;  /* 0x0033240001007387 */ /* 0x0001e80000100800 */
[----:B------:R1:W-:Y:S04]  /*5fe70*/  STL [R1+0x10], R2 ;  /* 0x0000100201007387 */ /* 0x0003e80000100800 */
[----:B0-----:R-:W4:Y:S04]  /*5fe80*/  LDL R0, [R1+0x2efc] ;  /* 0x002efc0001007983 */ /* 0x001f280000100800 */
[----:B------:R-:W4:Y:S04]  /*5fe90*/  LDL R9, [R1+0x2ee0] ;  /* 0x002ee00001097983 */ /* 0x000f280000100800 */
[----:B------:R-:W4:Y:S04]  /*5fea0*/  LDL R8, [R1+0x2f08] ;  /* 0x002f080001087983 */ /* 0x000f280000100800 */
[----:B------:R-:W4:Y:S04]  /*5feb0*/  LDL R4, [R1+0x2f04] ;  /* 0x002f040001047983 */ /* 0x000f280000100800 */
[----:B------:R-:W4:Y:S04]  /*5fec0*/  LDL R3, [R1+0x2f10] ;  /* 0x002f100001037983 */ /* 0x000f280000100800 */
[----:B-1----:R-:W4:Y:S01]  /*5fed0*/  LDL R2, [R1+0x2ef4] ;  /* 0x002ef40001027983 */ /* 0x002f220000100800 */
[----:B------:R-:W-:-:S03]  /*5fee0*/  PRMT R24, RZ, 0x7610, R24 ;  /* 0x00007610ff187816 */ /* 0x000fc60000000018 */
[----:B---3--:R-:W-:Y:S04]  /*5fef0*/  STL [R1+0x33e0], R26 ;  /* 0x0033e01a01007387 */ /* 0x008fe80000100800 */
[----:B--2---:R0:W-:Y:S04]  /*5ff00*/  STL [R1+0x8], R11 ;  /* 0x0000080b01007387 */ /* 0x0041e80000100800 */
[----:B0-----:R-:W2:Y:S04]  /*5ff10*/  LDL R11, [R1+0x2f0c] ;  /* 0x002f0c00010b7983 */ /* 0x001ea80000100800 */
[----:B------:R0:W-:Y:S04]  /*5ff20*/  STL [R1+0x4], R10 ;  /* 0x0000040a01007387 */ /* 0x0001e80000100800 */
[----:B0-----:R-:W3:Y:S01]  /*5ff30*/  LDL R10, [R1+0x2f18] ;  /* 0x002f1800010a7983 */ /* 0x001ee20000100800 */
[----:B----4-:R-:W-:Y:S01]  /*5ff40*/  @!P1 IMAD.MOV.U32 R6, RZ, RZ, R0 ;  /* 0x000000ffff069224 */ /* 0x010fe200078e0000 */
[----:B------:R-:W-:-:S02]  /*5ff50*/  PRMT R22, RZ, 0x7610, R22 ;  /* 0x00007610ff167816 */ /* 0x000fc40000000016 */
[----:B------:R-:W-:Y:S02]  /*5ff60*/  PRMT R20, RZ, 0x7610, R20 ;  /* 0x00007610ff147816 */ /* 0x000fe40000000014 */
[----:B------:R-:W-:Y:S01]  /*5ff70*/  PRMT R18, RZ, 0x7610, R18 ;  /* 0x00007610ff127816 */ /* 0x000fe20000000012 */
[----:B------:R-:W4:Y:S01]  /*5ff80*/  LDL R0, [R1+0x2f1c] ;  /* 0x002f1c0001007983 */ /* 0x000f220000100800 */
[----:B------:R-:W-:-:S03]  /*5ff90*/  @!P1 IMAD.MOV.U32 R7, RZ, RZ, R2 ;  /* 0x000000ffff079224 */ /* 0x000fc600078e0002 */
[----:B------:R-:W4:Y:S04]  /*5ffa0*/  LDL R2, [R1+0x2f14] ;  /* 0x002f140001027983 */ /* 0x000f280000100800 */
[----:B------:R0:W4:Y:S02]  /*5ffb0*/  @!P1 LDG.E.U16 R24, desc[UR8][R6.64] ;  /* 0x0000000806189981 */ /* 0x000124000c1e1500 */
[----:B0-----:R-:W-:Y:S02]  /*5ffc0*/  @!P4 IMAD.MOV.U32 R6, RZ, RZ, R8 ;  /* 0x000000ffff06c224 */ /* 0x001fe400078e0008 */
[----:B------:R-:W-:-:S05]  /*5ffd0*/  @!P4 IMAD.MOV.U32 R7, RZ, RZ, R9 ;  /* 0x000000ffff07c224 */ /* 0x000fca00078e0009 */
[----:B------:R0:W4:Y:S02]  /*5ffe0*/  @!P4 LDG.E.U16 R22, desc[UR8][R6.64] ;  /* 0x000000080616c981 */ /* 0x000124000c1e1500 */
[----:B0-----:R-:W-:Y:S02]  /*5fff0*/  @!P1 IMAD.MOV.U32 R6, RZ, RZ, R3 ;  /* 0x000000ffff069224 */ /* 0x001fe400078e0003 */
[----:B------:R-:W-:-:S05]  /*60000*/  @!P1 IMAD.MOV.U32 R7, RZ, RZ, R4 ;  /* 0x000000ffff079224 */ /* 0x000fca00078e0004 */
[----:B------:R2:W4:Y:S02]  /*60010*/  @!P1 LDG.E.U16 R20, desc[UR8][R6.64] ;  /* 0x0000000806149981 */ /* 0x000524000c1e1500 */
[----:B--2---:R-:W-:Y:S02]  /*60020*/  @!P4 IMAD.MOV.U32 R7, RZ, RZ, R11 ;  /* 0x000000ffff07c224 */ /* 0x004fe400078e000b */
[----:B---3--:R-:W-:-:S05]  /*60030*/  @!P4 IMAD.MOV.U32 R6, RZ, RZ, R10 ;  /* 0x000000ffff06c224 */ /* 0x008fca00078e000a */
[----:B------:R0:W2:Y:S04]  /*60040*/  @!P4 LDG.E.U16 R18, desc[UR8][R6.64] ;  /* 0x000000080612c981 */ /* 0x0000a8000c1e1500 */
[----:B----4-:R-:W-:Y:S04]  /*60050*/  STL [R1+0x33e4], R24 ;  /* 0x0033e41801007387 */ /* 0x010fe80000100800 */
[----:B------:R-:W3:Y:S04]  /*60060*/  LDL R9, [R1+0x2f00] ;  /* 0x002f000001097983 */ /* 0x000ee80000100800 */
[----:B------:R-:W4:Y:S01]  /*60070*/  LDL R8, [R1+0x2f28] ;  /* 0x002f280001087983 */ /* 0x000f220000100800 */
[----:B0-----:R-:W-:-:S02]  /*60080*/  @!P1 IMAD.MOV.U32 R6, RZ, RZ, R0 ;  /* 0x000000ffff069224 */ /* 0x001fc400078e0000 */
[----:B------:R-:W-:Y:S01]  /*60090*/  @!P1 IMAD.MOV.U32 R7, RZ, RZ, R2 ;  /* 0x000000ffff079224 */ /* 0x000fe200078e0002 */
[----:B------:R-:W-:Y:S04]  /*600a0*/  STL [R1+0x33ac], R22 ;  /* 0x0033ac1601007387 */ /* 0x000fe80000100800 */
[----:B------:R-:W-:Y:S04]  /*600b0*/  STL [R1+0xc], R14 ;  /* 0x00000c0e01007387 */ /* 0x000fe80000100800 */
[----:B------:R-:W4:Y:S04]  /*600c0*/  LDL R4, [R1+0x2f24] ;  /* 0x002f240001047983 */ /* 0x000f280000100800 */
[----:B------:R-:W4:Y:S01]  /*600d0*/  LDL R3, [R1+0x2f30] ;  /* 0x002f300001037983 */ /* 0x000f220000100800 */
[----:B------:R-:W-:-:S02]  /*600e0*/  PRMT R16, RZ, 0x7610, R16 ;  /* 0x00007610ff107816 */ /* 0x000fc40000000010 */
[----:B------:R-:W-:-:S04]  /*600f0*/  PRMT R5, RZ, 0x7610, R5 ;  /* 0x00007610ff057816 */ /* 0x000fc80000000005 */
[----:B------:R3:W4:Y:S04]  /*60100*/  @!P1 LDG.E.U16 R16, desc[UR8][R6.64] ;  /* 0x0000000806109981 */ /* 0x000728000c1e1500 */
[----:B------:R-:W-:Y:S04]  /*60110*/  STL [R1+0x33b0], R20 ;  /* 0x0033b01401007387 */ /* 0x000fe80000100800 */
[----:B--2---:R-:W-:Y:S04]  /*60120*/  STL [R1+0x336c], R18 ;  /* 0x00336c1201007387 */ /* 0x004fe80000100800 */
[----:B------:R-:W2:Y:S04]  /*60130*/  LDL R2, [R1+0x2f2c] ;  /* 0x002f2c0001027983 */ /* 0x000ea80000100800 */
[----:B------:R-:W2:Y:S01]  /*60140*/  LDL R0, [R1+0x2f38] ;  /* 0x002f380001007983 */ /* 0x000ea20000100800 */
[----:B---3--:R-:W-:-:S02]  /*60150*/  @!P4 IMAD.MOV.U32 R7, RZ, RZ, R9 ;  /* 0x000000ffff07c224 */ /* 0x008fc400078e0009 */
[----:B----4-:R-:W-:-:S05]  /*60160*/  @!P4 IMAD.MOV.U32 R6, RZ, RZ, R8 ;  /* 0x000000ffff06c224 */ /* 0x010fca00078e0008 */
[----:B------:R0:W3:Y:S02]  /*60170*/  @!P4 LDG.E.U16 R5, desc[UR8][R6.64] ;  /* 0x000000080605c981 */ /* 0x0000e4000c1e1500 */
[----:B0-----:R-:W-:Y:S01]  /*60180*/  PRMT R6, RZ, 0x7610, R6 ;  /* 0x00007610ff067816 */ /* 0x001fe20000000006 */
[----:B------:R-:W-:Y:S02]  /*60190*/  @!P1 IMAD.MOV.U32 R9, RZ, RZ, R4 ;  /* 0x000000ffff099224 */ /* 0x000fe400078e0004 */
[----:B------:R-:W-:Y:S01]  /*601a0*/  @!P1 IMAD.MOV.U32 R8, RZ, RZ, R3 ;  /* 0x000000ffff089224 */ /* 0x000fe200078e0003 */
[----:B------:R-:W-:-:S04]  /*601b0*/  PRMT R7, RZ, 0x7610, R7 ;  /* 0x00007610ff077816 */ /* 0x000fc80000000007 */
[----:B------:R2:W4:Y:S04]  /*601c0*/  @!P1 LDG.E.U16 R6, desc[UR8][R8.64] ;  /* 0x0000000808069981 */ /* 0x000528000c1e1500 */
[----:B------:R-:W-:Y:S04]  /*601d0*/  STL [R1+0x3370], R16 ;  /* 0x0033701001007387 */ /* 0x000fe80000100800 */
[----:B------:R-:W4:Y:S04]  /*601e0*/  LDL R11, [R1+0x2f34] ;  /* 0x002f3400010b7983 */ /* 0x000f280000100800 */
[----:B------:R-:W4:Y:S01]  /*601f0*/  LDL R10, [R1+0x2f3c] ;  /* 0x002f3c00010a7983 */ /* 0x000f220000100800 */
[----:B--2---:R-:W-:-:S02]  /*60200*/  @!P4 IMAD.MOV.U32 R9, RZ, RZ, R2 ;  /* 0x000000ffff09c224 */ /* 0x004fc400078e0002 */
[----:B------:R-:W-:-:S05]  /*60210*/  @!P4 IMAD.MOV.U32 R8, RZ, RZ, R0 ;  /* 0x000000ffff08c224 */ /* 0x000fca00078e0000 */
[----:B------:R0:W2:Y:S04]  /*60220*/  @!P4 LDG.E.U16 R7, desc[UR8][R8.64] ;  /* 0x000000080807c981 */ /* 0x0000a8000c1e1500 */
[----:B---3--:R-:W-:Y:S04]  /*60230*/  STL [R1+0x3328], R5 ;  /* 0x0033280501007387 */ /* 0x008fe80000100800 */
[----:B------:R-:W3:Y:S04]  /*60240*/  LDL R13, [R1+0x2f20] ;  /* 0x002f2000010d7983 */ /* 0x000ee80000100800 */
[----:B------:R-:W3:Y:S04]  /*60250*/  LDL R12, [R1+0x2f48] ;  /* 0x002f4800010c7983 */ /* 0x000ee80000100800 */
[----:B------:R-:W3:Y:S04]  /*60260*/  LDL R4, [R1+0x2f6c] ;  /* 0x002f6c0001047983 */ /* 0x000ee80000100800 */
[----:B------:R-:W3:Y:S01]  /*60270*/  LDL R3, [R1+0x2f78] ;  /* 0x002f780001037983 */ /* 0x000ee20000100800 */
[----:B0-----:R-:W-:-:S03]  /*60280*/  PRMT R8, RZ, 0x7610, R8 ;  /* 0x00007610ff087816 */ /* 0x001fc60000000008 */
[----:B----4-:R0:W-:Y:S04]  /*60290*/  STL [R1+0x332c], R6 ;  /* 0x00332c0601007387 */ /* 0x0101e80000100800 */
[----:B------:R-:W4:Y:S04]  /*602a0*/  LDL R2, [R1+0x2f74] ;  /* 0x002f740001027983 */ /* 0x000f280000100800 */
[----:B------:R-:W4:Y:S04]  /*602b0*/  LDL R0, [R1+0x2f7c] ;  /* 0x002f7c0001007983 */ /* 0x000f280000100800 */
[----:B------:R3:W4:Y:S01]  /*602c0*/  @!P1 LDG.E.U16 R8, desc[UR8][R10.64] ;  /* 0x000000080a089981 */ /* 0x000722000c1e1500 */
[----:B------:R-:W-:-:S03]  /*602d0*/  PRMT R9, RZ, 0x7610, R9 ;  /* 0x00007610ff097816 */ /* 0x000fc60000000009 */
[----:B--2---:R-:W-:Y:S04]  /*602e0*/  STL [R1+0x32e4], R7 ;  /* 0x0032e40701007387 */ /* 0x004fe80000100800 */
[----:B0-----:R-:W2:Y:S04]  /*602f0*/  LDL R6, [R1+0x2f44] ;  /* 0x002f440001067983 */ /* 0x001ea80000100800 */
[----:B------:R-:W2:Y:S01]  /*60300*/  LDL R5, [R1+0x2f50] ;  /* 0x002f500001057983 */ /* 0x000ea20000100800 */
[----:B---3--:R-:W-:Y:S02]  /*60310*/  @!P4 IMAD.MOV.U32 R11, RZ, RZ, R13 ;  /* 0x000000ffff0bc224 */ /* 0x008fe400078e000d */
[----:B------:R-:W-:-:S05]  /*60320*/  @!P4 IMAD.MOV.U32 R10, RZ, RZ, R12 ;  /* 0x000000ffff0ac224 */ /* 0x000fca00078e000c */
[----:B------:R0:W3:Y:S01]  /*60330*/  @!P4 LDG.E.U16 R9, desc[UR8][R10.64] ;  /* 0x000000080a09c981 */ /* 0x0000e2000c1e1500 */
[----:B------:R-:W-:Y:S02]  /*60340*/  @!P4 IMAD.MOV.U32 R12, RZ, RZ, R3 ;  /* 0x000000ffff0cc224 */ /* 0x000fe400078e0003 */
[----:B------:R-:W-:Y:S01]  /*60350*/  @!P4 IMAD.MOV.U32 R13, RZ, RZ, R4 ;  /* 0x000000ffff0dc224 */ /* 0x000fe200078e0004 */
[----:B0-----:R-:W-:Y:S02]  /*60360*/  PRMT R10, RZ, 0x7610, R10 ;  /* 0x00007610ff0a7816 */ /* 0x001fe4000000000a */
[----:B------:R-:W-:-:S04]  /*60370*/  PRMT R11, RZ, 0x7610, R11 ;  /* 0x00007610ff0b7816 */ /* 0x000fc8000000000b */
[----:B------:R4:W3:Y:S02]  /*60380*/  @!P4 LDG.E.U16 R10, desc[UR8][R12.64] ;  /* 0x000000080c0ac981 */ /* 0x0008e4000c1e1500 */
[----:B----4-:R-:W-:Y:S02]  /*60390*/  @!P1 IMAD.MOV.U32 R12, RZ, RZ, R0 ;  /* 0x000000ffff0c9224 */ /* 0x010fe400078e0000 */
[----:B------:R-:W-:-:S05]  /*603a0*/  @!P1 IMAD.MOV.U32 R13, RZ, RZ, R2 ;  /* 0x000000ffff0d9224 */ /* 0x000fca00078e0002 */
[----:B------:R0:W4:Y:S02]  /*603b0*/  @!P1 LDG.E.U16 R11, desc[UR8][R12.64] ;  /* 0x000000080c0b9981 */ /* 0x000124000c1e1500 */
[----:B0-----:R-:W-:Y:S02]  /*603c0*/  PRMT R12, RZ, 0x7610, R12 ;  /* 0x00007610ff0c7816 */ /* 0x001fe4000000000c */
[----:B------:R-:W-:Y:S01]  /*603d0*/  STL [R1+0x32e8], R8 ;  /* 0x0032e80801007387 */ /* 0x000fe20000100800 */
[----:B--2---:R-:W-:Y:S02]  /*603e0*/  @!P1 IMAD.MOV.U32 R15, RZ, RZ, R6 ;  /* 0x000000ffff0f9224 */ /* 0x004fe400078e0006 */
[----:B------:R-:W-:-:S05]  /*603f0*/  @!P1 IMAD.MOV.U32 R14, RZ, RZ, R5 ;  /* 0x000000ffff0e9224 */ /* 0x000fca00078e0005 */
[----:B------:R-:W2:Y:S04]  /*60400*/  @!P1 LDG.E.U16 R12, desc[UR8][R14.64] ;  /* 0x000000080e0c9981 */ /* 0x000ea8000c1e1500 */
[----:B---3--:R-:W-:Y:S04]  /*60410*/  STL [R1+0x32cc], R9 ;  /* 0x0032cc0901007387 */ /* 0x008fe80000100800 */
[----:B------:R-:W3:Y:S04]  /*60420*/  LDL R4, [R1+0x2f60] ;  /* 0x002f600001047983 */ /* 0x000ee80000100800 */
[----:B------:R-:W3:Y:S04]  /*60430*/  LDL R3, [R1+0x2f88] ;  /* 0x002f880001037983 */ /* 0x000ee80000100800 */
[----:B------:R0:W-:Y:S04]  /*60440*/  STL [R1+0x33e8], R10 ;  /* 0x0033e80a01007387 */ /* 0x0001e80000100800 */
[----:B------:R-:W3:Y:S04]  /*60450*/  LDL R2, [R1+0x2f84] ;  /* 0x002f840001027983 */ /* 0x000ee80000100800 */
[----:B------:R-:W3:Y:S04]  /*60460*/  LDL R0, [R1+0x2f90] ;  /* 0x002f900001007983 */ /* 0x000ee80000100800 */
[----:B----4-:R-:W-:Y:S04]  /*60470*/  STL [R1+0x33ec], R11 ;  /* 0x0033ec0b01007387 */ /* 0x010fe80000100800 */
[----:B0-----:R-:W4:Y:S04]  /*60480*/  LDL R10, [R1+0x2f80] ;  /* 0x002f8000010a7983 */ /* 0x001f280000100800 */
[----:B------:R-:W4:Y:S04]  /*60490*/  LDL R9, [R1+0x2f8c] ;  /* 0x002f8c0001097983 */ /* 0x000f280000100800 */
[----:B------:R-:W4:Y:S01]  /*604a0*/  LDL R7, [R1+0xfe0] ;  /* 0x000fe00001077983 */ /* 0x000f220000100800 */
[----:B------:R-:W-:-:S03]  /*604b0*/  PRMT R13, RZ, 0x7610, R13 ;  /* 0x00007610ff0d7816 */ /* 0x000fc6000000000d */
[----:B--2---:R-:W-:Y:S04]  /*604c0*/  STL [R1+0x32d0], R12 ;  /* 0x0032d00c01007387 */ /* 0x004fe80000100800 */
[----:B------:R-:W2:Y:S04]  /*604d0*/  LDL R8, [R1+0xfdc] ;  /* 0x000fdc0001087983 */ /* 0x000ea80000100800 */
[----:B------:R-:W2:Y:S04]  /*604e0*/  LDL R6, [R1+0xfd4] ;  /* 0x000fd40001067983 */ /* 0x000ea80000100800 */
[----:B------:R-:W2:Y:S01]  /*604f0*/  LDL R5, [R1+0xfd8] ;  /* 0x000fd80001057983 */ /* 0x000ea20000100800 */
[----:B---3--:R-:W-:-:S02]  /*60500*/  @!P4 IMAD.MOV.U32 R15, RZ, RZ, R4 ;  /* 0x000000ffff0fc224 */ /* 0x008fc400078e0004 */
[----:B------:R-:W-:Y:S01]  /*60510*/  @!P4 IMAD.MOV.U32 R14, RZ, RZ, R3 ;  /* 0x000000ffff0ec224 */ /* 0x000fe200078e0003 */
[----:B------:R-:W3:Y:S04]  /*60520*/  LDL R4, [R1+0xfcc] ;  /* 0x000fcc0001047983 */ /* 0x000ee80000100800 */
[----:B------:R-:W3:Y:S04]  /*60530*/  LDL R3, [R1+0xfd0] ;  /* 0x000fd00001037983 */ /* 0x000ee80000100800 */
[----:B------:R0:W3:Y:S01]  /*60540*/  @!P4 LDG.E.U16 R13, desc[UR8][R14.64] ;  /* 0x000000080e0dc981 */ /* 0x0000e2000c1e1500 */
[----:B------:R-:W-:-:S02]  /*60550*/  PRMT R17, RZ, 0x7610, R17 ;  /* 0x00007610ff117816 */ /* 0x000fc40000000011 */
[----:B------:R-:W-:Y:S01]  /*60560*/  PRMT R19, RZ, 0x7610, R19 ;  /* 0x00007610ff137816 */ /* 0x000fe20000000013 */
[----:B0-----:R-:W-:Y:S02]  /*60570*/  @!P1 IMAD.MOV.U32 R15, RZ, RZ, R2 ;  /* 0x000000ffff0f9224 */ /* 0x001fe400078e0002 */
[----:B------:R-:W-:-:S05]  /*60580*/  @!P1 IMAD.MOV.U32 R14, RZ, RZ, R0 ;  /* 0x000000ffff0e9224 */ /* 0x000fca00078e0000 */
[----:B------:R4:W3:Y:S01]  /*60590*/  @!P1 LDG.E.U16 R17, desc[UR8][R14.64] ;  /* 0x000000080e119981 */ /* 0x0008e2000c1e1500 */
[----:B------:R-:W-:Y:S01]  /*605a0*/  PRMT R21, RZ, 0x7610, R21 ;  /* 0x00007610ff157816 */ /* 0x000fe20000000015 */
[----:B----4-:R-:W-:Y:S02]  /*605b0*/  @!P4 IMAD.MOV.U32 R15, RZ, RZ, R10 ;  /* 0x000000ffff0fc224 */ /* 0x010fe400078e000a */
[----:B------:R-:W-:-:S05]  /*605c0*/  @!P4 IMAD.MOV.U32 R14, RZ, RZ, R9 ;  /* 0x000000ffff0ec224 */ /* 0x000fca00078e0009 */
[----:B------:R0:W4:Y:S01]  /*605d0*/  @!P4 LDG.E.U16 R19, desc[UR8][R14.64] ;  /* 0x000000080e13c981 */ /* 0x000122000c1e1500 */
[----:B------:R-:W-:Y:S01]  /*605e0*/  PRMT R23, RZ, 0x7610, R23 ;  /* 0x00007610ff177816 */ /* 0x000fe20000000017 */
[----:B0-----:R-:W-:Y:S01]  /*605f0*/  @!P1 IMAD.MOV.U32 R14, RZ, RZ, R7 ;  /* 0x000000ffff0e9224 */ /* 0x001fe200078e0007 */
[----:B------:R-:W-:Y:S01]  /*60600*/  PRMT R25, RZ, 0x7610, R25 ;  /* 0x00007610ff197816 */ /* 0x000fe20000000019 */
[----:B--2---:R-:W-:-:S05]  /*60610*/  @!P1 IMAD.MOV.U32 R15, RZ, RZ, R8 ;  /* 0x000000ffff0f9224 */ /* 0x004fca00078e0008 */
[----:B------:R0:W2:Y:S02]  /*60620*/  @!P1 LDG.E.U16 R21, desc[UR8][R14.64] ;  /* 0x000000080e159981 */ /* 0x0000a4000c1e1500 */
[----:B0-----:R-:W-:Y:S02]  /*60630*/  @!P4 IMAD.MOV.U32 R14, RZ, RZ, R5 ;  /* 0x000000ffff0ec224 */ /* 0x001fe400078e0005 */
[----:B------:R-:W-:-:S05]  /*60640*/  @!P4 IMAD.MOV.U32 R15, RZ, RZ, R6 ;  /* 0x000000ffff0fc224 */ /* 0x000fca00078e0006 */
[----:B------:R3:W2:Y:S02]  /*60650*/  @!P4 LDG.E.U16 R23, desc[UR8][R14.64] ;  /* 0x000000080e17c981 */ /* 0x0006a4000c1e1500 */
[----:B---3--:R-:W-:Y:S02]  /*60660*/  @!P1 IMAD.MOV.U32 R15, RZ, RZ, R4 ;  /* 0x000000ffff0f9224 */ /* 0x008fe400078e0004 */
[----:B------:R-:W-:-:S05]  /*60670*/  @!P1 IMAD.MOV.U32 R14, RZ, RZ, R3 ;  /* 0x000000ffff0e9224 */ /* 0x000fca00078e0003 */
[----:B------:R-:W3:Y:S04]  /*60680*/  @!P1 LDG.E.U16 R25, desc[UR8][R14.64] ;  /* 0x000000080e199981 */ /* 0x000ee8000c1e1500 */
[----:B------:R-:W-:Y:S04]  /*60690*/  STL [R1+0x33b4], R13 ;  /* 0x0033b40d01007387 */ /* 0x000fe80000100800 */
[----:B------:R-:W3:Y:S04]  /*606a0*/  LDL R2, [R1+0x2fa4] ;  /* 0x002fa40001027983 */ /* 0x000ee80000100800 */
[----:B------:R-:W3:Y:S04]  /*606b0*/  LDL R0, [R1+0x2fa8] ;  /* 0x002fa80001007983 */ /* 0x000ee80000100800 */
[----:B------:R-:W-:Y:S01]  /*606c0*/  STL [R1+0x33b8], R17 ;  /* 0x0033b81101007387 */ /* 0x000fe20000100800 */
[----:B------:R-:W-:-:S03]  /*606d0*/  PRMT R27, RZ, 0x7610, R27 ;  /* 0x00007610ff1b7816 */ /* 0x000fc6000000001b */
[----:B----4-:R-:W-:Y:S04]  /*606e0*/  STL [R1+0x3374], R19 ;  /* 0x0033741301007387 */ /* 0x010fe80000100800 */
[----:B--2---:R-:W-:Y:S04]  /*606f0*/  STL [R1+0x3378], R21 ;  /* 0x0033781501007387 */ /* 0x004fe80000100800 */
[----:B------:R-:W-:Y:S04]  /*60700*/  STL [R1+0x3330], R23 ;  /* 0x0033301701007387 */ /* 0x000fe80000100800 */
[----:B---3--:R0:W-:Y:S01]  /*60710*/  STL [R1+0x3334], R25 ;  /* 0x0033341901007387 */ /* 0x0081e20000100800 */
        /* <DEDUP_REMOVED lines=15> */
[----:B------:R-:W2:Y:S04]  /*60810*/  LDL.LU R5, [R1+0xd74] ;  /* 0x000d740001057983 */ /* 0x000ea80000300800 */
[----:B------:R-:W2:Y:S04]  /*60820*/  @!P4 LDG.E.U16 R27, desc[UR8][R14.64] ;  /* 0x000000080e1bc981 */ /* 0x000ea8000c1e1500 */
        /* <DEDUP_REMOVED lines=10> */
[----:B------:R-:W3:Y:S04]  /*608d0*/  LDL R14, [R1+0x2f9c] ;  /* 0x002f9c00010e7983 */ /* 0x000ee80000100800 */
[----:B------:R-:W3:Y:S01]  /*608e0*/  LDL R15, [R1+0x2fa0] ;  /* 0x002fa000010f7983 */ /* 0x000ee20000100800 */
[----:B------:R-:W-:Y:S01]  /*608f0*/  PRMT R29, RZ, 0x7610, R29 ;  /* 0x00007610ff1d7816 */ /* 0x000fe2000000001d */
[----:B------:R-:W0:Y:S02]  /*60900*/  S2R R26, SR_TID.X ;  /* 0x00000000001a7919 */ /* 0x000e240000002100 */
[----:B--2---:R1:W-:Y:S04]  /*60910*/  STL [R1+0x32ec], R27 ;  /* 0x0032ec1b01007387 */ /* 0x0043e80000100800 */
[----:B-1----:R-:W2:Y:S01]  /*60920*/  LDL.LU R27, [R1+0xefc] ;  /* 0x000efc00011b7983 */ /* 0x002ea20000300800 */
[----:B---3--:R-:W-:-:S04]  /*60930*/  @!P1 LOP3.LUT R15, R15, R14, RZ, 0x3c, !PT ;  /* 0x0000000e0f0f9212 */ /* 0x008fc800078e3cff */
[----:B------:R-:W-:-:S04]  /*60940*/  @!P1 LOP3.LUT R14, R15, R14, RZ, 0x3c, !PT ;  /* 0x0000000e0f0e9212 */ /* 0x000fc800078e3cff */
[----:B------:R-:W-:-:S05]  /*60950*/  @!P1 LOP3.LUT R15, R15, R14, RZ, 0x3c, !PT ;  /* 0x0000000e0f0f9212 */ /* 0x000fca00078e3cff */
[----:B------:R-:W3:Y:S01]  /*60960*/  @!P1 LDG.E.U16 R29, desc[UR8][R14.64] ;  /* 0x000000080e1d9981 */ /* 0x000ee2000c1e1500 */
[----:B0-----:R-:W-:-:S05]  /*60970*/  LOP3.LUT R26, R26, 0x7f, RZ, 0xc0, !PT ;  /* 0x0000007f1a1a7812 */ /* 0x001fca00078ec0ff */
[----:B------:R-:W-:-:S05]  /*60980*/  IMAD.SHL.U32 R26, R26, 0x2, RZ ;  /* 0x000000021a1a7824 */ /* 0x000fca00078e00ff */
[----:B------:R-:W-:-:S05]  /*60990*/  LOP3.LUT R26, R26, 0x10, RZ, 0x3c, !PT ;  /* 0x000000101a1a7812 */ /* 0x000fca00078e3cff */
[----:B--2---:R-:W-:Y:S04]  /*609a0*/  STS.U16 [R26+UR5+0x3300], R27 ;  /* 0x0033001b1a007988 */ /* 0x004fe80008000405 */
[----:B------:R-:W-:Y:S04]  /*609b0*/  STS.U16 [R26+UR5+0x4200], R25 ;  /* 0x004200191a007988 */ /* 0x000fe80008000405 */
[----:B------:R-:W-:Y:S04]  /*609c0*/  STS.U16 [R26+UR5+0x4300], R23 ;  /* 0x004300171a007988 */ /* 0x000fe80008000405 */
        /* <DEDUP_REMOVED lines=20> */
[----:B---3--:R-:W-:Y:S04]  /*60b10*/  STL [R1+0x32f0], R29 ;  /* 0x0032f01d01007387 */ /* 0x008fe80000100800 */
[----:B------:R0:W-:Y:S04]  /*60b20*/  STS.U16 [R26+UR5+0xf200], R4 ;  /* 0x00f200041a007988 */ /* 0x0001e80008000405 */
[----:B0-----:R-:W2:Y:S04]  /*60b30*/  LDL.LU R4, [R1+0xc28] ;  /* 0x000c280001047983 */ /* 0x001ea80000300800 */
[----:B------:R-:W3:Y:S04]  /*60b40*/  LDL.LU R29, [R1+0xbec] ;  /* 0x000bec00011d7983 */ /* 0x000ee80000300800 */
[----:B---3--:R0:W-:Y:S04]  /*60b50*/  STL [R1+0x3440], R29 ;  /* 0x0034401d01007387 */ /* 0x0081e80000100800 */
[----:B0-----:R-:W3:Y:S04]  /*60b60*/  LDL.LU R29, [R1+0xbf0] ;  /* 0x000bf000011d7983 */ /* 0x001ee80000300800 */
        /* <DEDUP_REMOVED lines=35> */
[----:B---3--:R-:W-:Y:S04]  /*60da0*/  STS.U16 [R26+UR5+0x11300], R29 ;  /* 0x0113001d1a007988 */ /* 0x008fe80008000405 */
        /* <DEDUP_REMOVED lines=25> */
[----:B0-----:R-:W3:Y:S04]  /*60f40*/  LDL.LU R28, [R1+0x8dc] ;  /* 0x0008dc00011c7983 */ /* 0x001ee80000300800 */
[----:B------:R-:W4:Y:S04]  /*60f50*/  LDL.LU R29, [R1+0x870] ;  /* 0x00087000011d7983 */ /* 0x000f280000300800 */
[----:B----4-:R0:W-:Y:S04]  /*60f60*/  STL [R1+0x3438], R29 ;  /* 0x0034381d01007387 */ /* 0x0101e80000100800 */
[----:B0-----:R-:W4:Y:S04]  /*60f70*/  LDL.LU R29, [R1+0x8a4] ;  /* 0x0008a400011d7983 */ /* 0x001f280000300800 */
[----:B--2---:R-:W-:Y:S04]  /*60f80*/  STS.U16 [R26+UR5+0x1e300], R3 ;  /* 0x01e300031a007988 */ /* 0x004fe80008000405 */
[----:B----4-:R0:W-:Y:S04]  /*60f90*/  STL [R1+0x343c], R29 ;  /* 0x00343c1d01007387 */ /* 0x0101e80000100800 */
[----:B0-----:R-:W2:Y:S04]  /*60fa0*/  LDL.LU R29, [R1+0x8a8] ;  /* 0x0008a800011d7983 */ /* 0x001ea80000300800 */
        /* <DEDUP_REMOVED lines=26> */
[----:B---3--:R1:W-:Y:S04]  /*61150*/  STS.U16 [R26+UR5+0x1f300], R28 ;  /* 0x01f3001c1a007988 */ /* 0x0083e80008000405 */
[----:B0-----:R-:W3:Y:S04]  /*61160*/  LDL.LU R4, [R1+0x3b8] ;  /* 0x0003b80001047983 */ /* 0x001ee80000300800 */
[----:B-1----:R-:W3:Y:S04]  /*61170*/  LDL.LU R28, [R1+0x3b4] ;  /* 0x0003b400011c7983 */ /* 0x002ee80000300800 */
[----:B--2---:R0:W-:Y:S04]  /*61180*/  STS.U16 [R26+UR5+0x20200], R29 ;  /* 0x0202001d1a007988 */ /* 0x0041e80008000405 */
[----:B0-----:R-:W2:Y:S04]  /*61190*/  LDL.LU R29, [R1+0x343c] ;  /* 0x00343c00011d7983 */ /* 0x001ea80000300800 */
[----:B--2---:R0:W-:Y:S04]  /*611a0*/  STS.U16 [R26+UR5+0x20300], R29 ;  /* 0x0203001d1a007988 */ /* 0x0041e80008000405 */
[----:B0-----:R-:W2:Y:S04]  /*611b0*/  LDL.LU R29, [R1+0x3438] ;  /* 0x00343800011d7983 */ /* 0x001ea80000300800 */
[----:B--2---:R-:W-:Y:S04]  /*611c0*/  STS.U16 [R26+UR5+0x21200], R29 ;  /* 0x0212001d1a007988 */ /* 0x004fe80008000405 */
        /* <DEDUP_REMOVED lines=23> */
[----:B------:R-:W-:Y:S04]  /*61340*/  STS.U16 [R26+UR5+0x2d200], R0 ;  /* 0x02d200001a007988 */ /* 0x000fe80008000405 */
[----:B------:R1:W-:Y:S04]  /*61350*/  STS.U16 [R26+UR5+0x2d300], R3 ;  /* 0x02d300031a007988 */ /* 0x0003e80008000405 */
[----:B0-----:R-:W2:Y:S04]  /*61360*/  LDL.LU R2, [R1+0x368] ;  /* 0x0003680001027983 */ /* 0x001ea80000300800 */
[----:B-1----:R-:W4:Y:S04]  /*61370*/  LDL.LU R3, [R1+0x32c] ;  /* 0x00032c0001037983 */ /* 0x002f280000300800 */
[----:B----4-:R0:W-:Y:S04]  /*61380*/  STL [R1+0x3430], R3 ;  /* 0x0034300301007387 */ /* 0x0101e80000100800 */
[----:B0-----:R-:W4:Y:S04]  /*61390*/  LDL.LU R3, [R1+0x330] ;  /* 0x0003300001037983 */ /* 0x001f280000300800 */
[----:B---3--:R-:W-:Y:S04]  /*613a0*/  STS.U16 [R26+UR5+0x2e200], R4 ;  /* 0x02e200041a007988 */ /* 0x008fe80008000405 */
[----:B------:R-:W-:Y:S04]  /*613b0*/  STS.U16 [R26+UR5+0x2e300], R28 ;  /* 0x02e3001c1a007988 */ /* 0x000fe80008000405 */
[----:B----4-:R0:W-:Y:S04]  /*613c0*/  STL [R1+0x3434], R3 ;  /* 0x0034340301007387 */ /* 0x0101e80000100800 */
        /* <DEDUP_REMOVED lines=28> */
[----:B0-----:R-:W2:Y:S04]  /*61590*/  LDL.LU R2, [R1] ;  /* 0x0000000001027983 */ /* 0x001ea80000300800 */
[----:B---3--:R0:W-:Y:S04]  /*615a0*/  STS.U16 [R26+UR5+0x2f300], R3 ;  /* 0x02f300031a007988 */ /* 0x0081e80008000405 */
[----:B0-----:R-:W3:Y:S04]  /*615b0*/  LDL.LU R3, [R1+0x3434] ;  /* 0x0034340001037983 */ /* 0x001ee80000300800 */
[----:B---3--:R0:W-:Y:S04]  /*615c0*/  STS.U16 [R26+UR5+0x30200], R3 ;  /* 0x030200031a007988 */ /* 0x0081e80008000405 */
[----:B0-----:R-:W3:Y:S04]  /*615d0*/  LDL.LU R3, [R1+0x3430] ;  /* 0x0034300001037983 */ /* 0x001ee80000300800 */
[----:B---3--:R0:W-:Y:S04]  /*615e0*/  STS.U16 [R26+UR5+0x30300], R3 ;  /* 0x030300031a007988 */ /* 0x0081e80008000405 */
[----:B----4-:R1:W-:Y:S04]  /*615f0*/  STS.U16 [R26+UR5+0x31200], R4 ;  /* 0x031200041a007988 */ /* 0x0103e80008000405 */
[----:B------:R3:W-:Y:S04]  /*61600*/  STS.U16 [R26+UR5+0x31300], R28 ;  /* 0x0313001c1a007988 */ /* 0x0007e80008000405 */
[----:B0-----:R-:W4:Y:S04]  /*61610*/  LDL.LU R3, [R1+0x342c] ;  /* 0x00342c0001037983 */ /* 0x001f280000300800 */
[----:B-1----:R-:W4:Y:S04]  /*61620*/  LDL.LU R4, [R1+0x3428] ;  /* 0x0034280001047983 */ /* 0x002f280000300800 */
[----:B---3--:R-:W3:Y:S04]  /*61630*/  LDL.LU R28, [R1+0x3424] ;  /* 0x00342400011c7983 */ /* 0x008ee80000300800 */
        /* <DEDUP_REMOVED lines=18> */
[----:B------:R0:W-:Y:S02]  /*61760*/  STS.U16 [R26+UR5+0x3b200], R0 ;  /* 0x03b200001a007988 */ /* 0x0001e40008000405 */
[----:B0-----:R-:W0:Y:S02]  /*61770*/  S2R R0, SR_TID.X ;  /* 0x0000000000007919 */ /* 0x001e240000002100 */
[----:B------:R-:W-:Y:S04]  /*61780*/  STS.U16 [R26+UR5+0x3b300], R16 ;  /* 0x03b300101a007988 */ /* 0x000fe80008000405 */
[----:B------:R-:W-:Y:S04]  /*61790*/  STS.U16 [R26+UR5+0x3c200], R18 ;  /* 0x03c200121a007988 */ /* 0x000fe80008000405 */
[----:B------:R-:W-:Y:S04]  /*617a0*/  STS.U16 [R26+UR5+0x3c300], R20 ;  /* 0x03c300141a007988 */ /* 0x000fe80008000405 */
[----:B------:R-:W-:Y:S04]  /*617b0*/  STS.U16 [R26+UR5+0x3d200], R22 ;  /* 0x03d200161a007988 */ /* 0x000fe80008000405 */
[----:B--2---:R-:W-:Y:S04]  /*617c0*/  STS.U16 [R26+UR5+0x3d300], R24 ;  /* 0x03d300181a007988 */ /* 0x004fe80008000405 */
[----:B------:R-:W-:Y:S01]  /*617d0*/  STS.U16 [R26+UR5+0x3e200], R2 ;  /* 0x03e200021a007988 */ /* 0x000fe20008000405 */
[----:B0-----:R-:W-:-:S05]  /*617e0*/  LOP3.LUT R0, R0, 0x7f, RZ, 0xc0, !PT ;  /* 0x0000007f00007812 */ /* 0x001fca00078ec0ff */
[----:B------:R-:W-:Y:S04]  /*617f0*/  STL [R1+0x33f0], R0 ;  /* 0x0033f00001007387 */ /* 0x000fe80000100800 */
[----:B---3--:R-:W-:Y:S04]  /*61800*/  STS.U16 [R26+UR5+0x3e300], R28 ;  /* 0x03e3001c1a007988 */ /* 0x008fe80008000405 */
[----:B----4-:R-:W-:Y:S04]  /*61810*/  STS.U16 [R26+UR5+0x3f200], R4 ;  /* 0x03f200041a007988 */ /* 0x010fe80008000405 */
[----:B------:R0:W-:Y:S04]  /*61820*/  STS.U16 [R26+UR5+0x3f300], R3 ;  /* 0x03f300031a007988 */ /* 0x0001e80008000405 */
[----:B0-----:R-:W2:Y:S04]  /*61830*/  LDL.LU R3, [R1+0xf58] ;  /* 0x000f580001037983 */ /* 0x001ea80000300800 */
[----:B--2---:R0:W-:Y:S04]  /*61840*/  STL [R1+0x3418], R3 ;  /* 0x0034180301007387 */ /* 0x0041e80000100800 */
[----:B0-----:R-:W2:Y:S04]  /*61850*/  LDL.LU R3, [R1+0xf5c] ;  /* 0x000f5c0001037983 */ /* 0x001ea80000300800 */
[----:B--2---:R0:W-:Y:S04]  /*61860*/  STL [R1+0x341c], R3 ;  /* 0x00341c0301007387 */ /* 0x0041e80000100800 */
[----:B0-----:R-:W2:Y:S01]  /*61870*/  LDL.LU R3, [R1+0xf88] ;  /* 0x000f880001037983 */ /* 0x001ea20000300800 */
[----:B------:R-:W-:-:S03]  /*61880*/  IMAD.SHL.U32 R2, R0, 0x2, RZ ;  /* 0x0000000200027824 */ /* 0x000fc600078e00ff */
[----:B--2---:R0:W-:Y:S04]  /*61890*/  STL [R1+0x3420], R3 ;  /* 0x0034200301007387 */ /* 0x0041e80000100800 */
[----:B0-----:R-:W2:Y:S04]  /*618a0*/  LDL.LU R3, [R1+0xf8c] ;  /* 0x000f8c0001037983 */ /* 0x001ea80000300800 */
[----:B------:R-:W3:Y:S04]  /*618b0*/  LDL.LU R4, [R1+0xf2c] ;  /* 0x000f2c0001047983 */ /* 0x000ee80000300800 */
        /* <DEDUP_REMOVED lines=20> */
[----:B------:R-:W-:-:S03]  /*61a00*/  LOP3.LUT R2, R2, 0x20, RZ, 0x3c, !PT ;  /* 0x0000002002027812 */ /* 0x000fc600078e3cff */
[----:B------:R-:W3:Y:S04]  /*61a10*/  LDL.LU R16, [R1+0xcfc] ;  /* 0x000cfc0001107983 */ /* 0x000ee80000300800 */
[----:B------:R-:W3:Y:S04]  /*61a20*/  LDL.LU R18, [R1+0xcc8] ;  /* 0x000cc80001127983 */ /* 0x000ee80000300800 */
[----:B------:R-:W3:Y:S04]  /*61a30*/  LDL.LU R20, [R1+0xcc4] ;  /* 0x000cc40001147983 */ /* 0x000ee80000300800 */
[----:B------:R-:W3:Y:S04]  /*61a40*/  LDL.LU R22, [R1+0xc90] ;  /* 0x000c900001167983 */ /* 0x000ee80000300800 */
[----:B------:R-:W3:Y:S04]  /*61a50*/  LDL.LU R24, [R1+0xc8c] ;  /* 0x000c8c0001187983 */ /* 0x000ee80000300800 */
[----:B------:R-:W3:Y:S04]  /*61a60*/  LDL.LU R26, [R1+0xc58] ;  /* 0x000c5800011a7983 */ /* 0x000ee80000300800 */
[----:B--2---:R0:W-:Y:S04]  /*61a70*/  STS.U16 [R2+UR5+0x400], R3 ;  /* 0x0004000302007988 */ /* 0x0041e80008000405 */
[----:B0-----:R-:W2:Y:S04]  /*61a80*/  LDL.LU R3, [R1+0x3420] ;  /* 0x0034200001037983 */ /* 0x001ea80000300800 */
[----:B--2---:R0:W-:Y:S04]  /*61a90*/  STS.U16 [R2+UR5+0x500], R3 ;  /* 0x0005000302007988 */ /* 0x0041e80008000405 */
[----:B0-----:R-:W2:Y:S04]  /*61aa0*/  LDL.LU R3, [R1+0x341c] ;  /* 0x00341c0001037983 */ /* 0x001ea80000300800 */
[----:B--2---:R0:W-:Y:S04]  /*61ab0*/  STS.U16 [R2+UR5+0x1400], R3 ;  /* 0x0014000302007988 */ /* 0x0041e80008000405 */
[----:B0-----:R-:W2:Y:S04]  /*61ac0*/  LDL.LU R3, [R1+0x3418] ;  /* 0x0034180001037983 */ /* 0x001ea80000300800 */
[----:B--2---:R0:W-:Y:S04]  /*61ad0*/  STS.U16 [R2+UR5+0x1500], R3 ;  /* 0x0015000302007988 */ /* 0x0041e80008000405 */
[----:B0-----:R-:W2:Y:S04]  /*61ae0*/  LDL.LU R3, [R1+0xbe8] ;  /* 0x000be80001037983 */ /* 0x001ea80000300800 */
[----:B--2---:R0:W-:Y:S04]  /*61af0*/  STL [R1+0x340c], R3 ;  /* 0x00340c0301007387 */ /* 0x0041e80000100800 */
[----:B0-----:R-:W2:Y:S04]  /*61b00*/  LDL.LU R3, [R1+0xc1c] ;  /* 0x000c1c0001037983 */ /* 0x001ea80000300800 */
[----:B--2---:R0:W-:Y:S04]  /*61b10*/  STL [R1+0x3410], R3 ;  /* 0x0034100301007387 */ /* 0x0041e80000100800 */
[----:B0-----:R-:W2:Y:S04]  /*61b20*/  LDL.LU R3, [R1+0xc20] ;  /* 0x000c200001037983 */ /* 0x001ea80000300800 */
        /* <DEDUP_REMOVED lines=27> */
[----:B------:R0:W-:Y:S04]  /*61ce0*/  STS.U16 [R2+UR5+0x8500], R12 ;  /* 0x0085000c02007988 */ /* 0x0001e80008000405 */
[----:B------:R-:W3:Y:S04]  /*61cf0*/  LDL.LU R13, [R1+0xa94] ;  /* 0x000a9400010d7983 */ /* 0x000ee80000300800 */
[----:B------:R1:W-:Y:S04]  /*61d00*/  STS.U16 [R2+UR5+0x9400], R11 ;  /* 0x0094000b02007988 */ /* 0x0003e80008000405 */
[----:B------:R0:W-:Y:S04]  /*61d10*/  STS.U16 [R2+UR5+0x9500], R10 ;  /* 0x0095000a02007988 */ /* 0x0001e80008000405 */
[----:B------:R0:W-:Y:S04]  /*61d20*/  STS.U16 [R2+UR5+0xa400], R9 ;  /* 0x00a4000902007988 */ /* 0x0001e80008000405 */
[----:B------:R1:W-:Y:S04]  /*61d30*/  STS.U16 [R2+UR5+0xa500], R8 ;  /* 0x00a5000802007988 */ /* 0x0003e80008000405 */
[----:B------:R1:W-:Y:S04]  /*61d40*/  STS.U16 [R2+UR5+0xb400], R7 ;  /* 0x00b4000702007988 */ /* 0x0003e80008000405 */
[----:B0-----:R-:W3:Y:S04]  /*61d50*/  LDL.LU R12, [R1+0xa60] ;  /* 0x000a6000010c7983 */ /* 0x001ee80000300800 */
[----:B-1----:R-:W3:Y:S04]  /*61d60*/  LDL.LU R11, [R1+0xa5c] ;  /* 0x000a5c00010b7983 */ /* 0x002ee80000300800 */
        /* <DEDUP_REMOVED lines=18> */
[----:B0-----:R-:W3:Y:S04]  /*61e90*/  LDL.LU R24, [R1+0x910] ;  /* 0x0009100001187983 */ /* 0x001ee80000300800 */
[----:B-1----:R-:W3:Y:S04]  /*61ea0*/  LDL.LU R26, [R1+0x90c] ;  /* 0x00090c00011a7983 */ /* 0x002ee80000300800 */
        /* <DEDUP_REMOVED lines=74> */
[----:B--2---:R-:W-:Y:S04]  /*62350*/  STS.U16 [R2+UR5+0x20500], R3 ;  /* 0x0205000302007988 */ /* 0x004fe80008000405 */
[----:B---3--:R-:W-:Y:S04]  /*62360*/  STS.U16 [R2+UR5+0x21400], R4 ;  /* 0x0214000402007988 */ /* 0x008fe80008000405 */
[----:B----4-:R-:W-:Y:S04]  /*62370*/  STS.U16 [R2+UR5+0x21500], R28 ;  /* 0x0215001c02007988 */ /* 0x010fe80008000405 */
[----:B------:R0:W-:Y:S04]  /*62380*/  STS.U16 [R2+UR5+0x22400], R0 ;  /* 0x0224000002007988 */ /* 0x0001e80008000405 */
[----:B0-----:R-:W2:Y:S04]  /*62390*/  LDL.LU R0, [R1+0x328] ;  /* 0x0003280001007983 */ /* 0x001ea80000300800 */
[----:B--2---:R0:W-:Y:S04]  /*623a0*/  STL [R1+0x33f4], R0 ;  /* 0x0033f40001007387 */ /* 0x0041e80000100800 */
[----:B0-----:R-:W2:Y:S04]  /*623b0*/  LDL.LU R0, [R1+0x35c] ;  /* 0x00035c0001007983 */ /* 0x001ea80000300800 */
[----:B--2---:R0:W-:Y:S04]  /*623c0*/  STL [R1+0x33f8], R0 ;  /* 0x0033f80001007387 */ /* 0x0041e80000100800 */
[----:B0-----:R-:W2:Y:S04]  /*623d0*/  LDL.LU R0, [R1+0x360] ;  /* 0x0003600001007983 */ /* 0x001ea80000300800 */
        /* <DEDUP_REMOVED lines=27> */
[----:B------:R0:W-:Y:S04]  /*62590*/  STS.U16 [R2+UR5+0x2e400], R26 ;  /* 0x02e4001a02007988 */ /* 0x0001e80008000405 */
[----:B------:R-:W3:Y:S04]  /*625a0*/  LDL.LU R24, [R1+0x2ec] ;  /* 0x0002ec0001187983 */ /* 0x000ee80000300800 */
        /* <DEDUP_REMOVED lines=31> */
[----:B---3--:R1:W-:Y:S04]  /*627a0*/  STS.U16 [R2+UR5+0x30500], R11 ;  /* 0x0305000b02007988 */ /* 0x0083e80008000405 */
[----:B----4-:R2:W-:Y:S04]  /*627b0*/  STS.U16 [R2+UR5+0x31400], R10 ;  /* 0x0314000a02007988 */ /* 0x0105e80008000405 */
[----:B------:R3:W-:Y:S04]  /*627c0*/  STS.U16 [R2+UR5+0x31500], R24 ;  /* 0x0315001802007988 */ /* 0x0007e80008000405 */
[----:B------:R4:W-:Y:S04]  /*627d0*/  STS.U16 [R2+UR5+0x32400], R26 ;  /* 0x0324001a02007988 */ /* 0x0009e80008000405 */
[----:B0-----:R-:W4:Y:S04]  /*627e0*/  LDL.LU R0, [R1+0x33f0] ;  /* 0x0033f00001007983 */ /* 0x001f280000300800 */
[----:B-1----:R-:W4:Y:S04]  /*627f0*/  LDL.LU R11, [R1+0x33ec] ;  /* 0x0033ec00010b7983 */ /* 0x002f280000300800 */
[----:B--2---:R-:W2:Y:S04]  /*62800*/  LDL.LU R10, [R1+0x33e8] ;  /* 0x0033e800010a7983 */ /* 0x004ea80000300800 */
[----:B---3--:R-:W3:Y:S04]  /*62810*/  LDL.LU R24, [R1+0x33e4] ;  /* 0x0033e40001187983 */ /* 0x008ee80000300800 */
[----:B----4-:R-:W4:Y:S04]  /*62820*/  LDL.LU R26, [R1+0x33e0] ;  /* 0x0033e000011a7983 */ /* 0x010f280000300800 */
        /* <DEDUP_REMOVED lines=23> */
[----:B----4-:R-:W-:Y:S04]  /*629a0*/  STS.U16 [R2+UR5+0x3e400], R26 ;  /* 0x03e4001a02007988 */ /* 0x010fe80008000405 */
[----:B---3--:R-:W-:Y:S04]  /*629b0*/  STS.U16 [R2+UR5+0x3e500], R24 ;  /* 0x03e5001802007988 */ /* 0x008fe80008000405 */
[----:B--2---:R-:W-:Y:S04]  /*629c0*/  STS.U16 [R2+UR5+0x3f400], R10 ;  /* 0x03f4000a02007988 */ /* 0x004fe80008000405 */
        /* <DEDUP_REMOVED lines=168> */
[----:B---3--:R0:W-:Y:S04]  /*63450*/  STS.U16 [R0+UR5+0x1f600], R2 ;  /* 0x01f6000200007988 */ /* 0x0081e80008000405 */
[----:B------:R-:W3:Y:S04]  /*63460*/  LDL.LU R22, [R1+0x3dc] ;  /* 0x0003dc0001167983 */ /* 0x000ee80000300800 */
[----:B0-----:R-:W3:Y:S04]  /*63470*/  LDL.LU R2, [R1+0x3a8] ;  /* 0x0003a80001027983 */ /* 0x001ee80000300800 */
        /* <DEDUP_REMOVED lines=30> */
[----:B------:R-:W4:Y:S04]  /*63660*/  LDL.LU R17, [R1+0x320] ;  /* 0x0003200001117983 */ /* 0x000f280000300800 */
[----:B----4-:R0:W-:Y:S04]  /*63670*/  STL [R1+0x33bc], R17 ;  /* 0x0033bc1101007387 */ /* 0x0101e80000100800 */
[----:B0-----:R-:W4:Y:S04]  /*63680*/  LDL.LU R17, [R1+0x354] ;  /* 0x0003540001117983 */ /* 0x001f280000300800 */
[----:B------:R-:W-:Y:S04]  /*63690*/  STS.U16 [R0+UR5+0x2d600], R20 ;  /* 0x02d6001400007988 */ /* 0x000fe80008000405 */
        /* <DEDUP_REMOVED lines=37> */
[----:B----4-:R1:W-:Y:S04]  /*638f0*/  STS.U16 [R0+UR5+0x30700], R13 ;  /* 0x0307000d00007988 */ /* 0x0103e80008000405 */
[----:B------:R3:W-:Y:S04]  /*63900*/  STS.U16 [R0+UR5+0x31600], R20 ;  /* 0x0316001400007988 */ /* 0x0007e80008000405 */
[----:B------:R4:W-:Y:S04]  /*63910*/  STS.U16 [R0+UR5+0x31700], R22 ;  /* 0x0317001600007988 */ /* 0x0009e80008000405 */
[----:B0-----:R-:W2:Y:S04]  /*63920*/  LDL.LU R17, [R1+0x33b8] ;  /* 0x0033b80001117983 */ /* 0x001ea80000300800 */
[----:B-1----:R-:W2:Y:S04]  /*63930*/  LDL.LU R13, [R1+0x33b4] ;  /* 0x0033b400010d7983 */ /* 0x002ea80000300800 */
        /* <DEDUP_REMOVED lines=25> */
[----:B------:R-:W-:Y:S04]  /*63ad0*/  STS.U16 [R0+UR5+0x3d700], R18 ;  /* 0x03d7001200007988 */ /* 0x000fe80008000405 */
[----:B----4-:R0:W-:Y:S04]  /*63ae0*/  STS.U16 [R0+UR5+0x3e600], R22 ;  /* 0x03e6001600007988 */ /* 0x0101e80008000405 */
[----:B0-----:R-:W2:Y:S04]  /*63af0*/  LDL.LU R22, [R1+0xf18] ;  /* 0x000f180001167983 */ /* 0x001ea80000300800 */
[----:B--2---:R0:W-:Y:S04]  /*63b00*/  STL [R1+0x33a0], R22 ;  /* 0x0033a01601007387 */ /* 0x0041e80000100800 */
[----:B0-----:R-:W2:Y:S01]  /*63b10*/  LDL.LU R22, [R1+0xf78] ;  /* 0x000f780001167983 */ /* 0x001ea20000300800 */
[----:B------:R-:W0:Y:S03]  /*63b20*/  S2R R2, SR_TID.X ;  /* 0x0000000000027919 */ /* 0x000e260000002100 */
[----:B--2---:R1:W-:Y:S04]  /*63b30*/  STL [R1+0x33a4], R22 ;  /* 0x0033a41601007387 */ /* 0x0043e80000100800 */
[----:B-1----:R-:W2:Y:S01]  /*63b40*/  LDL.LU R22, [R1+0xf7c] ;  /* 0x000f7c0001167983 */ /* 0x002ea20000300800 */
[----:B0-----:R-:W-:-:S05]  /*63b50*/  LOP3.LUT R2, R2, 0x7f, RZ, 0xc0, !PT ;  /* 0x0000007f02027812 */ /* 0x001fca00078ec0ff */
[C---:B------:R-:W-:Y:S01]  /*63b60*/  IMAD.SHL.U32 R0, R2.reuse, 0x2, RZ ;  /* 0x0000000202007824 */ /* 0x040fe200078e00ff */
[----:B--2---:R0:W-:Y:S04]  /*63b70*/  STL [R1+0x33a8], R22 ;  /* 0x0033a81601007387 */ /* 0x0041e80000100800 */
[----:B------:R-:W2:Y:S04]  /*63b80*/  LDL.LU R11, [R1+0xee8] ;  /* 0x000ee800010b7983 */ /* 0x000ea80000300800 */
        /* <DEDUP_REMOVED lines=13> */
[----:B0-----:R-:W-:-:S03]  /*63c60*/  IMAD.SHL.U32 R22, R2, 0x2, RZ ;  /* 0x0000000202167824 */ /* 0x001fc600078e00ff */
[----:B------:R-:W2:Y:S04]  /*63c70*/  LDL.LU R19, [R1+0xd60] ;  /* 0x000d600001137983 */ /* 0x000ea80000300800 */
[----:B------:R-:W2:Y:S04]  /*63c80*/  LDL.LU R12, [R1+0xd5c] ;  /* 0x000d5c00010c7983 */ /* 0x000ea80000300800 */
[----:B------:R-:W2:Y:S04]  /*63c90*/  LDL.LU R9, [R1+0xd28] ;  /* 0x000d280001097983 */ /* 0x000ea80000300800 */
[----:B------:R-:W2:Y:S04]  /*63ca0*/  LDL.LU R8, [R1+0xd24] ;  /* 0x000d240001087983 */ /* 0x000ea80000300800 */
[----:B------:R-:W2:Y:S01]  /*63cb0*/  LDL.LU R7, [R1+0xcf0] ;  /* 0x000cf00001077983 */ /* 0x000ea20000300800 */
[----:B------:R-:W-:-:S03]  /*63cc0*/  LOP3.LUT R22, R22, 0x30, RZ, 0x3c, !PT ;  /* 0x0000003016167812 */ /* 0x000fc600078e3cff */
[----:B------:R-:W2:Y:S04]  /*63cd0*/  LDL.LU R6, [R1+0xcec] ;  /* 0x000cec0001067983 */ /* 0x000ea80000300800 */
[----:B------:R-:W2:Y:S04]  /*63ce0*/  LDL.LU R5, [R1+0xcb8] ;  /* 0x000cb80001057983 */ /* 0x000ea80000300800 */
[----:B------:R-:W2:Y:S04]  /*63cf0*/  LDL.LU R16, [R1+0xcb4] ;  /* 0x000cb40001107983 */ /* 0x000ea80000300800 */
[----:B------:R-:W2:Y:S04]  /*63d00*/  LDL.LU R18, [R1+0xc80] ;  /* 0x000c800001127983 */ /* 0x000ea80000300800 */
[----:B------:R-:W2:Y:S04]  /*63d10*/  LDL.LU R2, [R1+0xc7c] ;  /* 0x000c7c0001027983 */ /* 0x000ea80000300800 */
[----:B---3--:R0:W-:Y:S04]  /*63d20*/  STS.U16 [R22+UR5+0x3e700], R20 ;  /* 0x03e7001416007988 */ /* 0x0081e80008000405 */
[----:B------:R1:W-:Y:S04]  /*63d30*/  STS.U16 [R22+UR5+0x3f600], R13 ;  /* 0x03f6000d16007988 */ /* 0x0003e80008000405 */
[----:B------:R3:W-:Y:S04]  /*63d40*/  STS.U16 [R22+UR5+0x3f700], R17 ;  /* 0x03f7001116007988 */ /* 0x0007e80008000405 */
[----:B0-----:R-:W2:Y:S04]  /*63d50*/  LDL.LU R20, [R1+0xf1c] ;  /* 0x000f1c0001147983 */ /* 0x001ea80000300800 */
[----:B-1----:R-:W2:Y:S04]  /*63d60*/  LDL.LU R13, [R1+0xf48] ;  /* 0x000f4800010d7983 */ /* 0x002ea80000300800 */
[----:B---3--:R-:W3:Y:S01]  /*63d70*/  LDL.LU R22, [R1+0x33a8] ;  /* 0x0033a80001167983 */ /* 0x008ee20000300800 */
[----:B------:R-:W-:-:S03]  /*63d80*/  LOP3.LUT R0, R0, 0x40, RZ, 0x3c, !PT ;  /* 0x0000004000007812 */ /* 0x000fc600078e3cff */
[----:B------:R-:W2:Y:S04]  /*63d90*/  LDL.LU R17, [R1+0xf4c] ;  /* 0x000f4c0001117983 */ /* 0x000ea80000300800 */
[----:B---3--:R0:W-:Y:S04]  /*63da0*/  STS.U16 [R0+UR5+0x800], R22 ;  /* 0x0008001600007988 */ /* 0x0081e80008000405 */
[----:B0-----:R-:W3:Y:S04]  /*63db0*/  LDL.LU R22, [R1+0x33a4] ;  /* 0x0033a40001167983 */ /* 0x001ee80000300800 */
[----:B---3--:R0:W-:Y:S04]  /*63dc0*/  STS.U16 [R0+UR5+0x900], R22 ;  /* 0x0009001600007988 */ /* 0x0081e80008000405 */
[----:B--2---:R1:W-:Y:S04]  /*63dd0*/  STS.U16 [R0+UR5+0x1800], R17 ;  /* 0x0018001100007988 */ /* 0x0043e80008000405 */
[----:B0-----:R-:W2:Y:S04]  /*63de0*/  LDL.LU R22, [R1+0x33a0] ;  /* 0x0033a00001167983 */ /* 0x001ea80000300800 */
[----:B-1----:R-:W3:Y:S04]  /*63df0*/  LDL.LU R17, [R1+0xc0c] ;  /* 0x000c0c0001117983 */ /* 0x002ee80000300800 */
[----:B---3--:R0:W-:Y:S04]  /*63e00*/  STL [R1+0x3394], R17 ;  /* 0x0033941101007387 */ /* 0x0081e80000100800 */
[----:B0-----:R-:W3:Y:S04]  /*63e10*/  LDL.LU R17, [R1+0xc10] ;  /* 0x000c100001117983 */ /* 0x001ee80000300800 */
[----:B---3--:R0:W-:Y:S04]  /*63e20*/  STL [R1+0x3398], R17 ;  /* 0x0033981101007387 */ /* 0x0081e80000100800 */
[----:B0-----:R-:W3:Y:S04]  /*63e30*/  LDL.LU R17, [R1+0xc44] ;  /* 0x000c440001117983 */ /* 0x001ee80000300800 */
[----:B------:R-:W-:Y:S04]  /*63e40*/  STS.U16 [R0+UR5+0x1900], R13 ;  /* 0x0019000d00007988 */ /* 0x000fe80008000405 */
[----:B------:R-:W-:Y:S04]  /*63e50*/  STS.U16 [R0+UR5+0x2800], R20 ;  /* 0x0028001400007988 */ /* 0x000fe80008000405 */
[----:B--2---:R-:W-:Y:S04]  /*63e60*/  STS.U16 [R0+UR5+0x2900], R22 ;  /* 0x0029001600007988 */ /* 0x004fe80008000405 */
        /* <DEDUP_REMOVED lines=200> */
[----:B------:R2:W-:Y:S04]  /*64af0*/  STS.U16 [R0+UR5+0x32800], R17 ;  /* 0x0328001100007988 */ /* 0x0005e80008000405 */
[----:B0-----:R-:W4:Y:S04]  /*64b00*/  LDL.LU R21, [R1+0x3378] ;  /* 0x0033780001157983 */ /* 0x001f280000300800 */
[----:B-1----:R-:W4:Y:S04]  /*64b10*/  LDL.LU R19, [R1+0x3374] ;  /* 0x0033740001137983 */ /* 0x002f280000300800 */
[----:B--2---:R-:W2:Y:S04]  /*64b20*/  LDL.LU R16, [R1+0x3370] ;  /* 0x0033700001107983 */ /* 0x004ea80000300800 */
[----:B---3--:R-:W3:Y:S04]  /*64b30*/  LDL.LU R18, [R1+0x336c] ;  /* 0x00336c0001127983 */ /* 0x008ee80000300800 */
[----:B----4-:R-:W4:Y:S04]  /*64b40*/  LDL.LU R2, [R1+0x3368] ;  /* 0x0033680001027983 */ /* 0x010f280000300800 */
[----:B------:R-:W2:Y:S04]  /*64b50*/  LDL.LU R17, [R1+0xedc] ;  /* 0x000edc0001117983 */ /* 0x000ea80000300800 */
        /* <DEDUP_REMOVED lines=25> */
[----:B--2---:R0:W-:Y:S04]  /*64cf0*/  STL [R1+0x3360], R17 ;  /* 0x0033601101007387 */ /* 0x0041e80000100800 */
[----:B0-----:R-:W2:Y:S01]  /*64d00*/  LDL.LU R17, [R1+0xf74] ;  /* 0x000f740001117983 */ /* 0x001ea20000300800 */
[----:B------:R-:W0:Y:S02]  /*64d10*/  S2R R2, SR_TID.X ;  /* 0x0000000000027919 */ /* 0x000e240000002100 */
[----:B0-----:R-:W-:-:S05]  /*64d20*/  LOP3.LUT R2, R2, 0x7f, RZ, 0xc0, !PT ;  /* 0x0000007f02027812 */ /* 0x001fca00078ec0ff */
[----:B------:R-:W-:-:S05]  /*64d30*/  IMAD.SHL.U32 R2, R2, 0x2, RZ ;  /* 0x0000000202027824 */ /* 0x000fca00078e00ff */
[C---:B------:R-:W-:Y:S01]  /*64d40*/  LOP3.LUT R3, R2.reuse, 0x50, RZ, 0x3c, !PT ;  /* 0x0000005002037812 */ /* 0x040fe200078e3cff */
        /* <DEDUP_REMOVED lines=18> */
[----:B0-----:R-:W-:-:S03]  /*64e70*/  LOP3.LUT R17, R2, 0x40, RZ, 0x3c, !PT ;  /* 0x0000004002117812 */ /* 0x001fc600078e3cff */
        /* <DEDUP_REMOVED lines=8> */
[----:B------:R1:W-:Y:S04]  /*64f00*/  STS.U16 [R17+UR5+0x3f900], R21 ;  /* 0x03f9001511007988 */ /* 0x0003e80008000405 */
[----:B0-----:R-:W2:Y:S04]  /*64f10*/  LDL.LU R18, [R1+0xee0] ;  /* 0x000ee00001127983 */ /* 0x001ea80000300800 */
[----:B------:R-:W2:Y:S04]  /*64f20*/  LDL.LU R2, [R1+0xf10] ;  /* 0x000f100001027983 */ /* 0x000ea80000300800 */
[----:B-1----:R-:W2:Y:S04]  /*64f30*/  LDL.LU R16, [R1+0xf14] ;  /* 0x000f140001107983 */ /* 0x002ea80000300800 */
[----:B---3--:R-:W3:Y:S04]  /*64f40*/  LDL.LU R19, [R1+0xf40] ;  /* 0x000f400001137983 */ /* 0x008ee80000300800 */
[----:B------:R-:W2:Y:S04]  /*64f50*/  LDL.LU R17, [R1+0x3364] ;  /* 0x0033640001117983 */ /* 0x000ea80000300800 */
[----:B------:R-:W3:Y:S04]  /*64f60*/  LDL.LU R21, [R1+0xf44] ;  /* 0x000f440001157983 */ /* 0x000ee80000300800 */
[----:B--2---:R0:W-:Y:S04]  /*64f70*/  STS.U16 [R3+UR5+0xa00], R17 ;  /* 0x000a001103007988 */ /* 0x0041e80008000405 */
[----:B0-----:R-:W2:Y:S04]  /*64f80*/  LDL.LU R17, [R1+0x3360] ;  /* 0x0033600001117983 */ /* 0x001ea80000300800 */
[----:B--2---:R0:W-:Y:S04]  /*64f90*/  STS.U16 [R3+UR5+0xb00], R17 ;  /* 0x000b001103007988 */ /* 0x0041e80008000405 */
[----:B---3--:R1:W-:Y:S04]  /*64fa0*/  STS.U16 [R3+UR5+0x1a00], R21 ;  /* 0x001a001503007988 */ /* 0x0083e80008000405 */
        /* <DEDUP_REMOVED lines=240> */
[----:B------:R-:W-:Y:S04]  /*65eb0*/  STS.U16 [R3+UR5+0x3fa00], R23 ;  /* 0x03fa001703007988 */ /* 0x000fe80008000405 */
[----:B------:R0:W-:Y:S04]  /*65ec0*/  STS.U16 [R3+UR5+0x3fb00], R25 ;  /* 0x03fb001903007988 */ /* 0x0001e80008000405 */
[----:B0-----:R-:W2:Y:S04]  /*65ed0*/  LDL.LU R25, [R1+0xf38] ;  /* 0x000f380001197983 */ /* 0x001ea80000300800 */
[----:B--2---:R0:W-:Y:S04]  /*65ee0*/  STL [R1+0x3318], R25 ;  /* 0x0033181901007387 */ /* 0x0041e80000100800 */
[----:B0-----:R-:W2:Y:S04]  /*65ef0*/  LDL.LU R25, [R1+0xf3c] ;  /* 0x000f3c0001197983 */ /* 0x001ea80000300800 */
[----:B--2---:R0:W-:Y:S04]  /*65f00*/  STL [R1+0x331c], R25 ;  /* 0x00331c1901007387 */ /* 0x0041e80000100800 */
[----:B0-----:R-:W2:Y:S01]  /*65f10*/  LDL.LU R25, [R1+0xf68] ;  /* 0x000f680001197983 */ /* 0x001ea20000300800 */
[----:B------:R-:W0:Y:S02]  /*65f20*/  S2R R2, SR_TID.X ;  /* 0x0000000000027919 */ /* 0x000e240000002100 */
[----:B0-----:R-:W-:Y:S01]  /*65f30*/  LOP3.LUT R2, R2, 0x7f, RZ, 0xc0, !PT ;  /* 0x0000007f02027812 */ /* 0x001fe200078ec0ff */
[----:B--2---:R0:W-:Y:S04]  /*65f40*/  STL [R1+0x3320], R25 ;  /* 0x0033201901007387 */ /* 0x0041e80000100800 */
[----:B0-----:R-:W2:Y:S01]  /*65f50*/  LDL.LU R25, [R1+0xf6c] ;  /* 0x000f6c0001197983 */ /* 0x001ea20000300800 */
[----:B------:R-:W-:-:S03]  /*65f60*/  IMAD.SHL.U32 R2, R2, 0x2, RZ ;  /* 0x0000000202027824 */ /* 0x000fc600078e00ff */
[----:B------:R-:W3:Y:S04]  /*65f70*/  LDL.LU R23, [R1+0xf0c] ;  /* 0x000f0c0001177983 */ /* 0x000ee80000300800 */
[----:B------:R-:W4:Y:S01]  /*65f80*/  LDL.LU R6, [R1+0xf08] ;  /* 0x000f080001067983 */ /* 0x000f220000300800 */
[----:B------:R-:W-:-:S03]  /*65f90*/  LOP3.LUT R0, R2, 0x60, RZ, 0x3c, !PT ;  /* 0x0000006002007812 */ /* 0x000fc600078e3cff */
        /* <DEDUP_REMOVED lines=258> */
[----:B0-----:R-:W4:Y:S04]  /*66fc0*/  LDL.LU R29, [R1+0x32f0] ;  /* 0x0032f000011d7983 */ /* 0x001f280000300800 */
[----:B------:R-:W-:Y:S04]  /*66fd0*/  STS.U16 [R0+UR5+0x3bd00], R28 ;  /* 0x03bd001c00007988 */ /* 0x000fe80008000405 */
[----:B-1----:R-:W4:Y:S04]  /*66fe0*/  LDL.LU R27, [R1+0x32ec] ;  /* 0x0032ec00011b7983 */ /* 0x002f280000300800 */
[----:B------:R-:W-:Y:S04]  /*66ff0*/  STS.U16 [R0+UR5+0x3cc00], R14 ;  /* 0x03cc000e00007988 */ /* 0x000fe80008000405 */
[----:B--2---:R-:W2:Y:S04]  /*67000*/  LDL.LU R8, [R1+0x32e8] ;  /* 0x0032e80001087983 */ /* 0x004ea80000300800 */
[----:B------:R-:W-:Y:S04]  /*67010*/  STS.U16 [R0+UR5+0x3cd00], R15 ;  /* 0x03cd000f00007988 */ /* 0x000fe80008000405 */
[----:B---3--:R-:W3:Y:S04]  /*67020*/  LDL.LU R7, [R1+0x32e4] ;  /* 0x0032e40001077983 */ /* 0x008ee80000300800 */
[----:B------:R0:W-:Y:S04]  /*67030*/  STS.U16 [R0+UR5+0x3dc00], R12 ;  /* 0x03dc000c00007988 */ /* 0x0001e80008000405 */
[----:B------:R1:W-:Y:S04]  /*67040*/  STS.U16 [R0+UR5+0x3dd00], R9 ;  /* 0x03dd000900007988 */ /* 0x0003e80008000405 */
[----:B0-----:R-:W2:Y:S04]  /*67050*/  LDL.LU R12, [R1+0xf64] ;  /* 0x000f6400010c7983 */ /* 0x001ea80000300800 */
[----:B-1----:R-:W2:Y:S01]  /*67060*/  LDL.LU R9, [R1+0xf00] ;  /* 0x000f000001097983 */ /* 0x002ea20000300800 */
[----:B------:R-:W0:Y:S02]  /*67070*/  S2R R2, SR_TID.X ;  /* 0x0000000000027919 */ /* 0x000e240000002100 */
[----:B0-----:R-:W-:Y:S01]  /*67080*/  LOP3.LUT R2, R2, 0x7f, RZ, 0xc0, !PT ;  /* 0x0000007f02027812 */ /* 0x001fe200078ec0ff */
[----:B--2---:R0:W-:Y:S04]  /*67090*/  STL [R1+0x32e0], R9 ;  /* 0x0032e00901007387 */ /* 0x0041e80000100800 */
[----:B0-----:R-:W2:Y:S01]  /*670a0*/  LDL.LU R9, [R1+0xf60] ;  /* 0x000f600001097983 */ /* 0x001ea20000300800 */
[----:B------:R-:W-:-:S03]  /*670b0*/  IMAD.SHL.U32 R2, R2, 0x2, RZ ;  /* 0x0000000202027824 */ /* 0x000fc600078e00ff */
[----:B---3--:R-:W-:Y:S04]  /*670c0*/  STS.U16 [R0+UR5+0x3ec00], R7 ;  /* 0x03ec000700007988 */ /* 0x008fe80008000405 */
[----:B------:R0:W-:Y:S04]  /*670d0*/  STS.U16 [R0+UR5+0x3ed00], R8 ;  /* 0x03ed000800007988 */ /* 0x0001e80008000405 */
[----:B----4-:R1:W-:Y:S04]  /*670e0*/  STS.U16 [R0+UR5+0x3fc00], R27 ;  /* 0x03fc001b00007988 */ /* 0x0103e80008000405 */
[----:B------:R3:W-:Y:S01]  /*670f0*/  STS.U16 [R0+UR5+0x3fd00], R29 ;  /* 0x03fd001d00007988 */ /* 0x0007e20008000405 */
[----:B------:R-:W-:-:S03]  /*67100*/  LOP3.LUT R3, R2, 0x70, RZ, 0x3c, !PT ;  /* 0x0000007002037812 */ /* 0x000fc600078e3cff */
[----:B0-----:R-:W4:Y:S04]  /*67110*/  LDL.LU R8, [R1+0xf04] ;  /* 0x000f040001087983 */ /* 0x001f280000300800 */
[----:B-1----:R-:W4:Y:S04]  /*67120*/  LDL.LU R27, [R1+0xf30] ;  /* 0x000f3000011b7983 */ /* 0x002f280000300800 */
[----:B---3--:R-:W3:Y:S04]  /*67130*/  LDL.LU R29, [R1+0xf34] ;  /* 0x000f3400011d7983 */ /* 0x008ee80000300800 */
        /* <DEDUP_REMOVED lines=24> */
[----:B0-----:R-:W4:Y:S04]  /*672c0*/  LDL.LU R12, [R1+0xc64] ;  /* 0x000c6400010c7983 */ /* 0x001f280000300800 */
[----:B--2---:R0:W-:Y:S04]  /*672d0*/  STS.U16 [R3+UR5+0xf00], R9 ;  /* 0x000f000903007988 */ /* 0x0041e80008000405 */
[----:B0-----:R-:W2:Y:S04]  /*672e0*/  LDL.LU R9, [R1+0x32e0] ;  /* 0x0032e00001097983 */ /* 0x001ea80000300800 */
[----:B---3--:R-:W-:Y:S04]  /*672f0*/  STS.U16 [R3+UR5+0x1e00], R29 ;  /* 0x001e001d03007988 */ /* 0x008fe80008000405 */
[----:B----4-:R-:W-:Y:S04]  /*67300*/  STS.U16 [R3+UR5+0x1f00], R27 ;  /* 0x001f001b03007988 */ /* 0x010fe80008000405 */
[----:B------:R-:W-:Y:S04]  /*67310*/  STS.U16 [R3+UR5+0x2e00], R8 ;  /* 0x002e000803007988 */ /* 0x000fe80008000405 */
[----:B--2---:R0:W-:Y:S04]  /*67320*/  STS.U16 [R3+UR5+0x2f00], R9 ;  /* 0x002f000903007988 */ /* 0x0041e80008000405 */
        /* <DEDUP_REMOVED lines=19> */
[----:B0-----:R-:W2:Y:S04]  /*67460*/  LDL.LU R9, [R1+0xc30] ;  /* 0x000c300001097983 */ /* 0x001ea80000300800 */
[----:B------:R0:W-:Y:S04]  /*67470*/  STS.U16 [R3+UR5+0xcf00], R0 ;  /* 0x00cf000003007988 */ /* 0x0001e80008000405 */
[----:B0-----:R-:W3:Y:S04]  /*67480*/  LDL.LU R0, [R1+0xc2c] ;  /* 0x000c2c0001007983 */ /* 0x001ee80000300800 */
[----:B------:R-:W4:Y:S04]  /*67490*/  LDL.LU R29, [R1+0xbf4] ;  /* 0x000bf400011d7983 */ /* 0x000f280000300800 */
[----:B------:R-:W-:Y:S04]  /*674a0*/  STS.U16 [R3+UR5+0xde00], R28 ;  /* 0x00de001c03007988 */ /* 0x000fe80008000405 */
[----:B------:R-:W-:Y:S04]  /*674b0*/  STS.U16 [R3+UR5+0xdf00], R14 ;  /* 0x00df000e03007988 */ /* 0x000fe80008000405 */
[----:B------:R-:W-:Y:S04]  /*674c0*/  STS.U16 [R3+UR5+0xee00], R15 ;  /* 0x00ee000f03007988 */ /* 0x000fe80008000405 */
[----:B------:R-:W-:Y:S04]  /*674d0*/  STS.U16 [R3+UR5+0xef00], R12 ;  /* 0x00ef000c03007988 */ /* 0x000fe80008000405 */
[----:B----4-:R0:W-:Y:S04]  /*674e0*/  STL [R1+0x32dc], R29 ;  /* 0x0032dc1d01007387 */ /* 0x0101e80000100800 */
[----:B0-----:R-:W4:Y:S04]  /*674f0*/  LDL.LU R29, [R1+0xbf8] ;  /* 0x000bf800011d7983 */ /* 0x001f280000300800 */
        /* <DEDUP_REMOVED lines=22> */
[----:B---3--:R1:W-:Y:S04]  /*67660*/  STS.U16 [R3+UR5+0xff00], R0 ;  /* 0x00ff000003007988 */ /* 0x0083e80008000405 */
[----:B0-----:R-:W3:Y:S04]  /*67670*/  LDL.LU R9, [R1+0x98c] ;  /* 0x00098c0001097983 */ /* 0x001ee80000300800 */
[----:B------:R-:W2:Y:S04]  /*67680*/  LDL.LU R4, [R1+0x958] ;  /* 0x0009580001047983 */ /* 0x000ea80000300800 */
[----:B------:R-:W2:Y:S04]  /*67690*/  LDL.LU R28, [R1+0x954] ;  /* 0x00095400011c7983 */ /* 0x000ea80000300800 */
[----:B------:R-:W2:Y:S04]  /*676a0*/  LDL.LU R14, [R1+0x920] ;  /* 0x00092000010e7983 */ /* 0x000ea80000300800 */
[----:B------:R-:W2:Y:S04]  /*676b0*/  LDL.LU R15, [R1+0x91c] ;  /* 0x00091c00010f7983 */ /* 0x000ea80000300800 */
[----:B-1----:R-:W2:Y:S04]  /*676c0*/  LDL.LU R0, [R1+0x8e8] ;  /* 0x0008e80001007983 */ /* 0x002ea80000300800 */
[----:B----4-:R0:W-:Y:S04]  /*676d0*/  STS.U16 [R3+UR5+0x10e00], R29 ;  /* 0x010e001d03007988 */ /* 0x0101e80008000405 */
[----:B0-----:R-:W4:Y:S04]  /*676e0*/  LDL.LU R29, [R1+0x32dc] ;  /* 0x0032dc00011d7983 */ /* 0x001f280000300800 */
[----:B----4-:R-:W-:Y:S04]  /*676f0*/  STS.U16 [R3+UR5+0x10f00], R29 ;  /* 0x010f001d03007988 */ /* 0x010fe80008000405 */
[----:B------:R-:W-:Y:S04]  /*67700*/  STS.U16 [R3+UR5+0x11e00], R27 ;  /* 0x011e001b03007988 */ /* 0x000fe80008000405 */
        /* <DEDUP_REMOVED lines=21> */
[----:B---3--:R0:W-:Y:S04]  /*67860*/  STS.U16 [R3+UR5+0x1bf00], R9 ;  /* 0x01bf000903007988 */ /* 0x0081e80008000405 */
[----:B0-----:R-:W3:Y:S04]  /*67870*/  LDL.LU R9, [R1+0x8b0] ;  /* 0x0008b00001097983 */ /* 0x001ee80000300800 */
[----:B------:R-:W4:Y:S04]  /*67880*/  LDL.LU R29, [R1+0x878] ;  /* 0x00087800011d7983 */ /* 0x000f280000300800 */
[----:B------:R-:W-:Y:S04]  /*67890*/  STS.U16 [R3+UR5+0x1ce00], R4 ;  /* 0x01ce000403007988 */ /* 0x000fe80008000405 */
        /* <DEDUP_REMOVED lines=34> */
[----:B-1----:R-:W2:Y:S04]  /*67ac0*/  LDL.LU R9, [R1+0x3bc] ;  /* 0x0003bc0001097983 */ /* 0x002ea80000300800 */
[----:B----4-:R0:W-:Y:S04]  /*67ad0*/  STS.U16 [R3+UR5+0x1ff00], R29 ;  /* 0x01ff001d03007988 */ /* 0x0101e80008000405 */
[----:B0-----:R-:W4:Y:S04]  /*67ae0*/  LDL.LU R29, [R1+0x32d8] ;  /* 0x0032d800011d7983 */ /* 0x001f280000300800 */
[----:B----4-:R-:W-:Y:S04]  /*67af0*/  STS.U16 [R3+UR5+0x20e00], R29 ;  /* 0x020e001d03007988 */ /* 0x010fe80008000405 */
        /* <DEDUP_REMOVED lines=22> */
[----:B------:R-:W-:Y:S04]  /*67c60*/  STS.U16 [R3+UR5+0x2bf00], R4 ;  /* 0x02bf000403007988 */ /* 0x000fe80008000405 */
[----:B0-----:R-:W4:Y:S04]  /*67c70*/  LDL.LU R0, [R1+0x388] ;  /* 0x0003880001007983 */ /* 0x001f280000300800 */
[----:B------:R-:W-:Y:S04]  /*67c80*/  STS.U16 [R3+UR5+0x2ce00], R28 ;  /* 0x02ce001c03007988 */ /* 0x000fe80008000405 */
[----:B--2---:R0:W-:Y:S04]  /*67c90*/  STS.U16 [R3+UR5+0x2cf00], R15 ;  /* 0x02cf000f03007988 */ /* 0x0041e80008000405 */
[----:B-1----:R-:W2:Y:S04]  /*67ca0*/  LDL.LU R14, [R1+0x36c] ;  /* 0x00036c00010e7983 */ /* 0x002ea80000300800 */
[----:B0-----:R-:W2:Y:S04]  /*67cb0*/  LDL.LU R15, [R1+0x334] ;  /* 0x00033400010f7983 */ /* 0x001ea80000300800 */
[----:B---3--:R-:W-:Y:S04]  /*67cc0*/  STS.U16 [R3+UR5+0x2de00], R12 ;  /* 0x02de000c03007988 */ /* 0x008fe80008000405 */
[----:B------:R-:W-:Y:S04]  /*67cd0*/  STS.U16 [R3+UR5+0x2df00], R9 ;  /* 0x02df000903007988 */ /* 0x000fe80008000405 */
[----:B--2---:R0:W-:Y:S04]  /*67ce0*/  STL [R1+0x32d4], R15 ;  /* 0x0032d40f01007387 */ /* 0x0041e80000100800 */
[----:B0-----:R-:W2:Y:S04]  /*67cf0*/  LDL.LU R15, [R1+0x338] ;  /* 0x00033800010f7983 */ /* 0x001ea80000300800 */
[----:B------:R-:W3:Y:S04]  /*67d00*/  LDL.LU R12, [R1+0x300] ;  /* 0x00030000010c7983 */ /* 0x000ee80000300800 */
[----:B----4-:R0:W-:Y:S04]  /*67d10*/  STS.U16 [R3+UR5+0x2ee00], R0 ;  /* 0x02ee000003007988 */ /* 0x0101e80008000405 */
[----:B------:R-:W4:Y:S04]  /*67d20*/  LDL.LU R9, [R1+0x2fc] ;  /* 0x0002fc0001097983 */ /* 0x000f280000300800 */
        /* <DEDUP_REMOVED lines=25> */
[----:B0-----:R-:W3:Y:S04]  /*67ec0*/  LDL.LU R14, [R1+0x4] ;  /* 0x00000400010e7983 */ /* 0x001ee80000300800 */
[----:B--2---:R0:W-:Y:S04]  /*67ed0*/  STS.U16 [R3+UR5+0x2fe00], R15 ;  /* 0x02fe000f03007988 */ /* 0x0041e80008000405 */
[----:B0-----:R-:W2:Y:S04]  /*67ee0*/  LDL.LU R15, [R1+0x32d4] ;  /* 0x0032d400010f7983 */ /* 0x001ea80000300800 */
[----:B--2---:R0:W-:Y:S04]  /*67ef0*/  STS.U16 [R3+UR5+0x2ff00], R15 ;  /* 0x02ff000f03007988 */ /* 0x0041e80008000405 */
[----:B---3--:R1:W-:Y:S04]  /*67f00*/  STS.U16 [R3+UR5+0x30e00], R12 ;  /* 0x030e000c03007988 */ /* 0x0083e80008000405 */
[----:B----4-:R2:W-:Y:S04]  /*67f10*/  STS.U16 [R3+UR5+0x30f00], R9 ;  /* 0x030f000903007988 */ /* 0x0105e80008000405 */
[----:B------:R3:W-:Y:S04]  /*67f20*/  STS.U16 [R3+UR5+0x31e00], R0 ;  /* 0x031e000003007988 */ /* 0x0007e80008000405 */
[----:B0-----:R-:W4:Y:S04]  /*67f30*/  LDL.LU R15, [R1+0xf94] ;  /* 0x000f9400010f7983 */ /* 0x001f280000300800 */
[----:B-1----:R-:W4:Y:S04]  /*67f40*/  LDL.LU R12, [R1+0x32d0] ;  /* 0x0032d000010c7983 */ /* 0x002f280000300800 */
[----:B--2---:R-:W2:Y:S04]  /*67f50*/  LDL.LU R9, [R1+0x32cc] ;  /* 0x0032cc0001097983 */ /* 0x004ea80000300800 */
        /* <DEDUP_REMOVED lines=28> */
[----:B----4-:R-:W-:Y:S04]  /*68120*/  STS.U16 [R3+UR5+0x3ef00], R12 ;  /* 0x03ef000c03007988 */ /* 0x010fe80008000405 */
[----:B------:R-:W-:Y:S01]  /*68130*/  STS.U16 [R3+UR5+0x3fe00], R15 ;  /* 0x03fe000f03007988 */ /* 0x000fe20008000405 */
[----:B------:R-:W0:Y:S03]  /*68140*/  S2R R2, SR_TID.X ;  /* 0x0000000000027919 */ /* 0x000e260000002100 */
[----:B---3--:R1:W-:Y:S04]  /*68150*/  STS.U16 [R3+UR5+0x3ff00], R0 ;  /* 0x03ff000003007988 */ /* 0x0083e80008000405 */
[----:B-1----:R-:W2:Y:S01]  /*68160*/  LDL.LU R0, [R1+0x32c0] ;  /* 0x0032c00001007983 */ /* 0x002ea20000300800 */
[----:B0-----:R-:W-:-:S05]  /*68170*/  LOP3.LUT R2, R2, 0x7f, RZ, 0xc0, !PT ;  /* 0x0000007f02027812 */ /* 0x001fca00078ec0ff */
[----:B------:R-:W-:Y:S01]  /*68180*/  IMAD.SHL.U32 R2, R2, 0x2, RZ ;  /* 0x0000000202027824 */ /* 0x000fe200078e00ff */
[----:B------:R-:W3:Y:S01]  /*68190*/  LDL R10, [R1+0x374] ;  /* 0x00037400010a7983 */ /* 0x000ee20000100800 */
[----:B------:R-:W-:Y:S06]  /*681a0*/  BAR.SYNC.DEFER_BLOCKING 0x0 ;  /* 0x0000000000007b1d */ /* 0x000fec0000010000 */
[----:B------:R-:W4:Y:S04]  /*681b0*/  LDL R2, [R1+0x380] ;  /* 0x0003800001027983 */ /* 0x000f280000100800 */
[----:B--2---:R-:W-:Y:S04]  /*681c0*/  STL [R1+0x3700], R0 ;  /* 0x0037000001007387 */ /* 0x004fe80000100800 */
[----:B---3--:R-:W0:Y:S04]  /*681d0*/  LDSM.16.M88.4 R4, [R10+UR5] ;  /* 0x000000050a04783b */ /* 0x008e280008000200 */
[----:B------:R-:W1:Y:S04]  /*681e0*/  LDSM.16.M88.4 R16, [R10+UR5+0xc000] ;  /* 0x00c000050a10783b */ /* 0x000e680008000200 */
[----:B------:R-:W-:Y:S04]  /*681f0*/  LDSM.16.M88.4 R20, [R10+UR5+0x10000] ;  /* 0x010000050a14783b */ /* 0x000fe80008000200 */
[----:B----4-:R-:W-:Y:S04]  /*68200*/  LDSM.16.MT88.4 R24, [R2+UR5+0x40000] ;  /* 0x040000050218783b */ /* 0x010fe80008004200 */
[----:B0-----:R-:W-:Y:S01]  /*68210*/  STL.64 [R1+0x90], R4 ;  /* 0x0000900401007387 */ /* 0x001fe20000100a00 */
[----:B------:R-:W-:-:S02]  /*68220*/  IMAD.MOV.U32 R11, RZ, RZ, R4 ;  /* 0x000000ffff0b7224 */ /* 0x000fc400078e0004 */
[----:B------:R-:W-:Y:S01]  /*68230*/  IMAD.MOV.U32 R9, RZ, RZ, R5 ;  /* 0x000000ffff097224 */ /* 0x000fe200078e0005 */
[----:B------:R-:W-:Y:S01]  /*68240*/  STL.64 [R1+0x98], R6 ;  /* 0x0000980601007387 */ /* 0x000fe20000100a00 */
[----:B-1----:R-:W-:Y:S02]  /*68250*/  IMAD.MOV.U32 R3, RZ, RZ, R16 ;  /* 0x000000ffff037224 */ /* 0x002fe400078e0010 */
[----:B------:R-:W-:Y:S01]  /*68260*/  IMAD.MOV.U32 R0, RZ, RZ, R17 ;  /* 0x000000ffff007224 */ /* 0x000fe200078e0011 */
[----:B------:R-:W0:Y:S04]  /*68270*/  LDSM.16.M88.4 R4, [R10+UR5+0x4000] ;  /* 0x004000050a04783b */ /* 0x000e280008000200 */
[----:B0-----:R-:W-:Y:S01]  /*68280*/  STL.64 [R1+0x80], R4 ;  /* 0x0000800401007387 */ /* 0x001fe20000100a00 */
[----:B------:R-:W-:-:S02]  /*68290*/  IMAD.MOV.U32 R12, RZ, RZ, R4 ;  /* 0x000000ffff0c7224 */ /* 0x000fc400078e0004 */
[----:B------:R-:W-:Y:S01]  /*682a0*/  IMAD.MOV.U32 R8, RZ, RZ, R5 ;  /* 0x000000ffff087224 */ /* 0x000fe200078e0005 */
[----:B------:R-:W-:Y:S04]  /*682b0*/  STL.64 [R1+0x88], R6 ;  /* 0x0000880601007387 */ /* 0x000fe80000100a00 */
[----:B------:R-:W-:Y:S04]  /*682c0*/  STL.64 [R1+0x60], R16 ;  /* 0x0000601001007387 */ /* 0x000fe80000100a00 */
[----:B------:R-:W0:Y:S04]  /*682d0*/  LDSM.16.M88.4 R4, [R10+UR5+0x8000] ;  /* 0x008000050a04783b */ /* 0x000e280008000200 */
[----:B------:R-:W-:Y:S04]  /*682e0*/  STL.64 [R1+0x68], R18 ;  /* 0x0000681201007387 */ /* 0x000fe80000100a00 */
[----:B------:R-:W1:Y:S04]  /*682f0*/  LDSM.16.M88.4 R16, [R10+UR5+0x14000] ;  /* 0x014000050a10783b */ /* 0x000e680008000200 */
[----:B0-----:R1:W-:Y:S04]  /*68300*/  STL.64 [R1+0x78], R6 ;  /* 0x0000780601007387 */ /* 0x0013e80000100a00 */
[----:B------:R-:W-:Y:S04]  /*68310*/  STL.64 [R1+0x50], R20 ;  /* 0x0000501401007387 */ /* 0x000fe80000100a00 */
[----:B------:R-:W-:Y:S01]  /*68320*/  STL.64 [R1+0x58], R22 ;  /* 0x0000581601007387 */ /* 0x000fe20000100a00 */
[----:B-1----:R-:W-:-:S03]  /*68330*/  IMAD.MOV.U32 R7, RZ, RZ, R16 ;  /* 0x000000ffff077224 */ /* 0x002fc600078e0010 */
[----:B------:R-:W-:Y:S01]  /*68340*/  STL.64 [R1+0x40], R16 ;  /* 0x0000401001007387 */ /* 0x000fe20000100a00 */
[----:B------:R-:W-:-:S03]  /*68350*/  IMAD.MOV.U32 R6, RZ, RZ, R17 ;  /* 0x000000ffff067224 */ /* 0x000fc600078e0011 */
[----:B------:R-:W-:Y:S04]  /*68360*/  STL.64 [R1+0x48], R18 ;  /* 0x0000481201007387 */ /* 0x000fe80000100a00 */
[----:B------:R-:W-:Y:S04]  /*68370*/  STL.64 [R1+0x5ee0], R6 ;  /* 0x005ee00601007387 */ /* 0x000fe80000100a00 */
[----:B------:R0:W-:Y:S04]  /*68380*/  STL.64 [R1+0x5ed8], R4 ;  /* 0x005ed80401007387 */ /* 0x0001e80000100a00 */
[----:B------:R-:W-:Y:S04]  /*68390*/  LDSM.16.M88.4 R16, [R10+UR5+0x1c000] ;  /* 0x01c000050a10783b */ /* 0x000fe80008000200 */
[----:B------:R-:W-:Y:S01]  /*683a0*/  LDSM.16.M88.4 R20, [R10+UR5+0x28000] ;  /* 0x028000050a14783b */ /* 0x000fe20008000200 */
[----:B0-----:R-:W-:-:S02]  /*683b0*/  IMAD.MOV.U32 R4, RZ, RZ, R12 ;  /* 0x000000ffff047224 */ /* 0x001fc400078e000c */
[----:B------:R-:W-:Y:S01]  /*683c0*/  IMAD.MOV.U32 R5, RZ, RZ, R8 ;  /* 0x000000ffff057224 */ /* 0x000fe200078e0008 */
[----:B------:R-:W-:Y:S04]  /*683d0*/  LDSM.16.M88.4 R12, [R10+UR5+0x20000] ;  /* 0x020000050a0c783b */ /* 0x000fe80008000200 */
[----:B------:R-:W-:Y:S04]  /*683e0*/  STL.64 [R1+0x5ef0], R4 ;  /* 0x005ef00401007387 */ /* 0x000fe80000100a00 */
[----:B------:R-:W0:Y:S04]  /*683f0*/  LDSM.16.M88.4 R4, [R10+UR5+0x18000] ;  /* 0x018000050a04783b */ /* 0x000e280008000200 */
[----:B0-----:R-:W-:Y:S04]  /*68400*/  STL.64 [R1+0x30], R4 ;  /* 0x0000300401007387 */ /* 0x001fe80000100a00 */
[----:B------:R-:W-:Y:S04]  /*68410*/  STL.64 [R1+0x38], R6 ;  /* 0x0000380601007387 */ /* 0x000fe80000100a00 */
[----:B------:R-:W0:Y:S04]  /*68420*/  LDSM.16.M88.4 R4, [R10+UR5+0x24000] ;  /* 0x024000050a04783b */ /* 0x000e280008000200 */
[----:B------:R-:W-:Y:S04]  /*68430*/  STL.64 [R1+0x20], R16 ;  /* 0x0000201001007387 */ /* 0x000fe80000100a00 */
[----:B------:R-:W-:Y:S04]  /*68440*/  STL.64 [R1+0x28], R18 ;  /* 0x0000281201007387 */ /* 0x000fe80000100a00 */
[----:B------:R-:W2:Y:S04]  /*68450*/  LDL R8, [R1+0x384] ;  /* 0x0003840001087983 */ /* 0x000ea80000100800 */
[----:B------:R-:W-:Y:S04]  /*68460*/  STL.64 [R1+0x10], R12 ;  /* 0x0000100c01007387 */ /* 0x000fe80000100a00 */
[----:B------:R-:W1:Y:S04]  /*68470*/  LDSM.16.M88.4 R16, [R10+UR5+0x2c000] ;  /* 0x02c000050a10783b */ /* 0x000e680008000200 */
[----:B------:R-:W-:Y:S04]  /*68480*/  STL.64 [R1+0x18], R14 ;  /* 0x0000180e01007387 */ /* 0x000fe80000100a00 */
[----:B------:R-:W3:Y:S04]  /*68490*/  LDSM.16.M88.4 R12, [R10+UR5+0x30000] ;  /* 0x030000050a0c783b */ /* 0x000ee80008000200 */
[----:B0-----:R0:W-:Y:S04]  /*684a0*/  STL.64 [R1], R4 ;  /* 0x0000000401007387 */ /* 0x0011e80000100a00 */
[----:B------:R4:W-:Y:S04]  /*684b0*/  STL.64 [R1+0x8], R6 ;  /* 0x0000080601007387 */ /* 0x0009e80000100a00 */
[----:B------:R-:W-:Y:S04]  /*684c0*/  STL.64 [R1+0x5e98], R22 ;  /* 0x005e981601007387 */ /* 0x000fe80000100a00 */
[----:B------:R-:W-:Y:S04]  /*684d0*/  STL.64 [R1+0x5e90], R20 ;  /* 0x005e901401007387 */ /* 0x000fe80000100a00 */
[----:B------:R-:W-:Y:S04]  /*684e0*/  LDSM.16.M88.4 R20, [R10+UR5+0x38000] ;  /* 0x038000050a14783b */ /* 0x000fe80008000200 */
[----:B-1----:R-:W-:Y:S04]  /*684f0*/  STL.64 [R1+0x5e88], R18 ;  /* 0x005e881201007387 */ /* 0x002fe80000100a00 */
[----:B------:R-:W-:Y:S04]  /*68500*/  STL.64 [R1+0x5e80], R16 ;  /* 0x005e801001007387 */ /* 0x000fe80000100a00 */
[----:B---3--:R-:W-:Y:S04]  /*68510*/  STL [R1+0x5d84], R14 ;  /* 0x005d840e01007387 */ /* 0x008fe80000100800 */
[----:B------:R-:W-:Y:S04]  /*68520*/  STL [R1+0x5d80], R15 ;  /* 0x005d800f01007387 */ /* 0x000fe80000100800 */
[----:B------:R-:W-:Y:S04]  /*68530*/  STL.64 [R1+0x5ee8], R12 ;  /* 0x005ee80c01007387 */ /* 0x000fe80000100a00 */
[----:B------:R-:W1:Y:S04]  /*68540*/  LDSM.16.M88.4 R12, [R10+UR5+0x34000] ;  /* 0x034000050a0c783b */ /* 0x000e680008000200 */
[----:B0-----:R-:W3:Y:S04]  /*68550*/  LDL.LU.64 R4, [R1+0x770] ;  /* 0x0007700001047983 */ /* 0x001ee80000300a00 */
[----:B----4-:R-:W3:Y:S04]  /*68560*/  LDL.LU.64 R6, [R1+0x778] ;  /* 0x0007780001067983 */ /* 0x010ee80000300a00 */
[----:B-1----:R0:W-:Y:S04]  /*68570*/  STL.64 [R1+0xb0], R12 ;  /* 0x0000b00c01007387 */ /* 0x0021e80000100a00 */
[----:B------:R1:W-:Y:S04]  /*68580*/  STL.64 [R1+0xb8], R14 ;  /* 0x0000b80e01007387 */ /* 0x0003e80000100a00 */
[----:B0-----:R-:W4:Y:S04]  /*68590*/  LDL.LU.64 R12, [R1+0x760] ;  /* 0x00076000010c7983 */ /* 0x001f280000300a00 */
[----:B-1----:R-:W4:Y:S04]  /*685a0*/  LDL.LU.64 R14, [R1+0x768] ;  /* 0x00076800010e7983 */ /* 0x002f280000300a00 */
[----:B------:R-:W2:Y:S04]  /*685b0*/  LDL.LU.64 R16, [R1+0x30] ;  /* 0x0000300001107983 */ /* 0x000ea80000300a00 */
[----:B--2---:R0:W-:Y:S04]  /*685c0*/  STL.64 [R1+0x5ec8], R16 ;  /* 0x005ec81001007387 */ /* 0x0041e80000100a00 */
[----:B0-----:R-:W2:Y:S04]  /*685d0*/  LDL.LU.64 R16, [R1+0x50] ;  /* 0x0000500001107983 */ /* 0x001ea80000300a00 */
[----:B--2---:R0:W-:Y:S04]  /*685e0*/  STL.64 [R1+0x5ed0], R16 ;  /* 0x005ed01001007387 */ /* 0x0041e80000100a00 */
[----:B------:R-:W-:Y:S04]  /*685f0*/  STL.64 [R1+0x170], R20 ;  /* 0x0001701401007387 */ /* 0x000fe80000100a00 */
[----:B------:R-:W-:Y:S04]  /*68600*/  STL.64 [R1+0x178], R22 ;  /* 0x0001781601007387 */ /* 0x000fe80000100a00 */
[----:B------:R-:W1:Y:S01]  /*68610*/  LDSM.16.M88.4 R20, [R10+UR5+0x3c000] ;  /* 0x03c000050a14783b */ /* 0x000e620008000200 */
[----:B0-----:R-:W-:-:S02]  /*68620*/  IMAD.MOV.U32 R16, RZ, RZ, R11 ;  /* 0x000000ffff107224 */ /* 0x001fc400078e000b */
[----:B------:R-:W-:Y:S02]  /*68630*/  IMAD.MOV.U32 R17, RZ, RZ, R9 ;  /* 0x000000ffff117224 */ /* 0x000fe400078e0009 */
[----:B------:R-:W0:Y:S05]  /*68640*/  LDSM.16.MT88.4 R8, [R8+UR5+0x40000] ;  /* 0x040000050808783b */ /* 0x000e2a0008004200 */
[C---:B---3--:R-:W-:Y:S01]  /*68650*/  HMMA.16816.F32 R16, R24.reuse, R16, R4 ;  /* 0x000000101810723c */ /* 0x048fe20000001804 */
[----:B-1----:R1:W-:Y:S04]  /*68660*/  STL.64 [R1+0x1a0], R20 ;  /* 0x0001a01401007387 */ /* 0x0023e80000100a00 */
[----:B------:R2:W-:Y:S04]  /*68670*/  STL.64 [R1+0x1a8], R22 ;  /* 0x0001a81601007387 */ /* 0x0005e80000100a00 */
[----:B-1----:R-:W3:Y:S04]  /*68680*/  LDL.LU.64 R20, [R1+0x730] ;  /* 0x0007300001147983 */ /* 0x002ee80000300a00 */
[----:B--2---:R-:W3:Y:S04]  /*68690*/  LDL.LU.64 R22, [R1+0x738] ;  /* 0x0007380001167983 */ /* 0x004ee80000300a00 */
[----:B0-----:R-:W-:Y:S04]  /*686a0*/  STL.64 [R1+0x5e40], R10 ;  /* 0x005e400a01007387 */ /* 0x001fe80000100a00 */
[----:B------:R0:W-:Y:S04]  /*686b0*/  STL.64 [R1+0x5e38], R8 ;  /* 0x005e380801007387 */ /* 0x0001e80000100a00 */
[----:B0-----:R-:W2:Y:S04]  /*686c0*/  LDL.LU.64 R8, [R1+0x750] ;  /* 0x0007500001087983 */ /* 0x001ea80000300a00 */
[----:B------:R-:W2:Y:S04]  /*686d0*/  LDL.LU.64 R10, [R1+0x758] ;  /* 0x00075800010a7983 */ /* 0x000ea80000300a00 */
[----:B------:R-:W4:Y:S04]  /*686e0*/  LDL.LU.64 R4, [R1+0x5ef0] ;  /* 0x005ef00001047983 */ /* 0x000f280000300a00 */
[----:B------:R0:W-:Y:S04]  /*686f0*/  STL.64 [R1+0x290], R16 ;  /* 0x0002901001007387 */ /* 0x0001e80000100a00 */
[----:B------:R1:W-:Y:S04]  /*68700*/  STL.64 [R1+0x298], R18 ;  /* 0x0002981201007387 */ /* 0x0003e80000100a00 */
[----:B0-----:R-:W2:Y:S04]  /*68710*/  LDL.LU.64 R16, [R1+0x740] ;  /* 0x0007400001107983 */ /* 0x001ea80000300a00 */
[----:B-1----:R-:W2:Y:S01]  /*68720*/  LDL.LU.64 R18, [R1+0x748] ;  /* 0x0007480001127983 */ /* 0x002ea20000300a00 */
[----:B----4-:R-:W-:Y:S03]  /*68730*/  HMMA.16816.F32 R4, R24, R4, R12 ;  /* 0x000000041804723c */ /* 0x010fe6000000180c */
[----:B------:R-:W4:-:S15]  /*68740*/  LDL.LU.64 R12, [R1+0x5ee8] ;  /* 0x005ee800010c7983 */ /* 0x000f1e0000300a00 */
[----:B------:R-:W-:Y:S01]  /*68750*/  NOP ;  /* 0x0000000000007918 */ /* 0x000fe20000000000 */
[----:B------:R-:W-:Y:S01]  /*68760*/  IMAD.MOV.U32 R14, RZ, RZ, R6 ;  /* 0x000000ffff0e7224 */ /* 0x000fe200078e0006 */
[----:B------:R0:W-:Y:S01]  /*68770*/  STL.64 [R1+0x280], R4 ;  /* 0x0002800401007387 */ /* 0x0001e20000100a00 */
[----:B------:R-:W-:-:S03]  /*68780*/  IMAD.MOV.U32 R15, RZ, RZ, R7 ;  /* 0x000000ffff0f7224 */ /* 0x000fc600078e0007 */
[----:B------:R-:W2:Y:S04]  /*68790*/  LDL.LU.64 R6, [R1+0x5ee0] ;  /* 0x005ee00001067983 */ /* 0x000ea80000300a00 */
[----:B0-----:R-:W3:Y:S04]  /*687a0*/  LDL.LU.64 R4, [R1+0x5ed8] ;  /* 0x005ed80001047983 */ /* 0x001ee80000300a00 */
[----:B------:R-:W-:Y:S04]  /*687b0*/  STL.64 [R1+0x5e78], R14 ;  /* 0x005e780e01007387 */ /* 0x000fe80000100a00 */
[----:B----4-:R2:W-:Y:S02]  /*687c0*/  STL.64 [R1+0x5e70], R12 ;  /* 0x005e700c01007387 */ /* 0x0105e40000100a00 */
[----:B--2---:R-:W-:-:S02]  /*687d0*/  IMAD.MOV.U32 R12, RZ, RZ, R7 ;  /* 0x000000ffff0c7224 */ /* 0x004fc400078e0007 */
[----:B------:R-:W-:Y:S01]  /*687e0*/  IMAD.MOV.U32 R13, RZ, RZ, R6 ;  /* 0x000000ffff0d7224 */ /* 0x000fe200078e0006 */
[----:B---3--:R-:W-:-:S15]  /*687f0*/  HMMA.16816.F32 R8, R24, R4, R8 ;  /* 0x000000041808723c */ /* 0x008fde0000001808 */
[----:B------:R-:W-:-:S04]  /*68800*/  NOP ;  /* 0x0000000000007918 */ /* 0x000fc80000000000 */
[----:B------:R0:W-:Y:S04]  /*68810*/  STL.64 [R1+0x270], R8 ;  /* 0x0002700801007387 */ /* 0x0001e80000100a00 */
[----:B------:R1:W-:Y:S01]  /*68820*/  STL.64 [R1+0x278], R10 ;  /* 0x0002780a01007387 */ /* 0x0003e20000100a00 */
[----:B0-----:R-:W-:Y:S02]  /*68830*/  IMAD.MOV.U32 R8, RZ, RZ, R3 ;  /* 0x000000ffff087224 */ /* 0x001fe400078e0003 */
[----:B------:R-:W-:Y:S02]  /*68840*/  IMAD.MOV.U32 R9, RZ, RZ, R0 ;  /* 0x000000ffff097224 */ /* 0x000fe400078e0000 */
[----:B-1----:R-:W-:Y:S02]  /*68850*/  IMAD.MOV.U32 R10, RZ, RZ, R5 ;  /* 0x000000ffff0a7224 */ /* 0x002fe400078e0005 */
[----:B------:R-:W-:-:S02]  /*68860*/  IMAD.MOV.U32 R11, RZ, RZ, R4 ;  /* 0x000000ffff0b7224 */ /* 0x000fc400078e0004 */
[----:B------:R-:W2:Y:S04]  /*68870*/  LDL.LU.64 R4, [R1+0x710] ;  /* 0x0007100001047983 */ /* 0x000ea80000300a00 */
[----:B------:R-:W2:Y:S04]  /*68880*/  LDL.LU.64 R6, [R1+0x718] ;  /* 0x0007180001067983 */ /* 0x000ea80000300a00 */
[----:B------:R-:W-:Y:S04]  /*68890*/  STL [R1+0x5e5c], R10 ;  /* 0x005e5c0a01007387 */ /* 0x000fe80000100800 */
[----:B------:R0:W-:Y:S02]  /*688a0*/  STL [R1+0x5e58], R11 ;  /* 0x005e580b01007387 */ /* 0x0001e40000100800 */
[----:B0-----:R-:W-:Y:S02]  /*688b0*/  HMMA.16816.F32 R8, R24, R8, R16 ;  /* 0x000000081808723c */ /* 0x001fe40000001810 */
[----:B------:R-:W3:-:S15]  /*688c0*/  LDL.LU.64 R16, [R1+0x5ed0] ;  /* 0x005ed00001107983 */ /* 0x000ede0000300a00 */
[----:B------:R-:W-:Y:S02]  /*688d0*/  NOP ;  /* 0x0000000000007918 */ /* 0x000fe40000000000 */
[----:B------:R-:W-:Y:S04]  /*688e0*/  STL.64 [R1+0x260], R8 ;  /* 0x0002600801007387 */ /* 0x000fe80000100a00 */
[----:B------:R0:W-:Y:S01]  /*688f0*/  STL.64 [R1+0x268], R10 ;  /* 0x0002680a01007387 */ /* 0x0001e20000100a00 */
[----:B---3--:R-:W-:Y:S01]  /*68900*/  HMMA.16816.F32 R20, R24, R16, R20 ;  /* 0x000000101814723c */ /* 0x008fe20000001814 */
[----:B0-----:R-:W-:Y:S02]  /*68910*/  IMAD.MOV.U32 R10, RZ, RZ, R16 ;  /* 0x000000ffff0a7224 */ /* 0x001fe400078e0010 */
[----:B------:R-:W-:Y:S02]  /*68920*/  IMAD.MOV.U32 R11, RZ, RZ, R17 ;  /* 0x000000ffff0b7224 */ /* 0x000fe400078e0011 */
[----:B------:R-:W2:-:S14]  /*68930*/  LDL.LU.64 R16, [R1+0x5ec8] ;  /* 0x005ec80001107983 */ /* 0x000e9c0000300a00 */
[----:B------:R0:W-:Y:S01]  /*68940*/  STL.64 [R1+0x250], R20 ;  /* 0x0002501401007387 */ /* 0x0001e20000100a00 */
[----:B------:R-:W-:Y:S02]  /*68950*/  IMAD.MOV.U32 R0, RZ, RZ, R23 ;  /* 0x000000ffff007224 */ /* 0x000fe400078e0017 */
[----:B------:R-:W-:Y:S01]  /*68960*/  IMAD.MOV.U32 R3, RZ, RZ, R22 ;  /* 0x000000ffff037224 */ /* 0x000fe200078e0016 */
[----:B0-----:R-:W3:Y:S04]  /*68970*/  LDL.LU.64 R20, [R1] ;  /* 0x0000000001147983 */ /* 0x001ee80000300a00 */
[----:B---3--:R0:W-:Y:S04]  /*68980*/  STL.64 [R1+0x5eb0], R20 ;  /* 0x005eb01401007387 */ /* 0x0081e80000100a00 */
[----:B0-----:R-:W3:Y:S04]  /*68990*/  LDL.LU.64 R20, [R1+0x10] ;  /* 0x0000100001147983 */ /* 0x001ee80000300a00 */
[----:B------:R-:W-:Y:S04]  /*689a0*/  STL [R1+0x5e64], R11 ;  /* 0x005e640b01007387 */ /* 0x000fe80000100800 */
[----:B------:R0:W-:Y:S04]  /*689b0*/  STL [R1+0x5e60], R10 ;  /* 0x005e600a01007387 */ /* 0x0001e80000100800 */
[----:B------:R-:W4:Y:S04]  /*689c0*/  LDL.LU.64 R8, [R1+0x720] ;  /* 0x0007200001087983 */ /* 0x000f280000300a00 */
[----:B0-----:R-:W4:Y:S01]  /*689d0*/  LDL.LU.64 R10, [R1+0x728] ;  /* 0x00072800010a7983 */ /* 0x001f220000300a00 */
[----:B--2---:R-:W-:Y:S03]  /*689e0*/  HMMA.16816.F32 R4, R24, R16, R4 ;  /* 0x000000101804723c */ /* 0x004fe60000001804 */
[----:B------:R0:W-:Y:S04]  /*689f0*/  STL [R1+0x5d3c], R0 ;  /* 0x005d3c0001007387 */ /* 0x0001e80000100800 */
[----:B------:R1:W-:-:S12]  /*68a00*/  STL [R1+0x5d38], R3 ;  /* 0x005d380301007387 */ /* 0x0003d80000100800 */
[----:B0-----:R-:W-:Y:S02]  /*68a10*/  IMAD.MOV.U32 R0, RZ, RZ, R4 ;  /* 0x000000ffff007224 */ /* 0x001fe400078e0004 */
[----:B-1----:R-:W-:Y:S02]  /*68a20*/  IMAD.MOV.U32 R3, RZ, RZ, R5 ;  /* 0x000000ffff037224 */ /* 0x002fe400078e0005 */
[----:B------:R-:W-:Y:S02]  /*68a30*/  IMAD.MOV.U32 R29, RZ, RZ, R6 ;  /* 0x000000ffff1d7224 */ /* 0x000fe400078e0006 */
[----:B------:R-:W-:Y:S02]  /*68a40*/  IMAD.MOV.U32 R28, RZ, RZ, R7 ;  /* 0x000000ffff1c7224 */ /* 0x000fe400078e0007 */
[----:B------:R-:W0:Y:S01]  /*68a50*/  LDSM.16.MT88.4 R4, [R2+UR5+0x40400] ;  /* 0x040400050204783b */ /* 0x000e220008004200 */
[----:B----4-:R-:W-:Y:S01]  /*68a60*/  HMMA.16816.F32 R12, R24, R12, R8 ;  /* 0x0000000c180c723c */ /* 0x010fe20000001808 */
[----:B------:R-:W-:-:S02]  /*68a70*/  IMAD.MOV.U32 R11, RZ, RZ, R16 ;  /* 0x000000ffff0b7224 */ /* 0x000fc400078e0010 */
[----:B------:R-:W-:-:S15]  /*68a80*/  IMAD.MOV.U32 R10, RZ, RZ, R17 ;  /* 0x000000ffff0a7224 */ /* 0x000fde00078e0011 */
[----:B------:R-:W-:Y:S01]  /*68a90*/  NOP ;  /* 0x0000000000007918 */ /* 0x000fe20000000000 */
[----:B------:R-:W-:Y:S04]  /*68aa0*/  STL.64 [R1+0x240], R12 ;  /* 0x0002400c01007387 */ /* 0x000fe80000100a00 */
[----:B------:R-:W-:Y:S04]  /*68ab0*/  STL.64 [R1+0x248], R14 ;  /* 0x0002480e01007387 */ /* 0x000fe80000100a00 */
[----:B------:R-:W2:Y:S04]  /*68ac0*/  LDL.LU.64 R16, [R1+0x6b0] ;  /* 0x0006b00001107983 */ /* 0x000ea80000300a00 */
[----:B------:R-:W4:Y:S04]  /*68ad0*/  LDL.LU.64 R18, [R1+0x6b8] ;  /* 0x0006b80001127983 */ /* 0x000f280000300a00 */
[----:B----4-:R-:W-:Y:S04]  /*68ae0*/  STL.64 [R1+0x5ea8], R18 ;  /* 0x005ea81201007387 */ /* 0x010fe80000100a00 */
[----:B--2---:R1:W-:Y:S04]  /*68af0*/  STL.64 [R1+0x5ea0], R16 ;  /* 0x005ea01001007387 */ /* 0x0043e80000100a00 */
[----:B-1----:R-:W2:Y:S04]  /*68b00*/  LDL.LU.64 R16, [R1+0x6c0] ;  /* 0x0006c00001107983 */ /* 0x002ea80000300a00 */
[----:B------:R-:W4:Y:S04]  /*68b10*/  LDL.LU.64 R18, [R1+0x6c8] ;  /* 0x0006c80001127983 */ /* 0x000f280000300a00 */
[----:B----4-:R-:W-:Y:S04]  /*68b20*/  STL.64 [R1+0x5ec0], R18 ;  /* 0x005ec01201007387 */ /* 0x010fe80000100a00 */
[----:B--2---:R1:W-:Y:S04]  /*68b30*/  STL.64 [R1+0x5eb8], R16 ;  /* 0x005eb81001007387 */ /* 0x0043e80000100a00 */
[----:B-1----:R-:W2:Y:S04]  /*68b40*/  LDL.LU.64 R16, [R1+0x6d0] ;  /* 0x0006d00001107983 */ /* 0x002ea80000300a00 */
[----:B------:R-:W2:Y:S04]  /*68b50*/  LDL.LU.64 R18, [R1+0x6d8] ;  /* 0x0006d80001127983 */ /* 0x000ea80000300a00 */
[----:B------:R-:W4:Y:S04]  /*68b60*/  LDL.LU.64 R12, [R1+0x6a0] ;  /* 0x0006a000010c7983 */ /* 0x000f280000300a00 */
[----:B------:R-:W4:Y:S04]  /*68b70*/  LDL.LU.64 R14, [R1+0x6a8] ;  /* 0x0006a800010e7983 */ /* 0x000f280000300a00 */
[----:B------:R-:W-:Y:S04]  /*68b80*/  STL.64 [R1+0x5e68], R10 ;  /* 0x005e680a01007387 */ /* 0x000fe80000100a00 */
[----:B------:R-:W4:Y:S04]  /*68b90*/  LDL.LU.64 R8, [R1+0x20] ;  /* 0x0000200001087983 */ /* 0x000f280000300a00 */
[----:B------:R-:W-:Y:S04]  /*68ba0*/  STL [R1+0x5e28], R29 ;  /* 0x005e281d01007387 */ /* 0x000fe80000100800 */
[----:B------:R-:W-:Y:S04]  /*68bb0*/  STL [R1+0x5e1c], R3 ;  /* 0x005e1c0301007387 */ /* 0x000fe80000100800 */
[----:B------:R-:W-:Y:S04]  /*68bc0*/  STL [R1+0x5e18], R0 ;  /* 0x005e180001007387 */ /* 0x000fe80000100800 */
[----:B0-----:R-:W-:Y:S04]  /*68bd0*/  STL.64 [R1+0x5d48], R6 ;  /* 0x005d480601007387 */ /* 0x001fe80000100a00 */
[----:B------:R0:W-:Y:S04]  /*68be0*/  STL.64 [R1+0x5d40], R4 ;  /* 0x005d400401007387 */ /* 0x0001e80000100a00 */
[----:B0-----:R-:W4:Y:S04]  /*68bf0*/  LDL.LU.64 R4, [R1+0x780] ;  /* 0x0007800001047983 */ /* 0x001f280000300a00 */
[----:B------:R-:W4:Y:S04]  /*68c00*/  LDL.LU.64 R6, [R1+0x788] ;  /* 0x0007880001067983 */ /* 0x000f280000300a00 */
[----:B------:R-:W-:Y:S01]  /*68c10*/  STL [R1+0x5bf8], R2 ;  /* 0x005bf80201007387 */ /* 0x000fe20000100800 */
[----:B---3--:R-:W-:-:S02]  /*68c20*/  IMAD.MOV.U32 R3, RZ, RZ, R20 ;  /* 0x000000ffff037224 */ /* 0x008fc400078e0014 */
[----:B------:R-:W-:Y:S01]  /*68c30*/  IMAD.MOV.U32 R0, RZ, RZ, R21 ;  /* 0x000000ffff007224 */ /* 0x000fe200078e0015 */
[C---:B--2---:R-:W-:Y:S08]  /*68c40*/  HMMA.16816.F32 R16, R24.reuse, R20, R16 ;  /* 0x000000141810723c */ /* 0x044ff00000001810 */
[----:B----4-:R-:W-:-:S15]  /*68c50*/  HMMA.16816.F32 R4, R24, R8, R4 ;  /* 0x000000081804723c */ /* 0x010fde0000001804 */
[----:B------:R-:W-:-:S04]  /*68c60*/  NOP ;  /* 0x0000000000007918 */ /* 0x000fc80000000000 */
[----:B------:R0:W-:Y:S04]  /*68c70*/  STL.64 [R1+0x220], R4 ;  /* 0x0002200401007387 */ /* 0x0001e80000100a00 */
[----:B------:R1:W-:Y:S01]  /*68c80*/  STL.64 [R1+0x228], R6 ;  /* 0x0002280601007387 */ /* 0x0003e20000100a00 */
[----:B0-----:R-:W-:Y:S02]  /*68c90*/  IMAD.MOV.U32 R5, RZ, RZ, R9 ;  /* 0x000000ffff057224 */ /* 0x001fe400078e0009 */
[----:B-1----:R-:W-:Y:S02]  /*68ca0*/  IMAD.MOV.U32 R6, RZ, RZ, R8 ;  /* 0x000000ffff067224 */ /* 0x002fe400078e0008 */
[----:B------:R-:W2:Y:S04]  /*68cb0*/  LDL.LU.64 R8, [R1+0x690] ;  /* 0x0006900001087983 */ /* 0x000ea80000300a00 */
[----:B------:R-:W2:Y:S04]  /*68cc0*/  LDL.LU.64 R10, [R1+0x698] ;  /* 0x00069800010a7983 */ /* 0x000ea80000300a00 */
[----:B------:R-:W-:Y:S04]  /*68cd0*/  STL.64 [R1+0x210], R16 ;  /* 0x0002101001007387 */ /* 0x000fe80000100a00 */
[----:B------:R0:W-:Y:S04]  /*68ce0*/  STL.64 [R1+0x218], R18 ;  /* 0x0002181201007387 */ /* 0x0001e80000100a00 */
[----:B0-----:R-:W3:Y:S04]  /*68cf0*/  LDL.LU.64 R18, [R1+0x5ec0] ;  /* 0x005ec00001127983 */ /* 0x001ee80000300a00 */
[----:B------:R-:W3:Y:S04]  /*68d00*/  LDL.LU.64 R16, [R1+0x5eb8] ;  /* 0x005eb80001107983 */ /* 0x000ee80000300a00 */
[----:B------:R-:W3:Y:S02]  /*68d10*/  LDL.LU.64 R20, [R1+0x5eb0] ;  /* 0x005eb00001147983 */ /* 0x000ee40000300a00 */
[----:B---3--:R-:W-:Y:S01]  /*68d20*/  HMMA.16816.F32 R16, R24, R20, R16 ;  /* 0x000000141810723c */ /* 0x008fe20000001810 */
[----:B------:R-:W-:-:S02]  /*68d30*/  IMAD.MOV.U32 R29, RZ, RZ, R20 ;  /* 0x000000ffff1d7224 */ /* 0x000fc400078e0014 */
[----:B------:R-:W-:-:S15]  /*68d40*/  IMAD.MOV.U32 R7, RZ, RZ, R21 ;  /* 0x000000ffff077224 */ /* 0x000fde00078e0015 */
[----:B------:R-:W-:Y:S01]  /*68d50*/  NOP ;  /* 0x0000000000007918 */ /* 0x000fe20000000000 */
[----:B------:R-:W-:Y:S04]  /*68d60*/  STL.64 [R1+0x200], R16 ;  /* 0x0002001001007387 */ /* 0x000fe80000100a00 */
[----:B------:R0:W-:Y:S04]  /*68d70*/  STL.64 [R1+0x208], R18 ;  /* 0x0002081201007387 */ /* 0x0001e80000100a00 */
[----:B0-----:R-:W3:Y:S04]  /*68d80*/  LDL.LU.64 R18, [R1+0x5ea8] ;  /* 0x005ea80001127983 */ /* 0x001ee80000300a00 */
[----:B------:R-:W3:Y:S04]  /*68d90*/  LDL.LU.64 R16, [R1+0x5ea0] ;  /* 0x005ea00001107983 */ /* 0x000ee80000300a00 */
[----:B------:R-:W4:Y:S04]  /*68da0*/  LDL.LU.64 R22, [R1+0x5e98] ;  /* 0x005e980001167983 */ /* 0x000f280000300a00 */
[----:B------:R-:W3:Y:S02]  /*68db0*/  LDL.LU.64 R20, [R1+0x5e90] ;  /* 0x005e900001147983 */ /* 0x000ee40000300a00 */
[----:B---3--:R-:W-:-:S15]  /*68dc0*/  HMMA.16816.F32 R16, R24, R20, R16 ;  /* 0x000000141810723c */ /* 0x008fde0000001810 */
[----:B------:R-:W-:-:S04]  /*68dd0*/  NOP ;  /* 0x0000000000007918 */ /* 0x000fc80000000000 */
[----:B------:R-:W-:Y:S04]  /*68de0*/  STL.64 [R1+0x1f0], R16 ;  /* 0x0001f01001007387 */ /* 0x000fe80000100a00 */
[----:B------:R0:W-:Y:S04]  /*68df0*/  STL.64 [R1+0x1f8], R18 ;  /* 0x0001f81201007387 */ /* 0x0001e80000100a00 */
[----:B0-----:R-:W3:Y:S04]  /*68e00*/  LDL.LU.64 R18, [R1+0x5e88] ;  /* 0x005e880001127983 */ /* 0x001ee80000300a00 */
[----:B------:R-:W2:Y:S04]  /*68e10*/  LDL.LU.64 R16, [R1+0x5e80] ;  /* 0x005e800001107983 */ /* 0x000ea80000300a00 */
[----:B----4-:R-:W-:Y:S04]  /*68e20*/  STL.64 [R1+0x5d90], R22 ;  /* 0x005d901601007387 */ /* 0x010fe80000100a00 */
[----:B------:R0:W-:Y:S04]  /*68e30*/  STL.64 [R1+0x5d88], R20 ;  /* 0x005d881401007387 */ /* 0x0001e80000100a00 */
[----:B0-----:R-:W4:Y:S01]  /*68e40*/  LDL.LU.64 R20, [R1+0xb0] ;  /* 0x0000b00001147983 */ /* 0x001f220000300a00 */
[----:B--2---:R-:W-:-:S15]  /*68e50*/  HMMA.16816.F32 R12, R24, R16, R12 ;  /* 0x00000010180c723c */ /* 0x004fde000000180c */
[----:B------:R-:W-:-:S04]  /*68e60*/  NOP ;  /* 0x0000000000007918 */ /* 0x000fc80000000000 */
[----:B------:R-:W-:Y:S04]  /*68e70*/  STL.64 [R1+0x1e0], R12 ;  /* 0x0001e00c01007387 */ /* 0x000fe80000100a00 */
[----:B------:R0:W-:Y:S04]  /*68e80*/  STL.64 [R1+0x1e8], R14 ;  /* 0x0001e80e01007387 */ /* 0x0001e80000100a00 */
[----:B0-----:R-:W2:Y:S04]  /*68e90*/  LDL.LU.64 R14, [R1+0x5e78] ;  /* 0x005e7800010e7983 */ /* 0x001ea80000300a00 */
[----:B------:R-:W2:Y:S04]  /*68ea0*/  LDL.LU.64 R12, [R1+0x5e70] ;  /* 0x005e7000010c7983 */ /* 0x000ea80000300a00 */
[----:B---3--:R-:W-:Y:S04]  /*68eb0*/  STL.64 [R1+0x5da0], R18 ;  /* 0x005da01201007387 */ /* 0x008fe80000100a00 */
[----:B------:R0:W-:Y:S04]  /*68ec0*/  STL.64 [R1+0x5d98], R16 ;  /* 0x005d981001007387 */ /* 0x0001e80000100a00 */
[----:B0-----:R-:W3:Y:S04]  /*68ed0*/  LDL.LU.64 R16, [R1+0x680] ;  /* 0x0006800001107983 */ /* 0x001ee80000300a00 */
[----:B------:R-:W3:Y:S01]  /*68ee0*/  LDL.LU.64 R18, [R1+0x688] ;  /* 0x0006880001127983 */ /* 0x000ee20000300a00 */
[----:B----4-:R-:W-:-:S02]  /*68ef0*/  IMAD.MOV.U32 R4, RZ, RZ, R20 ;  /* 0x000000ffff047224 */ /* 0x010fc400078e0014 */
[----:B------:R-:W-:Y:S01]  /*68f00*/  IMAD.MOV.U32 R2, RZ, RZ, R21 ;  /* 0x000000ffff027224 */ /* 0x000fe200078e0015 */
[----:B--2---:R-:W-:-:S15]  /*68f10*/  HMMA.16816.F32 R8, R24, R12, R8 ;  /* 0x0000000c1808723c */ /* 0x004fde0000001808 */
[----:B------:R-:W-:-:S04]  /*68f20*/  NOP ;  /* 0x0000000000007918 */ /* 0x000fc80000000000 */
[----:B------:R-:W-:Y:S04]  /*68f30*/  STL.64 [R1+0x1d0], R8 ;  /* 0x0001d00801007387 */ /* 0x000fe80000100a00 */
[----:B------:R0:W-:Y:S04]  /*68f40*/  STL.64 [R1+0x1d8], R10 ;  /* 0x0001d80a01007387 */ /* 0x0001e80000100a00 */
[----:B0-----:R-:W2:Y:S04]  /*68f50*/  LDL.LU.64 R10, [R1+0x5e68] ;  /* 0x005e6800010a7983 */ /* 0x001ea80000300a00 */
[----:B------:R-:W-:Y:S04]  /*68f60*/  STL.64 [R1+0x5db0], R14 ;  /* 0x005db00e01007387 */ /* 0x000fe80000100a00 */
[----:B------:R3:W-:Y:S02]  /*68f70*/  STL.64 [R1+0x5da8], R12 ;  /* 0x005da80c01007387 */ /* 0x0007e40000100a00 */
[----:B---3--:R-:W-:-:S15]  /*68f80*/  HMMA.16816.F32 R12, R24, R20, R16 ;  /* 0x00000014180c723c */ /* 0x008fde0000001810 */
[----:B------:R-:W-:-:S04]  /*68f90*/  NOP ;  /* 0x0000000000007918 */ /* 0x000fc80000000000 */
[----:B------:R-:W-:Y:S04]  /*68fa0*/  STL.64 [R1+0x1c0], R12 ;  /* 0x0001c00c01007387 */ /* 0x000fe80000100a00 */
[----:B------:R0:W-:Y:S04]  /*68fb0*/  STL.64 [R1+0x1c8], R14 ;  /* 0x0001c80e01007387 */ /* 0x0001e80000100a00 */
[----:B------:R-:W3:Y:S04]  /*68fc0*/  LDL R8, [R1+0x1a0] ;  /* 0x0001a00001087983 */ /* 0x000ee80000100800 */
[----:B------:R-:W3:Y:S04]  /*68fd0*/  LDL R9, [R1+0x1a4] ;  /* 0x0001a40001097983 */ /* 0x000ee80000100800 */
[----:B0-----:R-:W4:Y:S01]  /*68fe0*/  LDL R15, [R1+0x384] ;  /* 0x00038400010f7983 */ /* 0x001f220000100800 */
[----:B------:R-:W-:-:S02]  /*68ff0*/  IMAD.MOV.U32 R16, RZ, RZ, R6 ;  /* 0x000000ffff107224 */ /* 0x000fc400078e0006 */
[----:B------:R-:W-:Y:S01]  /*69000*/  IMAD.MOV.U32 R17, RZ, RZ, R5 ;  /* 0x000000ffff117224 */ /* 0x000fe200078e0005 */
[----:B------:R-:W2:Y:S04]  /*69010*/  LDL.LU R20, [R1+0x80] ;  /* 0x0000800001147983 */ /* 0x000ea80000300800 */
[----:B------:R-:W2:Y:S04]  /*69020*/  LDL.LU R21, [R1+0x84] ;  /* 0x0000840001157983 */ /* 0x000ea80000300800 */
[----:B--2---:R0:W-:Y:S04]  /*69030*/  STL.64 [R1+0x5e30], R20 ;  /* 0x005e301401007387 */ /* 0x0041e80000100a00 */
[----:B0-----:R-:W2:Y:S04]  /*69040*/  LDL.LU.64 R20, [R1+0x170] ;  /* 0x0001700001147983 */ /* 0x001ea80000300a00 */
[----:B------:R0:W-:Y:S02]  /*69050*/  STL.64 [R1+0x5dc0], R16 ;  /* 0x005dc01001007387 */ /* 0x0001e40000100a00 */
[----:B0-----:R-:W-:-:S02]  /*69060*/  IMAD.MOV.U32 R16, RZ, RZ, R11 ;  /* 0x000000ffff107224 */ /* 0x001fc400078e000b */
[----:B------:R-:W-:Y:S01]  /*69070*/  IMAD.MOV.U32 R17, RZ, RZ, R10 ;  /* 0x000000ffff117224 */ /* 0x000fe200078e000a */
[----:B------:R-:W2:Y:S04]  /*69080*/  LDL.LU R11, [R1+0x5e64] ;  /* 0x005e6400010b7983 */ /* 0x000ea80000300800 */
[----:B------:R-:W2:Y:S04]  /*69090*/  LDL.LU R10, [R1+0x5e60] ;  /* 0x005e6000010a7983 */ /* 0x000ea80000300800 */
[----:B------:R0:W-:Y:S04]  /*690a0*/  STL.64 [R1+0x5dd8], R16 ;  /* 0x005dd81001007387 */ /* 0x0001e80000100a00 */
[----:B0-----:R-:W2:Y:S04]  /*690b0*/  LDL.LU R16, [R1+0x40] ;  /* 0x0000400001107983 */ /* 0x001ea80000300800 */
[----:B------:R-:W2:Y:S04]  /*690c0*/  LDL.LU R17, [R1+0x44] ;  /* 0x0000440001117983 */ /* 0x000ea80000300800 */
[----:B--2---:R0:W-:Y:S04]  /*690d0*/  STL.64 [R1+0x5df0], R16 ;  /* 0x005df01001007387 */ /* 0x0041e80000100a00 */
[----:B0-----:R-:W2:Y:S04]  /*690e0*/  LDL.LU.64 R16, [R1+0x670] ;  /* 0x0006700001107983 */ /* 0x001ea80000300a00 */
[----:B------:R-:W2:Y:S01]  /*690f0*/  LDL.LU.64 R18, [R1+0x678] ;  /* 0x0006780001127983 */ /* 0x000ea20000300a00 */
[----:B------:R-:W-:-:S02]  /*69100*/  IMAD.MOV.U32 R6, RZ, RZ, R20 ;  /* 0x000000ffff067224 */ /* 0x000fc400078e0014 */
[----:B------:R-:W-:Y:S01]  /*69110*/  IMAD.MOV.U32 R5, RZ, RZ, R21 ;  /* 0x000000ffff057224 */ /* 0x000fe200078e0015 */
[----:B--2---:R-:W-:-:S15]  /*69120*/  HMMA.16816.F32 R16, R24, R20, R16 ;  /* 0x000000141810723c */ /* 0x004fde0000001810 */
[----:B------:R-:W-:-:S04]  /*69130*/  NOP ;  /* 0x0000000000007918 */ /* 0x000fc80000000000 */
[----:B------:R0:W-:Y:S04]  /*69140*/  STL.64 [R1+0x1b0], R16 ;  /* 0x0001b01001007387 */ /* 0x0001e80000100a00 */
[----:B------:R-:W-:Y:S01]  /*69150*/  STL.64 [R1+0x1b8], R18 ;  /* 0x0001b81201007387 */ /* 0x000fe20000100a00 */
[----:B0-----:R-:W-:Y:S02]  /*69160*/  IMAD.MOV.U32 R16, RZ, RZ, R10 ;  /* 0x000000ffff107224 */ /* 0x001fe400078e000a */
[----:B------:R-:W-:Y:S01]  /*69170*/  IMAD.MOV.U32 R17, RZ, RZ, R11 ;  /* 0x000000ffff117224 */ /* 0x000fe200078e000b */
[----:B------:R-:W2:Y:S04]  /*69180*/  LDL.LU R10, [R1+0x5e5c] ;  /* 0x005e5c00010a7983 */ /* 0x000ea80000300800 */
[----:B------:R-:W2:Y:S04]  /*69190*/  LDL.LU R11, [R1+0x5e58] ;  /* 0x005e5800010b7983 */ /* 0x000ea80000300800 */
[----:B------:R0:W-:Y:S04]  /*691a0*/  STL.64 [R1+0x5e08], R16 ;  /* 0x005e081001007387 */ /* 0x0001e80000100a00 */
[----:B0-----:R-:W2:Y:S04]  /*691b0*/  LDL.LU R16, [R1+0x60] ;  /* 0x0000600001107983 */ /* 0x001ea80000300800 */
[----:B------:R-:W2:Y:S04]  /*691c0*/  LDL.LU R17, [R1+0x64] ;  /* 0x0000640001117983 */ /* 0x000ea80000300800 */
[----:B------:R-:W2:Y:S04]  /*691d0*/  LDL.LU.64 R20, [R1+0x700] ;  /* 0x0007000001147983 */ /* 0x000ea80000300a00 */
[----:B------:R-:W2:Y:S04]  /*691e0*/  LDL.LU.64 R22, [R1+0x708] ;  /* 0x0007080001167983 */ /* 0x000ea80000300a00 */
[----:B--2---:R-:W-:Y:S04]  /*691f0*/  STL.64 [R1+0x5e50], R22 ;  /* 0x005e501601007387 */ /* 0x004fe80000100a00 */
[----:B------:R0:W-:Y:S04]  /*69200*/  STL.64 [R1+0x5e48], R20 ;  /* 0x005e481401007387 */ /* 0x0001e80000100a00 */
[----:B0-----:R-:W3:Y:S04]  /*69210*/  LDL.LU.64 R20, [R1+0x650] ;  /* 0x0006500001147983 */ /* 0x001ee80000300a00 */
[----:B------:R-:W3:Y:S04]  /*69220*/  LDL.LU.64 R22, [R1+0x658] ;  /* 0x0006580001167983 */ /* 0x000ee80000300a00 */
[----:B------:R0:W-:Y:S01]  /*69230*/  STL.64 [R1+0x5e20], R16 ;  /* 0x005e201001007387 */ /* 0x0001e20000100a00 */
[----:B------:R-:W-:-:S02]  /*69240*/  IMAD.MOV.U32 R12, RZ, RZ, R11 ;  /* 0x000000ffff0c7224 */ /* 0x000fc400078e000b */
[----:B------:R-:W-:Y:S01]  /*69250*/  IMAD.MOV.U32 R13, RZ, RZ, R10 ;  /* 0x000000ffff0d7224 */ /* 0x000fe200078e000a */
[----:B0-----:R-:W2:Y:S04]  /*69260*/  LDL.LU.64 R16, [R1+0x6f0] ;  /* 0x0006f00001107983 */ /* 0x001ea80000300a00 */
[----:B------:R-:W2:Y:S04]  /*69270*/  LDL.LU.64 R18, [R1+0x6f8] ;  /* 0x0006f80001127983 */ /* 0x000ea80000300a00 */
[----:B------:R-:W-:Y:S04]  /*69280*/  STL [R1+0x5dd0], R6 ;  /* 0x005dd00601007387 */ /* 0x000fe80000100800 */
[----:B------:R-:W-:Y:S01]  /*69290*/  STL.64 [R1+0x5dc8], R4 ;  /* 0x005dc80401007387 */ /* 0x000fe20000100a00 */
[----:B---3--:R-:W-:Y:S03]  /*692a0*/  HMMA.16816.F32 R24, R24, R8, R20 ;  /* 0x000000081818723c */ /* 0x008fe60000001814 */
[----:B------:R-:W3:Y:S04]  /*692b0*/  LDL.LU.64 R22, [R1+0x5e50] ;  /* 0x005e500001167983 */ /* 0x000ee80000300a00 */
[----:B------:R-:W3:Y:S04]  /*692c0*/  LDL.LU.64 R20, [R1+0x5e48] ;  /* 0x005e480001147983 */ /* 0x000ee80000300a00 */
[----:B------:R-:W3:Y:S04]  /*692d0*/  LDL.LU.64 R10, [R1+0x5e40] ;  /* 0x005e4000010a7983 */ /* 0x000ee80000300a00 */
[----:B------:R-:W3:Y:S04]  /*692e0*/  LDL.LU.64 R8, [R1+0x5e38] ;  /* 0x005e380001087983 */ /* 0x000ee80000300a00 */
[----:B------:R-:W-:Y:S04]  /*692f0*/  STL.64 [R1+0x190], R24 ;  /* 0x0001901801007387 */ /* 0x000fe80000100a00 */
[----:B------:R-:W-:Y:S04]  /*69300*/  STL.64 [R1+0x198], R26 ;  /* 0x0001981a01007387 */ /* 0x000fe80000100a00 */
[----:B----4-:R-:W0:Y:S04]  /*69310*/  LDSM.16.MT88.4 R24, [R15+UR5+0x40400] ;  /* 0x040400050f18783b */ /* 0x010e280008004200 */
[----:B0-----:R-:W-:Y:S04]  /*69320*/  STL.64 [R1+0x5c20], R26 ;  /* 0x005c201a01007387 */ /* 0x001fe80000100a00 */
[----:B------:R0:W-:Y:S04]  /*69330*/  STL.64 [R1+0x5c18], R24 ;  /* 0x005c181801007387 */ /* 0x0001e80000100a00 */
[----:B0-----:R-:W4:Y:S04]  /*69340*/  LDL.LU.64 R24, [R1+0x1a0] ;  /* 0x0001a00001187983 */ /* 0x001f280000300a00 */
[----:B------:R-:W2:Y:S04]  /*69350*/  LDL.LU.64 R26, [R1+0x1a8] ;  /* 0x0001a800011a7983 */ /* 0x000ea80000300a00 */
[----:B--2---:R-:W-:Y:S04]  /*69360*/  STL [R1+0x5c34], R26 ;  /* 0x005c341a01007387 */ /* 0x004fe80000100800 */
[----:B------:R-:W-:Y:S04]  /*69370*/  STL [R1+0x5c30], R27 ;  /* 0x005c301b01007387 */ /* 0x000fe80000100800 */
[----:B----4-:R0:W-:Y:S04]  /*69380*/  STL.64 [R1+0x5e10], R24 ;  /* 0x005e101801007387 */ /* 0x0101e80000100a00 */
[----:B0-----:R-:W3:Y:S04]  /*69390*/  LDL.LU R24, [R1+0x90] ;  /* 0x0000900001187983 */ /* 0x001ee80000300800 */
[----:B------:R-:W3:Y:S02]  /*693a0*/  LDL.LU R25, [R1+0x94] ;  /* 0x0000940001197983 */ /* 0x000ee40000300800 */
[C---:B---3--:R-:W-:Y:S02]  /*693b0*/  HMMA.16816.F32 R24, R8.reuse, R24, R20 ;  /* 0x000000180818723c */ /* 0x048fe40000001814 */
[----:B------:R-:W2:Y:S06]  /*693c0*/  LDL.LU.64 R20, [R1+0x5e30] ;  /* 0x005e300001147983 */ /* 0x000eac0000300a00 */
[----:B--2---:R-:W-:Y:S01]  /*693d0*/  HMMA.16816.F32 R20, R8, R20, R16 ;  /* 0x000000140814723c */ /* 0x004fe20000001810 */
[----:B------:R-:W2:Y:S10]  /*693e0*/  LDL.LU.64 R16, [R1+0x6e0] ;  /* 0x0006e00001107983 */ /* 0x000eb40000300a00 */
[----:B------:R-:W-:Y:S04]  /*693f0*/  STL.64 [R1+0x180], R24 ;  /* 0x0001801801007387 */ /* 0x000fe80000100a00 */
[----:B------:R-:W-:Y:S04]  /*69400*/  STL.64 [R1+0x188], R26 ;  /* 0x0001881a01007387 */ /* 0x000fe80000100a00 */
[----:B------:R-:W2:Y:S04]  /*69410*/  LDL.LU.64 R18, [R1+0x6e8] ;  /* 0x0006e80001127983 */ /* 0x000ea80000300a00 */
[----:B------:R0:W-:Y:S04]  /*69420*/  STL.64 [R1+0x160], R20 ;  /* 0x0001601401007387 */ /* 0x0001e80000100a00 */
[----:B------:R-:W-:Y:S01]  /*69430*/  STL.64 [R1+0x168], R22 ;  /* 0x0001681601007387 */ /* 0x000fe20000100a00 */
[----:B0-----:R-:W-:-:S03]  /*69440*/  IMAD.MOV.U32 R20, RZ, RZ, R29 ;  /* 0x000000ffff147224 */ /* 0x001fc600078e001d */
[----:B------:R-:W3:Y:S01]  /*69450*/  LDL.LU R29, [R1+0x5e28] ;  /* 0x005e2800011d7983 */ /* 0x000ee20000300800 */
[----:B------:R-:W-:-:S03]  /*69460*/  IMAD.MOV.U32 R21, RZ, RZ, R7 ;  /* 0x000000ffff157224 */ /* 0x000fc600078e0007 */
[----:B------:R-:W4:Y:S04]  /*69470*/  LDL.LU.64 R24, [R1+0x660] ;  /* 0x0006600001187983 */ /* 0x000f280000300a00 */
[----:B------:R-:W4:Y:S04]  /*69480*/  LDL.LU.64 R26, [R1+0x668] ;  /* 0x00066800011a7983 */ /* 0x000f280000300a00 */
[----:B------:R-:W2:Y:S04]  /*69490*/  LDL.LU.64 R4, [R1+0x620] ;  /* 0x0006200001047983 */ /* 0x000ea80000300a00 */
[----:B------:R-:W2:Y:S04]  /*694a0*/  LDL.LU.64 R6, [R1+0x628] ;  /* 0x0006280001067983 */ /* 0x000ea80000300a00 */
[----:B--2---:R-:W-:Y:S04]  /*694b0*/  STL.64 [R1+0x5de8], R6 ;  /* 0x005de80601007387 */ /* 0x004fe80000100a00 */
[----:B------:R0:W-:Y:S04]  /*694c0*/  STL.64 [R1+0x5de0], R4 ;  /* 0x005de00401007387 */ /* 0x0001e80000100a00 */
[----:B0-----:R-:W2:Y:S04]  /*694d0*/  LDL.LU.64 R4, [R1+0x630] ;  /* 0x0006300001047983 */ /* 0x001ea80000300a00 */
[----:B------:R-:W2:Y:S01]  /*694e0*/  LDL.LU.64 R6, [R1+0x638] ;  /* 0x0006380001067983 */ /* 0x000ea20000300a00 */
[----:B------:R-:W-:Y:S03]  /*694f0*/  HMMA.16816.F32 R12, R8, R12, R16 ;  /* 0x0000000c080c723c */ /* 0x000fe60000001810 */
[----:B--2---:R-:W-:Y:S04]  /*69500*/  STL.64 [R1+0x5e00], R6 ;  /* 0x005e000601007387 */ /* 0x004fe80000100a00 */
[----:B------:R0:W-:Y:S04]  /*69510*/  STL.64 [R1+0x5df8], R4 ;  /* 0x005df80401007387 */ /* 0x0001e80000100a00 */
[----:B0-----:R-:W2:Y:S04]  /*69520*/  LDL.LU.64 R4, [R1+0x640] ;  /* 0x0006400001047983 */ /* 0x001ea80000300a00 */
[----:B------:R-:W2:Y:S04]  /*69530*/  LDL.LU.64 R6, [R1+0x648] ;  /* 0x0006480001067983 */ /* 0x000ea80000300a00 */
[----:B------:R0:W-:Y:S04]  /*69540*/  STL.64 [R1+0x5db8], R20 ;  /* 0x005db81401007387 */ /* 0x0001e80000100a00 */
[----:B0-----:R-:W2:Y:S04]  /*69550*/  LDL.LU.64 R20, [R1+0x610] ;  /* 0x0006100001147983 */ /* 0x001ea80000300a00 */
[----:B------:R-:W2:Y:S04]  /*69560*/  LDL.LU.64 R22, [R1+0x618] ;  /* 0x0006180001167983 */ /* 0x000ea80000300a00 */
[----:B------:R-:W4:Y:S04]  /*69570*/  LDL.LU.64 R16, [R1+0x5e20] ;  /* 0x005e200001107983 */ /* 0x000f280000300a00 */
[----:B------:R0:W-:Y:S04]  /*69580*/  STL.64 [R1+0x150], R12 ;  /* 0x0001500c01007387 */ /* 0x0001e80000100a00 */
[----:B------:R-:W-:Y:S01]  /*69590*/  STL.64 [R1+0x158], R14 ;  /* 0x0001580e01007387 */ /* 0x000fe20000100a00 */
[----:B0-----:R-:W-:-:S03]  /*695a0*/  IMAD.MOV.U32 R12, RZ, RZ, R3 ;  /* 0x000000ffff0c7224 */ /* 0x001fc600078e0003 */
[----:B------:R-:W2:Y:S01]  /*695b0*/  LDL.LU R3, [R1+0x5e1c] ;  /* 0x005e1c0001037983 */ /* 0x000ea20000300800 */
[----:B------:R-:W-:-:S03]  /*695c0*/  IMAD.MOV.U32 R13, RZ, RZ, R0 ;  /* 0x000000ffff0d7224 */ /* 0x000fc600078e0000 */
[----:B------:R-:W2:Y:S01]  /*695d0*/  LDL.LU R0, [R1+0x5e18] ;  /* 0x005e180001007983 */ /* 0x000ea20000300800 */
[----:B----4-:R-:W-:Y:S03]  /*695e0*/  HMMA.16816.F32 R16, R8, R16, R24 ;  /* 0x000000100810723c */ /* 0x010fe60000001818 */
[----:B------:R-:W4:-:S15]  /*695f0*/  LDL.LU.64 R24, [R1+0x5e10] ;  /* 0x005e100001187983 */ /* 0x000f1e0000300a00 */
[----:B------:R-:W-:Y:S01]  /*69600*/  NOP ;  /* 0x0000000000007918 */ /* 0x000fe20000000000 */
[----:B------:R0:W-:Y:S01]  /*69610*/  STL.64 [R1+0x140], R16 ;  /* 0x0001401001007387 */ /* 0x0001e20000100a00 */
[----:B------:R-:W-:Y:S02]  /*69620*/  IMAD.MOV.U32 R26, RZ, RZ, R18 ;  /* 0x000000ffff1a7224 */ /* 0x000fe400078e0012 */
[----:B------:R-:W-:Y:S01]  /*69630*/  IMAD.MOV.U32 R27, RZ, RZ, R19 ;  /* 0x000000ffff1b7224 */ /* 0x000fe200078e0013 */
[----:B0-----:R-:W2:Y:S04]  /*69640*/  LDL.LU.64 R16, [R1+0x5e08] ;  /* 0x005e080001107983 */ /* 0x001ea80000300a00 */
[----:B------:R-:W-:Y:S04]  /*69650*/  STL [R1+0x5c3c], R27 ;  /* 0x005c3c1b01007387 */ /* 0x000fe80000100800 */
[----:B------:R-:W-:Y:S01]  /*69660*/  STL [R1+0x5c38], R26 ;  /* 0x005c381a01007387 */ /* 0x000fe20000100800 */
[----:B--2---:R-:W-:Y:S03]  /*69670*/  HMMA.16816.F32 R16, R8, R16, R4 ;  /* 0x000000100810723c */ /* 0x004fe60000001804 */
[----:B------:R-:W2:Y:S04]  /*69680*/  LDL.LU.64 R6, [R1+0x5e00] ;  /* 0x005e000001067983 */ /* 0x000ea80000300a00 */
[----:B------:R-:W2:-:S12]  /*69690*/  LDL.LU.64 R4, [R1+0x5df8] ;  /* 0x005df80001047983 */ /* 0x000e980000300a00 */
[----:B------:R0:W-:Y:S04]  /*696a0*/  STL.64 [R1+0x130], R16 ;  /* 0x0001301001007387 */ /* 0x0001e80000100a00 */
[----:B------:R2:W-:Y:S04]  /*696b0*/  STL.64 [R1+0x138], R18 ;  /* 0x0001381201007387 */ /* 0x0005e80000100a00 */
[----:B0-----:R-:W2:Y:S02]  /*696c0*/  LDL.LU.64 R16, [R1+0x5df0] ;  /* 0x005df00001107983 */ /* 0x001ea40000300a00 */
[----:B--2---:R-:W-:Y:S02]  /*696d0*/  HMMA.16816.F32 R16, R8, R16, R4 ;  /* 0x000000100810723c */ /* 0x004fe40000001804 */
[----:B------:R-:W2:Y:S04]  /*696e0*/  LDL.LU.64 R6, [R1+0x5de8] ;  /* 0x005de80001067983 */ /* 0x000ea80000300a00 */
[----:B------:R-:W2:-:S13]  /*696f0*/  LDL.LU.64 R4, [R1+0x5de0] ;  /* 0x005de00001047983 */ /* 0x000e9a0000300a00 */
[----:B------:R0:W-:Y:S01]  /*69700*/  STL.64 [R1+0x120], R16 ;  /* 0x0001201001007387 */ /* 0x0001e20000100a00 */
[----:B------:R-:W-:Y:S02]  /*69710*/  IMAD.MOV.U32 R27, RZ, RZ, R18 ;  /* 0x000000ffff1b7224 */ /* 0x000fe400078e0012 */
[----:B------:R-:W-:Y:S01]  /*69720*/  IMAD.MOV.U32 R26, RZ, RZ, R19 ;  /* 0x000000ffff1a7224 */ /* 0x000fe200078e0013 */
[----:B0-----:R-:W2:Y:S04]  /*69730*/  LDL.LU.64 R16, [R1+0x5dd8] ;  /* 0x005dd80001107983 */ /* 0x001ea80000300a00 */
[----:B------:R-:W-:Y:S04]  /*69740*/  STL [R1+0x5c44], R26 ;  /* 0x005c441a01007387 */ /* 0x000fe80000100800 */
[----:B------:R-:W-:Y:S01]  /*69750*/  STL [R1+0x5c40], R27 ;  /* 0x005c401b01007387 */ /* 0x000fe20000100800 */
[----:B--2---:R-:W-:Y:S03]  /*69760*/  HMMA.16816.F32 R16, R8, R16, R4 ;  /* 0x000000100810723c */ /* 0x004fe60000001804 */
[----:B------:R-:W2:Y:S04]  /*69770*/  LDL.LU R6, [R1+0x5dd0] ;  /* 0x005dd00001067983 */ /* 0x000ea80000300800 */
[----:B------:R-:W2:-:S12]  /*69780*/  LDL.LU.64 R4, [R1+0x5dc8] ;  /* 0x005dc80001047983 */ /* 0x000e980000300a00 */
[----:B------:R0:W-:Y:S04]  /*69790*/  STL.64 [R1+0x110], R16 ;  /* 0x0001101001007387 */ /* 0x0001e80000100a00 */
[----:B------:R1:W-:Y:S04]  /*697a0*/  STL.64 [R1+0x118], R18 ;  /* 0x0001181201007387 */ /* 0x0003e80000100a00 */
[----:B0-----:R-:W1:Y:S02]  /*697b0*/  LDL.LU.64 R16, [R1+0x5dc0] ;  /* 0x005dc00001107983 */ /* 0x001e640000300a00 */
[----:B-1----:R-:W-:-:S15]  /*697c0*/  HMMA.16816.F32 R16, R8, R16, R20 ;  /* 0x000000100810723c */ /* 0x002fde0000001814 */
[----:B------:R-:W-:-:S04]  /*697d0*/  NOP ;  /* 0x0000000000007918 */ /* 0x000fc80000000000 */
[----:B------:R0:W-:Y:S01]  /*697e0*/  STL.64 [R1+0x100], R16 ;  /* 0x0001001001007387 */ /* 0x0001e20000100a00 */
[----:B------:R-:W-:Y:S02]  /*697f0*/  IMAD.MOV.U32 R26, RZ, RZ, R18 ;  /* 0x000000ffff1a7224 */ /* 0x000fe400078e0012 */
[----:B------:R-:W-:Y:S01]  /*69800*/  IMAD.MOV.U32 R27, RZ, RZ, R19 ;  /* 0x000000ffff1b7224 */ /* 0x000fe200078e0013 */
[----:B------:R-:W3:Y:S04]  /*69810*/  LDL.LU.64 R20, [R1+0x600] ;  /* 0x0006000001147983 */ /* 0x000ee80000300a00 */
[----:B------:R-:W3:Y:S04]  /*69820*/  LDL.LU.64 R22, [R1+0x608] ;  /* 0x0006080001167983 */ /* 0x000ee80000300a00 */
[----:B0-----:R-:W3:Y:S04]  /*69830*/  LDL.LU.64 R16, [R1+0x5f0] ;  /* 0x0005f00001107983 */ /* 0x001ee80000300a00 */
[----:B------:R-:W3:Y:S04]  /*69840*/  LDL.LU.64 R18, [R1+0x5f8] ;  /* 0x0005f80001127983 */ /* 0x000ee80000300a00 */
[----:B------:R-:W-:Y:S04]  /*69850*/  STL [R1+0x5c50], R26 ;  /* 0x005c501a01007387 */ /* 0x000fe80000100800 */
[----:B------:R-:W-:Y:S04]  /*69860*/  STL [R1+0x5c4c], R27 ;  /* 0x005c4c1b01007387 */ /* 0x000fe80000100800 */
[----:B----4-:R2:W-:Y:S02]  /*69870*/  STL.64 [R1+0x5d50], R24 ;  /* 0x005d501801007387 */ /* 0x0105e40000100a00 */
[----:B--2---:R-:W-:-:S02]  /*69880*/  IMAD.MOV.U32 R24, RZ, RZ, R6 ;  /* 0x000000ffff187224 */ /* 0x004fc400078e0006 */
[----:B------:R-:W-:-:S05]  /*69890*/  IMAD.MOV.U32 R25, RZ, RZ, R5 ;  /* 0x000000ffff197224 */ /* 0x000fca00078e0005 */
[----:B------:R0:W-:Y:S02]  /*698a0*/  STL.64 [R1+0x5d60], R24 ;  /* 0x005d601801007387 */ /* 0x0001e40000100a00 */
[----:B0-----:R-:W-:Y:S02]  /*698b0*/  IMAD.MOV.U32 R24, RZ, RZ, R4 ;  /* 0x000000ffff187224 */ /* 0x001fe400078e0004 */
[----:B------:R-:W-:Y:S01]  /*698c0*/  IMAD.MOV.U32 R25, RZ, RZ, R2 ;  /* 0x000000ffff197224 */ /* 0x000fe200078e0002 */
[----:B------:R-:W2:Y:S04]  /*698d0*/  LDL.LU.64 R4, [R1+0x5d0] ;  /* 0x0005d00001047983 */ /* 0x000ea80000300a00 */
[----:B------:R-:W2:Y:S04]  /*698e0*/  LDL.LU.64 R6, [R1+0x5d8] ;  /* 0x0005d80001067983 */ /* 0x000ea80000300a00 */
[----:B------:R0:W-:Y:S04]  /*698f0*/  STL.64 [R1+0x5d78], R24 ;  /* 0x005d781801007387 */ /* 0x0001e80000100a00 */
[----:B0-----:R-:W4:Y:S04]  /*69900*/  LDL.LU.64 R24, [R1+0x5e0] ;  /* 0x0005e00001187983 */ /* 0x001f280000300a00 */
[----:B------:R-:W4:Y:S01]  /*69910*/  LDL.LU.64 R26, [R1+0x5e8] ;  /* 0x0005e800011a7983 */ /* 0x000f220000300a00 */
[----:B---3--:R-:W-:Y:S03]  /*69920*/  HMMA.16816.F32 R12, R8, R12, R20 ;  /* 0x0000000c080c723c */ /* 0x008fe60000001814 */
[----:B------:R-:W3:-:S15]  /*69930*/  LDL.LU.64 R20, [R1+0x5db8] ;  /* 0x005db80001147983 */ /* 0x000ede0000300a00 */
[----:B------:R-:W-:Y:S01]  /*69940*/  NOP ;  /* 0x0000000000007918 */ /* 0x000fe20000000000 */
[----:B------:R-:W-:Y:S04]  /*69950*/  STL.64 [R1+0xf0], R12 ;  /* 0x0000f00c01007387 */ /* 0x000fe80000100a00 */
[----:B------:R0:W-:Y:S04]  /*69960*/  STL.64 [R1+0xf8], R14 ;  /* 0x0000f80e01007387 */ /* 0x0001e80000100a00 */
[----:B0-----:R-:W2:Y:S04]  /*69970*/  LDL.LU.64 R14, [R1+0x5db0] ;  /* 0x005db000010e7983 */ /* 0x001ea80000300a00 */
[----:B------:R-:W2:Y:S01]  /*69980*/  LDL.LU.64 R12, [R1+0x5da8] ;  /* 0x005da800010c7983 */ /* 0x000ea20000300a00 */
[----:B---3--:R-:W-:Y:S03]  /*69990*/  HMMA.16816.F32 R20, R8, R20, R16 ;  /* 0x000000140814723c */ /* 0x008fe60000001810 */
[----:B------:R-:W3:Y:S04]  /*699a0*/  LDL.LU.64 R18, [R1+0x5da0] ;  /* 0x005da00001127983 */ /* 0x000ee80000300a00 */
[----:B------:R-:W2:-:S12]  /*699b0*/  LDL.LU.64 R16, [R1+0x5d98] ;  /* 0x005d980001107983 */ /* 0x000e980000300a00 */
[----:B------:R-:W-:Y:S04]  /*699c0*/  STL.64 [R1+0xe0], R20 ;  /* 0x0000e01401007387 */ /* 0x000fe80000100a00 */
[----:B------:R0:W-:Y:S04]  /*699d0*/  STL.64 [R1+0xe8], R22 ;  /* 0x0000e81601007387 */ /* 0x0001e80000100a00 */
[----:B0-----:R-:W2:Y:S04]  /*699e0*/  LDL.LU.64 R22, [R1+0x5d90] ;  /* 0x005d900001167983 */ /* 0x001ea80000300a00 */
[----:B------:R-:W4:Y:S04]  /*699f0*/  LDL.LU.64 R20, [R1+0x5d88] ;  /* 0x005d880001147983 */ /* 0x000f280000300a00 */
[----:B--2---:R0:W-:Y:S01]  /*69a00*/  STL.64 [R1+0x5cb8], R22 ;  /* 0x005cb81601007387 */ /* 0x0041e20000100a00 */
[----:B----4-:R-:W-:Y:S03]  /*69a10*/  HMMA.16816.F32 R24, R8, R20, R24 ;  /* 0x000000140818723c */ /* 0x010fe60000001818 */
[----:B0-----:R-:W2:-:S15]  /*69a20*/  LDL R22, [R1+0x88] ;  /* 0x0000880001167983 */ /* 0x001e9e0000100800 */
[----:B------:R-:W-:Y:S01]  /*69a30*/  NOP ;  /* 0x0000000000007918 */ /* 0x000fe20000000000 */
[----:B------:R0:W-:Y:S04]  /*69a40*/  STL.64 [R1+0xd0], R24 ;  /* 0x0000d01801007387 */ /* 0x0001e80000100a00 */
[----:B------:R1:W-:Y:S04]  /*69a50*/  STL.64 [R1+0xd8], R26 ;  /* 0x0000d81a01007387 */ /* 0x0003e80000100a00 */
[----:B------:R-:W2:Y:S04]  /*69a60*/  LDL R23, [R1+0x8c] ;  /* 0x00008c0001177983 */ /* 0x000ea80000100800 */
[----:B0-----:R-:W4:Y:S04]  /*69a70*/  LDL.LU.64 R24, [R1+0x5c0] ;  /* 0x0005c00001187983 */ /* 0x001f280000300a00 */
[----:B-1----:R-:W4:Y:S01]  /*69a80*/  LDL.LU.64 R26, [R1+0x5c8] ;  /* 0x0005c800011a7983 */ /* 0x002f220000300a00 */
[C---:B------:R-:W-:Y:S03]  /*69a90*/  HMMA.16816.F32 R4, R8.reuse, R16, R4 ;  /* 0x000000100804723c */ /* 0x040fe60000001804 */
[----:B--2---:R0:W-:Y:S04]  /*69aa0*/  STL.64 [R1+0x5d58], R22 ;  /* 0x005d581601007387 */ /* 0x0041e80000100a00 */
[----:B------:R-:W2:Y:S04]  /*69ab0*/  LDL.LU.64 R20, [R1+0x2b0] ;  /* 0x0002b00001147983 */ /* 0x000ea80000300a00 */
[----:B0-----:R-:W2:Y:S01]  /*69ac0*/  LDL.LU.64 R22, [R1+0x2b8] ;  /* 0x0002b80001167983 */ /* 0x001ea20000300a00 */
[----:B----4-:R-:W-:Y:S07]  /*69ad0*/  HMMA.16816.F32 R24, R8, R12, R24 ;  /* 0x0000000c0818723c */ /* 0x010fee0000001818 */
[----:B------:R-:W-:-:S02]  /*69ae0*/  IMAD.MOV.U32 R17, RZ, RZ, R6 ;  /* 0x000000ffff117224 */ /* 0x000fc400078e0006 */
[----:B------:R-:W-:Y:S01]  /*69af0*/  IMAD.MOV.U32 R16, RZ, RZ, R7 ;  /* 0x000000ffff107224 */ /* 0x000fe200078e0007 */
[----:B--2---:R-:W-:Y:S04]  /*69b00*/  STL.64 [R1+0x5d70], R22 ;  /* 0x005d701601007387 */ /* 0x004fe80000100a00 */
[----:B------:R0:W-:Y:S04]  /*69b10*/  STL.64 [R1+0x5d68], R20 ;  /* 0x005d681401007387 */ /* 0x0001e80000100a00 */
[----:B0-----:R-:W2:Y:S04]  /*69b20*/  LDL.LU.64 R20, [R1+0x5b0] ;  /* 0x0005b00001147983 */ /* 0x001ea80000300a00 */
[----:B------:R-:W2:Y:S04]  /*69b30*/  LDL.LU.64 R22, [R1+0x5b8] ;  /* 0x0005b80001167983 */ /* 0x000ea80000300a00 */
[----:B------:R0:W-:Y:S04]  /*69b40*/  STL.64 [R1+0xc0], R4 ;  /* 0x0000c00401007387 */ /* 0x0001e80000100a00 */
[----:B0-----:R-:W4:Y:S04]  /*69b50*/  LDL.LU.64 R4, [R1+0x2c0] ;  /* 0x0002c00001047983 */ /* 0x001f280000300a00 */
[----:B------:R-:W4:Y:S04]  /*69b60*/  LDL.LU.64 R6, [R1+0x2c8] ;  /* 0x0002c80001067983 */ /* 0x000f280000300a00 */
[----:B---3--:R0:W-:Y:S04]  /*69b70*/  STL.64 [R1+0x5cb0], R18 ;  /* 0x005cb01201007387 */ /* 0x0081e80000100a00 */
[----:B------:R1:W-:Y:S01]  /*69b80*/  STL.64 [R1+0x5ca8], R16 ;  /* 0x005ca81001007387 */ /* 0x0003e20000100a00 */
[----:B0-----:R-:W-:-:S02]  /*69b90*/  IMAD.MOV.U32 R18, RZ, RZ, R14 ;  /* 0x000000ffff127224 */ /* 0x001fc400078e000e */
[----:B------:R-:W-:Y:S01]  /*69ba0*/  IMAD.MOV.U32 R19, RZ, RZ, R15 ;  /* 0x000000ffff137224 */ /* 0x000fe200078e000f */
[----:B-1----:R-:W3:Y:S04]  /*69bb0*/  LDL.LU R16, [R1+0x280] ;  /* 0x0002800001107983 */ /* 0x002ee80000300800 */
[----:B------:R-:W3:Y:S04]  /*69bc0*/  LDL.LU R17, [R1+0x284] ;  /* 0x0002840001117983 */ /* 0x000ee80000300800 */
[----:B------:R-:W2:Y:S04]  /*69bd0*/  LDL.LU R14, [R1+0x5d84] ;  /* 0x005d8400010e7983 */ /* 0x000ea80000300800 */
[----:B------:R-:W2:Y:S01]  /*69be0*/  LDL.LU R15, [R1+0x5d80] ;  /* 0x005d8000010f7983 */ /* 0x000ea20000300800 */
[----:B------:R-:W-:-:S03]  /*69bf0*/  IMAD.MOV.U32 R2, RZ, RZ, R27 ;  /* 0x000000ffff027224 */ /* 0x000fc600078e001b */
[----:B------:R0:W-:Y:S04]  /*69c00*/  STL.64 [R1+0xa0], R24 ;  /* 0x0000a01801007387 */ /* 0x0001e80000100a00 */
[----:B------:R2:W-:Y:S04]  /*69c10*/  STL [R1+0xa8], R26 ;  /* 0x0000a81a01007387 */ /* 0x0005e80000100800 */
[----:B0-----:R-:W2:Y:S04]  /*69c20*/  LDL.LU.64 R24, [R1+0x5d78] ;  /* 0x005d780001187983 */ /* 0x001ea80000300a00 */
        /* <DEDUP_REMOVED lines=8> */
[----:B------:R-:W3:-:S15]  /*69cb0*/  LDL.LU.64 R22, [R1+0x5d58] ;  /* 0x005d580001167983 */ /* 0x000ede0000300a00 */
[----:B------:R-:W-:Y:S02]  /*69cc0*/  NOP ;  /* 0x0000000000007918 */ /* 0x000fe40000000000 */
[----:B------:R0:W-:Y:S01]  /*69cd0*/  STL.64 [R1+0x2b0], R24 ;  /* 0x0002b01801007387 */ /* 0x0001e20000100a00 */
[----:B------:R-:W-:Y:S02]  /*69ce0*/  IMAD.MOV.U32 R13, RZ, RZ, R26 ;  /* 0x000000ffff0d7224 */ /* 0x000fe400078e001a */
[----:B------:R-:W-:Y:S01]  /*69cf0*/  IMAD.MOV.U32 R12, RZ, RZ, R27 ;  /* 0x000000ffff0c7224 */ /* 0x000fe200078e001b */
[----:B0-----:R-:W4:Y:S04]  /*69d00*/  LDL.LU.64 R24, [R1+0x5d50] ;  /* 0x005d500001187983 */ /* 0x001f280000300a00 */
[----:B------:R-:W-:Y:S04]  /*69d10*/  STL [R1+0x5b0c], R12 ;  /* 0x005b0c0c01007387 */ /* 0x000fe80000100800 */
[----:B------:R-:W-:Y:S04]  /*69d20*/  STL [R1+0x5b08], R13 ;  /* 0x005b080d01007387 */ /* 0x000fe80000100800 */
[----:B------:R0:W-:Y:S04]  /*69d30*/  STL.64 [R1+0x5cc0], R14 ;  /* 0x005cc00e01007387 */ /* 0x0001e80000100a00 */
[----:B0-----:R-:W2:Y:S01]  /*69d40*/  LDL.64 R14, [R1+0x98] ;  /* 0x00009800010e7983 */ /* 0x001ea20000100a00 */
[----:B----4-:R-:W-:Y:S03]  /*69d50*/  HMMA.16816.F32 R24, R8, R24, R4 ;  /* 0x000000180818723c */ /* 0x010fe60000001804 */
[----:B------:R-:W4:Y:S04]  /*69d60*/  LDL.LU.64 R6, [R1+0x5d48] ;  /* 0x005d480001067983 */ /* 0x000f280000300a00 */
[----:B------:R-:W4:-:S12]  /*69d70*/  LDL.LU.64 R4, [R1+0x5d40] ;  /* 0x005d400001047983 */ /* 0x000f180000300a00 */
[----:B------:R-:W-:Y:S02]  /*69d80*/  IMAD.MOV.U32 R11, RZ, RZ, R24 ;  /* 0x000000ffff0b7224 */ /* 0x000fe400078e0018 */
[----:B------:R-:W-:Y:S01]  /*69d90*/  IMAD.MOV.U32 R10, RZ, RZ, R25 ;  /* 0x000000ffff0a7224 */ /* 0x000fe200078e0019 */
[----:B------:R-:W4:Y:S01]  /*69da0*/  LDL.LU R24, [R1+0x290] ;  /* 0x0002900001187983 */ /* 0x000f220000300800 */
[----:B------:R-:W-:Y:S02]  /*69db0*/  IMAD.MOV.U32 R9, RZ, RZ, R26 ;  /* 0x000000ffff097224 */ /* 0x000fe400078e001a */
[----:B------:R-:W-:Y:S01]  /*69dc0*/  IMAD.MOV.U32 R8, RZ, RZ, R27 ;  /* 0x000000ffff087224 */ /* 0x000fe200078e001b */
[----:B------:R-:W4:Y:S04]  /*69dd0*/  LDL.LU R25, [R1+0x294] ;  /* 0x0002940001197983 */ /* 0x000f280000300800 */
[----:B------:R-:W4:Y:S04]  /*69de0*/  LDL.LU R26, [R1+0x298] ;  /* 0x00029800011a7983 */ /* 0x000f280000300800 */
[----:B------:R-:W4:Y:S04]  /*69df0*/  LDL.LU R27, [R1+0x29c] ;  /* 0x00029c00011b7983 */ /* 0x000f280000300800 */
[----:B------:R-:W-:Y:S04]  /*69e00*/  STL [R1+0x5ae4], R10 ;  /* 0x005ae40a01007387 */ /* 0x000fe80000100800 */
[----:B------:R-:W-:Y:S04]  /*69e10*/  STL [R1+0x5ae0], R11 ;  /* 0x005ae00b01007387 */ /* 0x000fe80000100800 */
[----:B------:R4:W-:Y:S01]  /*69e20*/  STL.64 [R1+0x5c28], R8 ;  /* 0x005c280801007387 */ /* 0x0009e20000100a00 */
[----:B--2---:R-:W-:-:S05]  /*69e30*/  IMAD.MOV.U32 R2, RZ, RZ, R15 ;  /* 0x000000ffff027224 */ /* 0x004fca00078e000f */
[----:B------:R-:W-:Y:S01]  /*69e40*/  STL [R1+0x5c48], R2 ;  /* 0x005c480201007387 */ /* 0x000fe20000100800 */
[----:B----4-:R-:W-:-:S15]  /*69e50*/  HMMA.16816.F32 R8, R4, R14, R24 ;  /* 0x0000000e0408723c */ /* 0x010fde0000001818 */
[----:B------:R-:W-:-:S04]  /*69e60*/  NOP ;  /* 0x0000000000007918 */ /* 0x000fc80000000000 */
[----:B------:R-:W-:Y:S04]  /*69e70*/  STL.64 [R1+0x290], R8 ;  /* 0x0002900801007387 */ /* 0x000fe80000100a00 */
[----:B------:R3:W-:Y:S04]  /*69e80*/  STL.64 [R1+0x298], R10 ;  /* 0x0002980a01007387 */ /* 0x0007e80000100a00 */
[----:B------:R-:W2:Y:S01]  /*69e90*/  LDL.LU R24, [R1+0x270] ;  /* 0x0002700001187983 */ /* 0x000ea20000300800 */
[----:B---3--:R-:W-:-:S15]  /*69ea0*/  HMMA.16816.F32 R8, R4, R22, R16 ;  /* 0x000000160408723c */ /* 0x008fde0000001810 */
[----:B------:R-:W-:-:S04]  /*69eb0*/  NOP ;  /* 0x0000000000007918 */ /* 0x000fc80000000000 */
[----:B------:R0:W-:Y:S04]  /*69ec0*/  STL.64 [R1+0x280], R8 ;  /* 0x0002800801007387 */ /* 0x0001e80000100a00 */
[----:B------:R1:W-:Y:S04]  /*69ed0*/  STL.64 [R1+0x288], R10 ;  /* 0x0002880a01007387 */ /* 0x0003e80000100a00 */
[----:B------:R-:W2:Y:S04]  /*69ee0*/  LDL.LU R25, [R1+0x274] ;  /* 0x0002740001197983 */ /* 0x000ea80000300800 */
[----:B------:R-:W2:Y:S04]  /*69ef0*/  LDL.LU R26, [R1+0x278] ;  /* 0x00027800011a7983 */ /* 0x000ea80000300800 */
[----:B------:R-:W2:Y:S04]  /*69f00*/  LDL.LU R27, [R1+0x27c] ;  /* 0x00027c00011b7983 */ /* 0x000ea80000300800 */
[----:B------:R-:W3:Y:S04]  /*69f10*/  LDL.LU.64 R14, [R1+0x38] ;  /* 0x00003800010e7983 */ /* 0x000ee80000300a00 */
[----:B---3--:R3:W-:Y:S04]  /*69f20*/  STL.64 [R1+0x5cf0], R14 ;  /* 0x005cf00e01007387 */ /* 0x0087e80000100a00 */
[----:B------:R-:W4:Y:S04]  /*69f30*/  LDL.LU R16, [R1+0x220] ;  /* 0x0002200001107983 */ /* 0x000f280000300800 */
[----:B------:R-:W4:Y:S04]  /*69f40*/  LDL.LU R17, [R1+0x224] ;  /* 0x0002240001117983 */ /* 0x000f280000300800 */
[----:B------:R-:W2:Y:S04]  /*69f50*/  LDL.LU R18, [R1+0x228] ;  /* 0x0002280001127983 */ /* 0x000ea80000300800 */
[----:B------:R-:W2:Y:S04]  /*69f60*/  LDL.LU R19, [R1+0x22c] ;  /* 0x00022c0001137983 */ /* 0x000ea80000300800 */
[----:B0-----:R-:W2:Y:S04]  /*69f70*/  LDL.LU R8, [R1+0x260] ;  /* 0x0002600001087983 */ /* 0x001ea80000300800 */
[----:B------:R-:W2:Y:S04]  /*69f80*/  LDL.LU R9, [R1+0x264] ;  /* 0x0002640001097983 */ /* 0x000ea80000300800 */
[----:B-1----:R-:W2:Y:S04]  /*69f90*/  LDL.LU R10, [R1+0x268] ;  /* 0x00026800010a7983 */ /* 0x002ea80000300800 */
[----:B------:R-:W2:Y:S04]  /*69fa0*/  LDL.LU R11, [R1+0x26c] ;  /* 0x00026c00010b7983 */ /* 0x000ea80000300800 */
[----:B--2---:R-:W-:Y:S04]  /*69fb0*/  STL.64 [R1+0x5d28], R10 ;  /* 0x005d280a01007387 */ /* 0x004fe80000100a00 */
[----:B------:R-:W-:Y:S04]  /*69fc0*/  STL.64 [R1+0x5d20], R8 ;  /* 0x005d200801007387 */ /* 0x000fe80000100a00 */
[----:B------:R-:W2:Y:S04]  /*69fd0*/  LDL.LU R12, [R1+0x240] ;  /* 0x00024000010c7983 */ /* 0x000ea80000300800 */
[----:B------:R-:W2:Y:S04]  /*69fe0*/  LDL.LU R13, [R1+0x244] ;  /* 0x00024400010d7983 */ /* 0x000ea80000300800 */
[----:B---3--:R-:W3:Y:S04]  /*69ff0*/  LDL.LU R14, [R1+0x248] ;  /* 0x00024800010e7983 */ /* 0x008ee80000300800 */
[----:B------:R-:W3:Y:S04]  /*6a000*/  LDL.LU R15, [R1+0x24c] ;  /* 0x00024c00010f7983 */ /* 0x000ee80000300800 */
[----:B---3--:R0:W-:Y:S04]  /*6a010*/  STL.64 [R1+0x5d10], R14 ;  /* 0x005d100e01007387 */ /* 0x0081e80000100a00 */
[----:B--2---:R-:W-:Y:S04]  /*6a020*/  STL.64 [R1+0x5d08], R12 ;  /* 0x005d080c01007387 */ /* 0x004fe80000100a00 */
[----:B0-----:R-:W2:Y:S04]  /*6a030*/  LDL.LU.64 R14, [R1+0x58] ;  /* 0x00005800010e7983 */ /* 0x001ea80000300a00 */
[----:B--2---:R0:W-:Y:S04]  /*6a040*/  STL.64 [R1+0x5d18], R14 ;  /* 0x005d180e01007387 */ /* 0x0041e80000100a00 */
[----:B0-----:R-:W2:Y:S04]  /*6a050*/  LDL.LU.64 R14, [R1+0x68] ;  /* 0x00006800010e7983 */ /* 0x001ea80000300a00 */
[----:B--2---:R0:W-:Y:S04]  /*6a060*/  STL.64 [R1+0x5d30], R14 ;  /* 0x005d300e01007387 */ /* 0x0041e80000100a00 */
[----:B0-----:R-:W2:Y:S04]  /*6a070*/  LDL.LU.64 R14, [R1+0x78] ;  /* 0x00007800010e7983 */ /* 0x001ea80000300a00 */
[----:B------:R0:W-:Y:S04]  /*6a080*/  STL.64 [R1+0x5ce8], R18 ;  /* 0x005ce81201007387 */ /* 0x0001e80000100a00 */
[----:B----4-:R1:W-:Y:S01]  /*6a090*/  STL.64 [R1+0x5ce0], R16 ;  /* 0x005ce01001007387 */ /* 0x0103e20000100a00 */
[----:B0-----:R-:W-:-:S02]  /*6a0a0*/  IMAD.MOV.U32 R18, RZ, RZ, R29 ;  /* 0x000000ffff127224 */ /* 0x001fc400078e001d */
[----:B------:R-:W-:Y:S02]  /*6a0b0*/  IMAD.MOV.U32 R19, RZ, RZ, R28 ;  /* 0x000000ffff137224 */ /* 0x000fe400078e001c */
[----:B-1----:R-:W-:Y:S02]  /*6a0c0*/  IMAD.MOV.U32 R16, RZ, RZ, R0 ;  /* 0x000000ffff107224 */ /* 0x002fe400078e0000 */
[----:B------:R-:W-:Y:S01]  /*6a0d0*/  IMAD.MOV.U32 R17, RZ, RZ, R3 ;  /* 0x000000ffff117224 */ /* 0x000fe200078e0003 */
[----:B------:R-:W3:Y:S04]  /*6a0e0*/  LDL.LU R0, [R1+0x5d3c] ;  /* 0x005d3c0001007983 */ /* 0x000ee80000300800 */
[----:B------:R-:W4:Y:S04]  /*6a0f0*/  LDL.LU R3, [R1+0x5d38] ;  /* 0x005d380001037983 */ /* 0x000f280000300800 */
[----:B------:R0:W-:Y:S04]  /*6a100*/  STL.64 [R1+0x5d00], R18 ;  /* 0x005d001201007387 */ /* 0x0001e80000100a00 */
[----:B------:R-:W-:Y:S04]  /*6a110*/  STL.64 [R1+0x5cf8], R16 ;  /* 0x005cf81001007387 */ /* 0x000fe80000100a00 */
[----:B0-----:R-:W3:Y:S04]  /*6a120*/  LDL.LU.64 R18, [R1+0x48] ;  /* 0x0000480001127983 */ /* 0x001ee80000300a00 */
[----:B------:R-:W3:Y:S01]  /*6a130*/  LDL.LU.64 R22, [R1+0x28] ;  /* 0x0000280001167983 */ /* 0x000ee20000300a00 */
[----:B--2---:R-:W-:Y:S01]  /*6a140*/  HMMA.16816.F32 R8, R4, R14, R24 ;  /* 0x0000000e0408723c */ /* 0x004fe20000001818 */
[----:B------:R-:W-:-:S02]  /*6a150*/  IMAD.MOV.U32 R25, RZ, RZ, R14 ;  /* 0x000000ffff197224 */ /* 0x000fc400078e000e */
[----:B------:R-:W-:Y:S02]  /*6a160*/  IMAD.MOV.U32 R24, RZ, RZ, R15 ;  /* 0x000000ffff187224 */ /* 0x000fe400078e000f */
[----:B------:R-:W2:-:S14]  /*6a170*/  LDL.LU.64 R14, [R1+0x5d30] ;  /* 0x005d3000010e7983 */ /* 0x000e9c0000300a00 */
[----:B------:R-:W-:Y:S01]  /*6a180*/  IMAD.MOV.U32 R29, RZ, RZ, R10 ;  /* 0x000000ffff1d7224 */ /* 0x000fe200078e000a */
[----:B------:R0:W-:Y:S01]  /*6a190*/  STL.64 [R1+0x270], R8 ;  /* 0x0002700801007387 */ /* 0x0001e20000100a00 */
[----:B------:R-:W-:-:S03]  /*6a1a0*/  IMAD.MOV.U32 R28, RZ, RZ, R11 ;  /* 0x000000ffff1c7224 */ /* 0x000fc600078e000b */
[----:B------:R-:W2:Y:S04]  /*6a1b0*/  LDL.LU.64 R10, [R1+0x5d28] ;  /* 0x005d2800010a7983 */ /* 0x000ea80000300a00 */
[----:B0-----:R-:W2:Y:S04]  /*6a1c0*/  LDL.LU.64 R8, [R1+0x5d20] ;  /* 0x005d200001087983 */ /* 0x001ea80000300a00 */
[----:B------:R0:W-:Y:S04]  /*6a1d0*/  STL [R1+0x5c58], R24 ;  /* 0x005c581801007387 */ /* 0x0001e80000100800 */
[----:B------:R1:W-:Y:S04]  /*6a1e0*/  STL [R1+0x5c54], R25 ;  /* 0x005c541901007387 */ /* 0x0003e80000100800 */
[----:B0-----:R-:W3:Y:S04]  /*6a1f0*/  LDL.LU R24, [R1+0x250] ;  /* 0x0002500001187983 */ /* 0x001ee80000300800 */
[----:B-1----:R-:W3:Y:S04]  /*6a200*/  LDL.LU R25, [R1+0x254] ;  /* 0x0002540001197983 */ /* 0x002ee80000300800 */
[----:B------:R-:W-:Y:S04]  /*6a210*/  STL [R1+0x5ab4], R28 ;  /* 0x005ab41c01007387 */ /* 0x000fe80000100800 */
[----:B------:R-:W-:Y:S01]  /*6a220*/  STL [R1+0x5ab0], R29 ;  /* 0x005ab01d01007387 */ /* 0x000fe20000100800 */
[----:B--2---:R-:W-:-:S15]  /*6a230*/  HMMA.16816.F32 R8, R4, R14, R8 ;  /* 0x0000000e0408723c */ /* 0x004fde0000001808 */
[----:B------:R-:W-:-:S04]  /*6a240*/  NOP ;  /* 0x0000000000007918 */ /* 0x000fc80000000000 */
[----:B------:R0:W-:Y:S04]  /*6a250*/  STL.64 [R1+0x260], R8 ;  /* 0x0002600801007387 */ /* 0x0001e80000100a00 */
[----:B------:R1:W-:Y:S01]  /*6a260*/  STL.64 [R1+0x268], R10 ;  /* 0x0002680a01007387 */ /* 0x0003e20000100a00 */
[----:B0-----:R-:W-:Y:S02]  /*6a270*/  IMAD.MOV.U32 R9, RZ, RZ, R14 ;  /* 0x000000ffff097224 */ /* 0x001fe400078e000e */
[----:B------:R-:W-:Y:S02]  /*6a280*/  IMAD.MOV.U32 R8, RZ, RZ, R15 ;  /* 0x000000ffff087224 */ /* 0x000fe400078e000f */
[----:B------:R-:W2:Y:S01]  /*6a290*/  LDL.LU.64 R14, [R1+0x5d18] ;  /* 0x005d1800010e7983 */ /* 0x000ea20000300a00 */
[----:B----4-:R-:W-:-:S02]  /*6a2a0*/  IMAD.MOV.U32 R26, RZ, RZ, R3 ;  /* 0x000000ffff1a7224 */ /* 0x010fc400078e0003 */
[----:B---3--:R-:W-:Y:S01]  /*6a2b0*/  IMAD.MOV.U32 R27, RZ, RZ, R0 ;  /* 0x000000ffff1b7224 */ /* 0x008fe200078e0000 */
[----:B------:R-:W-:Y:S04]  /*6a2c0*/  STL [R1+0x5c60], R8 ;  /* 0x005c600801007387 */ /* 0x000fe80000100800 */
[----:B------:R-:W-:Y:S02]  /*6a2d0*/  STL [R1+0x5c5c], R9 ;  /* 0x005c5c0901007387 */ /* 0x000fe40000100800 */
[----:B--2---:R-:W-:Y:S01]  /*6a2e0*/  HMMA.16816.F32 R24, R4, R14, R24 ;  /* 0x0000000e0418723c */ /* 0x004fe20000001818 */
[----:B-1----:R-:W-:Y:S02]  /*6a2f0*/  IMAD.MOV.U32 R11, RZ, RZ, R14 ;  /* 0x000000ffff0b7224 */ /* 0x002fe400078e000e */
[----:B------:R-:W-:-:S02]  /*6a300*/  IMAD.MOV.U32 R10, RZ, RZ, R15 ;  /* 0x000000ffff0a7224 */ /* 0x000fc400078e000f */
[----:B------:R-:W2:Y:S04]  /*6a310*/  LDL.LU.64 R14, [R1+0x5d10] ;  /* 0x005d1000010e7983 */ /* 0x000ea80000300a00 */
[----:B------:R-:W2:Y:S01]  /*6a320*/  LDL.LU.64 R12, [R1+0x5d08] ;  /* 0x005d0800010c7983 */ /* 0x000ea20000300a00 */
[----:B------:R-:W-:-:S09]  /*6a330*/  IMAD.MOV.U32 R2, RZ, RZ, R19 ;  /* 0x000000ffff027224 */ /* 0x000fd200078e0013 */
[----:B------:R-:W-:Y:S02]  /*6a340*/  IMAD.MOV.U32 R29, RZ, RZ, R27 ;  /* 0x000000ffff1d7224 */ /* 0x000fe400078e001b */
[----:B------:R-:W-:Y:S01]  /*6a350*/  IMAD.MOV.U32 R28, RZ, RZ, R26 ;  /* 0x000000ffff1c7224 */ /* 0x000fe200078e001a */
[----:B------:R-:W-:Y:S01]  /*6a360*/  STL.64 [R1+0x250], R24 ;  /* 0x0002501801007387 */ /* 0x000fe20000100a00 */
[----:B------:R-:W-:-:S03]  /*6a370*/  IMAD.MOV.U32 R27, RZ, RZ, R18 ;  /* 0x000000ffff1b7224 */ /* 0x000fc600078e0012 */
[----:B------:R-:W-:Y:S04]  /*6a380*/  STL [R1+0x5c64], R11 ;  /* 0x005c640b01007387 */ /* 0x000fe80000100800 */
[----:B------:R-:W-:Y:S04]  /*6a390*/  STL [R1+0x5b14], R29 ;  /* 0x005b141d01007387 */ /* 0x000fe80000100800 */
[----:B------:R-:W-:Y:S01]  /*6a3a0*/  STL [R1+0x5b10], R28 ;  /* 0x005b101c01007387 */ /* 0x000fe20000100800 */
[----:B--2---:R-:W-:Y:S03]  /*6a3b0*/  HMMA.16816.F32 R12, R4, R18, R12 ;  /* 0x00000012040c723c */ /* 0x004fe6000000180c */
[----:B------:R-:W2:Y:S04]  /*6a3c0*/  LDL.LU.64 R18, [R1+0x5d00] ;  /* 0x005d000001127983 */ /* 0x000ea80000300a00 */
[----:B------:R-:W2:-:S12]  /*6a3d0*/  LDL.LU.64 R16, [R1+0x5cf8] ;  /* 0x005cf80001107983 */ /* 0x000e980000300a00 */
[----:B------:R-:W-:Y:S01]  /*6a3e0*/  IMAD.MOV.U32 R3, RZ, RZ, R14 ;  /* 0x000000ffff037224 */ /* 0x000fe200078e000e */
[----:B------:R-:W-:Y:S01]  /*6a3f0*/  STL.64 [R1+0x240], R12 ;  /* 0x0002400c01007387 */ /* 0x000fe20000100a00 */
[----:B------:R-:W-:-:S03]  /*6a400*/  IMAD.MOV.U32 R0, RZ, RZ, R15 ;  /* 0x000000ffff007224 */ /* 0x000fc600078e000f */
[----:B------:R-:W2:Y:S02]  /*6a410*/  LDL.LU.64 R14, [R1+0x5cf0] ;  /* 0x005cf000010e7983 */ /* 0x000ea40000300a00 */
[----:B--2---:R-:W-:-:S15]  /*6a420*/  HMMA.16816.F32 R16, R4, R14, R16 ;  /* 0x0000000e0410723c */ /* 0x004fde0000001810 */
[----:B------:R-:W-:-:S04]  /*6a430*/  NOP ;  /* 0x0000000000007918 */ /* 0x000fc80000000000 */
[----:B------:R-:W-:Y:S04]  /*6a440*/  STL.64 [R1+0x230], R16 ;  /* 0x0002301001007387 */ /* 0x000fe80000100a00 */
[----:B------:R0:W-:Y:S04]  /*6a450*/  STL.64 [R1+0x238], R18 ;  /* 0x0002381201007387 */ /* 0x0001e80000100a00 */
[----:B0-----:R-:W2:Y:S04]  /*6a460*/  LDL.LU.64 R18, [R1+0x5ce8] ;  /* 0x005ce80001127983 */ /* 0x001ea80000300a00 */
[----:B------:R-:W2:Y:S01]  /*6a470*/  LDL.LU.64 R16, [R1+0x5ce0] ;  /* 0x005ce00001107983 */ /* 0x000ea20000300a00 */
[----:B------:R-:W-:-:S02]  /*6a480*/  IMAD.MOV.U32 R25, RZ, RZ, R14 ;  /* 0x000000ffff197224 */ /* 0x000fc400078e000e */
[----:B------:R-:W-:Y:S02]  /*6a490*/  IMAD.MOV.U32 R26, RZ, RZ, R15 ;  /* 0x000000ffff1a7224 */ /* 0x000fe400078e000f */
[----:B------:R-:W-:Y:S01]  /*6a4a0*/  IMAD.MOV.U32 R9, RZ, RZ, R22 ;  /* 0x000000ffff097224 */ /* 0x000fe200078e0016 */
[----:B--2---:R-:W-:-:S15]  /*6a4b0*/  HMMA.16816.F32 R12, R4, R22, R16 ;  /* 0x00000016040c723c */ /* 0x004fde0000001810 */
[----:B------:R-:W-:-:S04]  /*6a4c0*/  NOP ;  /* 0x0000000000007918 */ /* 0x000fc80000000000 */
[----:B------:R0:W-:Y:S04]  /*6a4d0*/  STL.64 [R1+0x220], R12 ;  /* 0x0002200c01007387 */ /* 0x0001e80000100a00 */
[----:B------:R1:W-:Y:S04]  /*6a4e0*/  STL.64 [R1+0x228], R14 ;  /* 0x0002280e01007387 */ /* 0x0003e80000100a00 */
[----:B------:R-:W-:Y:S04]  /*6a4f0*/  STL [R1+0x5cdc], R10 ;  /* 0x005cdc0a01007387 */ /* 0x000fe80000100800 */
[----:B------:R2:W-:Y:S04]  /*6a500*/  STL [R1+0x5cd8], R9 ;  /* 0x005cd80901007387 */ /* 0x0005e80000100800 */
[----:B0-----:R-:W3:Y:S04]  /*6a510*/  LDL.LU R12, [R1+0x200] ;  /* 0x00020000010c7983 */ /* 0x001ee80000300800 */
[----:B------:R-:W3:Y:S04]  /*6a520*/  LDL.LU R13, [R1+0x204] ;  /* 0x00020400010d7983 */ /* 0x000ee80000300800 */
[----:B-1----:R-:W4:Y:S04]  /*6a530*/  LDL.LU R14, [R1+0x208] ;  /* 0x00020800010e7983 */ /* 0x002f280000300800 */
[----:B------:R-:W4:Y:S04]  /*6a540*/  LDL.LU R15, [R1+0x20c] ;  /* 0x00020c00010f7983 */ /* 0x000f280000300800 */
[----:B------:R-:W3:Y:S04]  /*6a550*/  LDL.LU R8, [R1+0x210] ;  /* 0x0002100001087983 */ /* 0x000ee80000300800 */
[----:B--2---:R-:W2:Y:S04]  /*6a560*/  LDL.LU R9, [R1+0x214] ;  /* 0x0002140001097983 */ /* 0x004ea80000300800 */
[----:B------:R-:W2:Y:S01]  /*6a570*/  LDL.LU R10, [R1+0x218] ;  /* 0x00021800010a7983 */ /* 0x000ea20000300800 */
[----:B------:R-:W-:-:S03]  /*6a580*/  IMAD.MOV.U32 R24, RZ, RZ, R23 ;  /* 0x000000ffff187224 */ /* 0x000fc600078e0017 */
[----:B------:R-:W2:Y:S04]  /*6a590*/  LDL.LU R11, [R1+0x21c] ;  /* 0x00021c00010b7983 */ /* 0x000ea80000300800 */
[----:B----4-:R0:W-:Y:S04]  /*6a5a0*/  STL.64 [R1+0x5cd0], R14 ;  /* 0x005cd00e01007387 */ /* 0x0101e80000100a00 */
[----:B---3--:R-:W-:Y:S04]  /*6a5b0*/  STL.64 [R1+0x5cc8], R12 ;  /* 0x005cc80c01007387 */ /* 0x008fe80000100a00 */
[----:B0-----:R-:W2:Y:S04]  /*6a5c0*/  LDL.LU.64 R14, [R1+0x18] ;  /* 0x00001800010e7983 */ /* 0x001ea80000300a00 */
[----:B------:R-:W3:Y:S04]  /*6a5d0*/  LDL.LU.64 R22, [R1+0x8] ;  /* 0x0000080001167983 */ /* 0x000ee80000300a00 */
[----:B------:R-:W4:Y:S04]  /*6a5e0*/  LDL.LU R16, [R1+0x1f0] ;  /* 0x0001f00001107983 */ /* 0x000f280000300800 */
[----:B------:R-:W4:Y:S04]  /*6a5f0*/  LDL.LU R17, [R1+0x1f4] ;  /* 0x0001f40001117983 */ /* 0x000f280000300800 */
[----:B------:R-:W4:Y:S04]  /*6a600*/  LDL.LU R18, [R1+0x1f8] ;  /* 0x0001f80001127983 */ /* 0x000f280000300800 */
[----:B------:R-:W4:Y:S04]  /*6a610*/  LDL.LU R19, [R1+0x1fc] ;  /* 0x0001fc0001137983 */ /* 0x000f280000300800 */
[----:B------:R-:W-:Y:S04]  /*6a620*/  STL.64 [R1+0x5c70], R26 ;  /* 0x005c701a01007387 */ /* 0x000fe80000100a00 */
[----:B------:R0:W-:Y:S04]  /*6a630*/  STL.64 [R1+0x5c68], R24 ;  /* 0x005c681801007387 */ /* 0x0001e80000100a00 */
[----:B0-----:R-:W2:Y:S04]  /*6a640*/  LDL.LU R24, [R1+0x1b0] ;  /* 0x0001b00001187983 */ /* 0x001ea80000300800 */
[----:B------:R-:W2:Y:S04]  /*6a650*/  LDL.LU R25, [R1+0x1b4] ;  /* 0x0001b40001197983 */ /* 0x000ea80000300800 */
[----:B------:R-:W2:Y:S04]  /*6a660*/  LDL.LU R26, [R1+0x1b8] ;  /* 0x0001b800011a7983 */ /* 0x000ea80000300800 */
[----:B------:R-:W2:Y:S04]  /*6a670*/  LDL.LU R27, [R1+0x1bc] ;  /* 0x0001bc00011b7983 */ /* 0x000ea80000300800 */
[----:B--2---:R-:W-:Y:S04]  /*6a680*/  STL.64 [R1+0x5c80], R26 ;  /* 0x005c801a01007387 */ /* 0x004fe80000100a00 */
[----:B------:R0:W-:Y:S04]  /*6a690*/  STL.64 [R1+0x5c78], R24 ;  /* 0x005c781801007387 */ /* 0x0001e80000100a00 */
[----:B0-----:R-:W2:Y:S04]  /*6a6a0*/  LDL.LU R24, [R1+0x1c0] ;  /* 0x0001c00001187983 */ /* 0x001ea80000300800 */
[----:B------:R-:W2:Y:S04]  /*6a6b0*/  LDL.LU R25, [R1+0x1c4] ;  /* 0x0001c40001197983 */ /* 0x000ea80000300800 */
[----:B------:R-:W2:Y:S04]  /*6a6c0*/  LDL.LU R26, [R1+0x1c8] ;  /* 0x0001c800011a7983 */ /* 0x000ea80000300800 */
[----:B------:R-:W2:Y:S01]  /*6a6d0*/  LDL.LU R27, [R1+0x1cc] ;  /* 0x0001cc00011b7983 */ /* 0x000ea20000300800 */
[----:B------:R-:W-:Y:S03]  /*6a6e0*/  HMMA.16816.F32 R8, R4, R14, R8 ;  /* 0x0000000e0408723c */ /* 0x000fe60000001808 */
[----:B--2---:R-:W-:Y:S04]  /*6a6f0*/  STL.64 [R1+0x5c90], R26 ;  /* 0x005c901a01007387 */ /* 0x004fe80000100a00 */
        /* <DEDUP_REMOVED lines=10> */
[----:B------:R-:W2:Y:S04]  /*6a7a0*/  LDL.LU R27, [R1+0x1ec] ;  /* 0x0001ec00011b7983 */ /* 0x000ea80000300800 */
[----:B------:R0:W-:Y:S04]  /*6a7b0*/  STL.64 [R1+0x210], R8 ;  /* 0x0002100801007387 */ /* 0x0001e80000100a00 */
[----:B------:R1:W-:Y:S01]  /*6a7c0*/  STL.64 [R1+0x218], R10 ;  /* 0x0002180a01007387 */ /* 0x0003e20000100a00 */
[----:B0-----:R-:W-:-:S03]  /*6a7d0*/  IMAD.MOV.U32 R8, RZ, RZ, R15 ;  /* 0x000000ffff087224 */ /* 0x001fc600078e000f */
[----:B-1----:R-:W2:Y:S01]  /*6a7e0*/  LDL.LU R10, [R1+0x5cdc] ;  /* 0x005cdc00010a7983 */ /* 0x002ea20000300800 */
[----:B------:R-:W-:-:S03]  /*6a7f0*/  IMAD.MOV.U32 R11, RZ, RZ, R14 ;  /* 0x000000ffff0b7224 */ /* 0x000fc600078e000e */
[----:B------:R-:W2:Y:S04]  /*6a800*/  LDL.LU R9, [R1+0x5cd8] ;  /* 0x005cd80001097983 */ /* 0x000ea80000300800 */
[----:B------:R-:W3:Y:S04]  /*6a810*/  LDL.LU.64 R14, [R1+0x5cd0] ;  /* 0x005cd000010e7983 */ /* 0x000ee80000300a00 */
[----:B------:R-:W3:Y:S02]  /*6a820*/  LDL.LU.64 R12, [R1+0x5cc8] ;  /* 0x005cc800010c7983 */ /* 0x000ee40000300a00 */
[----:B---3--:R-:W-:-:S15]  /*6a830*/  HMMA.16816.F32 R12, R4, R22, R12 ;  /* 0x00000016040c723c */ /* 0x008fde000000180c */
[----:B------:R-:W-:-:S04]  /*6a840*/  NOP ;  /* 0x0000000000007918 */ /* 0x000fc80000000000 */
[----:B------:R0:W-:Y:S04]  /*6a850*/  STL.64 [R1+0x200], R12 ;  /* 0x0002000c01007387 */ /* 0x0001e80000100a00 */
[----:B------:R1:W-:Y:S01]  /*6a860*/  STL.64 [R1+0x208], R14 ;  /* 0x0002080e01007387 */ /* 0x0003e20000100a00 */
[----:B0-----:R-:W-:Y:S02]  /*6a870*/  IMAD.MOV.U32 R13, RZ, RZ, R22 ;  /* 0x000000ffff0d7224 */ /* 0x001fe400078e0016 */
[----:B------:R-:W-:Y:S01]  /*6a880*/  IMAD.MOV.U32 R12, RZ, RZ, R23 ;  /* 0x000000ffff0c7224 */ /* 0x000fe200078e0017 */
[----:B-1----:R-:W3:Y:S04]  /*6a890*/  LDL.LU.64 R14, [R1+0x5cc0] ;  /* 0x005cc000010e7983 */ /* 0x002ee80000300a00 */
[----:B------:R-:W4:Y:S02]  /*6a8a0*/  LDL.LU.64 R22, [R1+0x5cb8] ;  /* 0x005cb80001167983 */ /* 0x000f240000300a00 */
[----:B----4-:R-:W-:-:S15]  /*6a8b0*/  HMMA.16816.F32 R16, R4, R22, R16 ;  /* 0x000000160410723c */ /* 0x010fde0000001810 */
[----:B------:R-:W-:-:S04]  /*6a8c0*/  NOP ;  /* 0x0000000000007918 */ /* 0x000fc80000000000 */
[----:B------:R-:W-:Y:S04]  /*6a8d0*/  STL.64 [R1+0x1f0], R16 ;  /* 0x0001f01001007387 */ /* 0x000fe80000100a00 */
[----:B------:R0:W-:Y:S04]  /*6a8e0*/  STL.64 [R1+0x1f8], R18 ;  /* 0x0001f81201007387 */ /* 0x0001e80000100a00 */
[----:B0-----:R-:W2:Y:S04]  /*6a8f0*/  LDL.LU.64 R18, [R1+0x5cb0] ;  /* 0x005cb00001127983 */ /* 0x001ea80000300a00 */
[----:B------:R-:W4:Y:S01]  /*6a900*/  LDL.LU.64 R16, [R1+0x5ca8] ;  /* 0x005ca80001107983 */ /* 0x000f220000300a00 */
[----:B--2---:R-:W-:-:S15]  /*6a910*/  HMMA.16816.F32 R24, R4, R18, R24 ;  /* 0x000000120418723c */ /* 0x004fde0000001818 */
[----:B------:R-:W-:-:S04]  /*6a920*/  NOP ;  /* 0x0000000000007918 */ /* 0x000fc80000000000 */
[----:B------:R-:W-:Y:S01]  /*6a930*/  IMAD.MOV.U32 R21, RZ, RZ, R26 ;  /* 0x000000ffff157224 */ /* 0x000fe200078e001a */
[----:B------:R0:W-:Y:S01]  /*6a940*/  STL.64 [R1+0x1e0], R24 ;  /* 0x0001e01801007387 */ /* 0x0001e20000100a00 */
[----:B------:R-:W-:-:S03]  /*6a950*/  IMAD.MOV.U32 R20, RZ, RZ, R27 ;  /* 0x000000ffff147224 */ /* 0x000fc600078e001b */
[----:B------:R-:W3:Y:S04]  /*6a960*/  LDL.LU.64 R26, [R1+0x5ca0] ;  /* 0x005ca000011a7983 */ /* 0x000ee80000300a00 */
[----:B0-----:R-:W3:Y:S04]  /*6a970*/  LDL.LU.64 R24, [R1+0x5c98] ;  /* 0x005c980001187983 */ /* 0x001ee80000300a00 */
[----:B------:R0:W-:Y:S04]  /*6a980*/  STL.64 [R1+0x5b20], R18 ;  /* 0x005b201201007387 */ /* 0x0001e80000100a00 */
[----:B----4-:R-:W-:Y:S04]  /*6a990*/  STL.64 [R1+0x5b18], R16 ;  /* 0x005b181001007387 */ /* 0x010fe80000100a00 */
[----:B0-----:R-:W2:Y:S04]  /*6a9a0*/  LDL.LU.64 R18, [R1+0xb8] ;  /* 0x0000b80001127983 */ /* 0x001ea80000300a00 */
[----:B------:R-:W-:Y:S04]  /*6a9b0*/  STL [R1+0x5a6c], R20 ;  /* 0x005a6c1401007387 */ /* 0x000fe80000100800 */
[----:B------:R-:W-:Y:S01]  /*6a9c0*/  STL [R1+0x5a68], R21 ;  /* 0x005a681501007387 */ /* 0x000fe20000100800 */
[----:B---3--:R-:W-:-:S15]  /*6a9d0*/  HMMA.16816.F32 R24, R4, R14, R24 ;  /* 0x0000000e0418723c */ /* 0x008fde0000001818 */
[----:B------:R-:W-:-:S04]  /*6a9e0*/  NOP ;  /* 0x0000000000007918 */ /* 0x000fc80000000000 */
[----:B------:R-:W-:Y:S04]  /*6a9f0*/  STL.64 [R1+0x330], R24 ;  /* 0x0003301801007387 */ /* 0x000fe80000100a00 */
[----:B------:R0:W-:Y:S04]  /*6aa00*/  STL.64 [R1+0x338], R26 ;  /* 0x0003381a01007387 */ /* 0x0001e80000100a00 */
[----:B0-----:R-:W3:Y:S04]  /*6aa10*/  LDL.LU.64 R26, [R1+0x5c90] ;  /* 0x005c9000011a7983 */ /* 0x001ee80000300a00 */
[----:B------:R-:W3:Y:S01]  /*6aa20*/  LDL.LU.64 R24, [R1+0x5c88] ;  /* 0x005c880001187983 */ /* 0x000ee20000300a00 */
[----:B--2---:R-:W-:-:S02]  /*6aa30*/  IMAD.MOV.U32 R29, RZ, RZ, R18 ;  /* 0x000000ffff1d7224 */ /* 0x004fc400078e0012 */
[----:B------:R-:W-:Y:S01]  /*6aa40*/  IMAD.MOV.U32 R28, RZ, RZ, R19 ;  /* 0x000000ffff1c7224 */ /* 0x000fe200078e0013 */
[----:B---3--:R-:W-:-:S15]  /*6aa50*/  HMMA.16816.F32 R24, R4, R18, R24 ;  /* 0x000000120418723c */ /* 0x008fde0000001818 */
[----:B------:R-:W-:-:S04]  /*6aa60*/  NOP ;  /* 0x0000000000007918 */ /* 0x000fc80000000000 */
[----:B------:R-:W-:Y:S04]  /*6aa70*/  STL.64 [R1+0x320], R24 ;  /* 0x0003201801007387 */ /* 0x000fe80000100a00 */
[----:B------:R0:W-:Y:S04]  /*6aa80*/  STL.64 [R1+0x328], R26 ;  /* 0x0003281a01007387 */ /* 0x0001e80000100a00 */
[----:B0-----:R-:W2:Y:S04]  /*6aa90*/  LDL.LU.64 R26, [R1+0x5c80] ;  /* 0x005c8000011a7983 */ /* 0x001ea80000300a00 */
[----:B------:R-:W2:Y:S04]  /*6aaa0*/  LDL.LU.64 R24, [R1+0x5c78] ;  /* 0x005c780001187983 */ /* 0x000ea80000300a00 */
[----:B------:R-:W3:Y:S04]  /*6aab0*/  LDL.LU R16, [R1+0xd0] ;  /* 0x0000d00001107983 */ /* 0x000ee80000300800 */
[----:B------:R-:W3:Y:S04]  /*6aac0*/  LDL.LU R17, [R1+0xd4] ;  /* 0x0000d40001117983 */ /* 0x000ee80000300800 */
[----:B------:R-:W4:Y:S04]  /*6aad0*/  LDL.LU R18, [R1+0xd8] ;  /* 0x0000d80001127983 */ /* 0x000f280000300800 */
[----:B------:R-:W4:Y:S04]  /*6aae0*/  LDL.LU R19, [R1+0xdc] ;  /* 0x0000dc0001137983 */ /* 0x000f280000300800 */
[----:B----4-:R0:W-:Y:S04]  /*6aaf0*/  STL.64 [R1+0x5b30], R18 ;  /* 0x005b301201007387 */ /* 0x0101e80000100a00 */
[----:B---3--:R-:W-:Y:S01]  /*6ab00*/  STL.64 [R1+0x5b28], R16 ;  /* 0x005b281001007387 */ /* 0x008fe20000100a00 */
[----:B0-----:R-:W-:-:S02]  /*6ab10*/  IMAD.MOV.U32 R18, RZ, RZ, R13 ;  /* 0x000000ffff127224 */ /* 0x001fc400078e000d */
[----:B------:R-:W-:-:S05]  /*6ab20*/  IMAD.MOV.U32 R19, RZ, RZ, R12 ;  /* 0x000000ffff137224 */ /* 0x000fca00078e000c */
[----:B------:R0:W-:Y:S04]  /*6ab30*/  STL.64 [R1+0x5b48], R18 ;  /* 0x005b481201007387 */ /* 0x0001e80000100a00 */
[----:B0-----:R-:W2:Y:S02]  /*6ab40*/  LDL.LU.64 R18, [R1+0x178] ;  /* 0x0001780001127983 */ /* 0x001ea40000300a00 */
[----:B--2---:R-:W-:Y:S01]  /*6ab50*/  HMMA.16816.F32 R24, R4, R18, R24 ;  /* 0x000000120418723c */ /* 0x004fe20000001818 */
[----:B------:R-:W-:Y:S02]  /*6ab60*/  IMAD.MOV.U32 R12, RZ, RZ, R18 ;  /* 0x000000ffff0c7224 */ /* 0x000fe400078e0012 */
[----:B------:R-:W-:Y:S02]  /*6ab70*/  IMAD.MOV.U32 R13, RZ, RZ, R19 ;  /* 0x000000ffff0d7224 */ /* 0x000fe400078e0013 */
[----:B------:R-:W-:-:S02]  /*6ab80*/  IMAD.MOV.U32 R18, RZ, RZ, R11 ;  /* 0x000000ffff127224 */ /* 0x000fc400078e000b */
[----:B------:R-:W-:-:S12]  /*6ab90*/  IMAD.MOV.U32 R19, RZ, RZ, R8 ;  /* 0x000000ffff137224 */ /* 0x000fd800078e0008 */
[----:B------:R-:W-:Y:S04]  /*6aba0*/  STL.64 [R1+0x310], R24 ;  /* 0x0003101801007387 */ /* 0x000fe80000100a00 */
[----:B------:R0:W-:Y:S04]  /*6abb0*/  STL.64 [R1+0x318], R26 ;  /* 0x0003181a01007387 */ /* 0x0001e80000100a00 */
[----:B0-----:R-:W2:Y:S04]  /*6abc0*/  LDL.LU.64 R26, [R1+0x5c70] ;  /* 0x005c7000011a7983 */ /* 0x001ea80000300a00 */
[----:B------:R-:W3:Y:S04]  /*6abd0*/  LDL.LU.64 R24, [R1+0x5c68] ;  /* 0x005c680001187983 */ /* 0x000ee80000300a00 */
[----:B------:R-:W4:Y:S04]  /*6abe0*/  LDL.LU R11, [R1+0x5c64] ;  /* 0x005c6400010b7983 */ /* 0x000f280000300800 */
[----:B------:R-:W2:Y:S04]  /*6abf0*/  LDL.LU R8, [R1+0x5c60] ;  /* 0x005c600001087983 */ /* 0x000ea80000300800 */
[----:B------:R-:W-:Y:S04]  /*6ac00*/  STL.64 [R1+0x5b60], R18 ;  /* 0x005b601201007387 */ /* 0x000fe80000100a00 */
[----:B------:R-:W-:Y:S04]  /*6ac10*/  STL.64 [R1+0x5b40], R14 ;  /* 0x005b400e01007387 */ /* 0x000fe80000100a00 */
[----:B------:R0:W-:Y:S04]  /*6ac20*/  STL.64 [R1+0x5b38], R12 ;  /* 0x005b380c01007387 */ /* 0x0001e80000100a00 */
[----:B0-----:R-:W2:Y:S04]  /*6ac30*/  LDL.LU R12, [R1+0xe0] ;  /* 0x0000e000010c7983 */ /* 0x001ea80000300800 */
[----:B------:R-:W2:Y:S04]  /*6ac40*/  LDL.LU R13, [R1+0xe4] ;  /* 0x0000e400010d7983 */ /* 0x000ea80000300800 */
[----:B------:R-:W2:Y:S04]  /*6ac50*/  LDL.LU R14, [R1+0xe8] ;  /* 0x0000e800010e7983 */ /* 0x000ea80000300800 */
[----:B------:R-:W2:Y:S01]  /*6ac60*/  LDL.LU R15, [R1+0xec] ;  /* 0x0000ec00010f7983 */ /* 0x000ea20000300800 */
[----:B------:R-:W-:-:S03]  /*6ac70*/  IMAD.MOV.U32 R18, RZ, RZ, R9 ;  /* 0x000000ffff127224 */ /* 0x000fc600078e0009 */
[----:B------:R-:W4:Y:S01]  /*6ac80*/  LDL.LU R9, [R1+0x5c5c] ;  /* 0x005c5c0001097983 */ /* 0x000f220000300800 */
[----:B---3--:R-:W-:-:S03]  /*6ac90*/  IMAD.MOV.U32 R19, RZ, RZ, R24 ;  /* 0x000000ffff137224 */ /* 0x008fc600078e0018 */
[----:B------:R-:W3:Y:S04]  /*6aca0*/  LDL.LU R24, [R1+0x5c58] ;  /* 0x005c580001187983 */ /* 0x000ee80000300800 */
[----:B------:R-:W-:Y:S04]  /*6acb0*/  STL.64 [R1+0x5b78], R18 ;  /* 0x005b781201007387 */ /* 0x000fe80000100a00 */
[----:B--2---:R-:W-:Y:S04]  /*6acc0*/  STL.64 [R1+0x5b58], R14 ;  /* 0x005b580e01007387 */ /* 0x004fe80000100a00 */
[----:B------:R0:W-:Y:S04]  /*6acd0*/  STL.64 [R1+0x5b50], R12 ;  /* 0x005b500c01007387 */ /* 0x0001e80000100a00 */
[----:B0-----:R-:W2:Y:S04]  /*6ace0*/  LDL.LU R12, [R1+0xf0] ;  /* 0x0000f000010c7983 */ /* 0x001ea80000300800 */
[----:B------:R-:W2:Y:S04]  /*6acf0*/  LDL.LU R13, [R1+0xf4] ;  /* 0x0000f400010d7983 */ /* 0x000ea80000300800 */
[----:B------:R-:W2:Y:S04]  /*6ad00*/  LDL.LU R14, [R1+0xf8] ;  /* 0x0000f800010e7983 */ /* 0x000ea80000300800 */
[----:B------:R-:W2:Y:S01]  /*6ad10*/  LDL.LU R15, [R1+0xfc] ;  /* 0x0000fc00010f7983 */ /* 0x000ea20000300800 */
[----:B------:R-:W-:-:S02]  /*6ad20*/  IMAD.MOV.U32 R18, RZ, RZ, R25 ;  /* 0x000000ffff127224 */ /* 0x000fc400078e0019 */
[----:B------:R-:W-:Y:S01]  /*6ad30*/  IMAD.MOV.U32 R19, RZ, RZ, R26 ;  /* 0x000000ffff137224 */ /* 0x000fe200078e001a */
[----:B------:R-:W3:Y:S04]  /*6ad40*/  LDL.LU R25, [R1+0x5c54] ;  /* 0x005c540001197983 */ /* 0x000ee80000300800 */
[----:B------:R-:W3:Y:S04]  /*6ad50*/  LDL.LU R26, [R1+0x5c50] ;  /* 0x005c5000011a7983 */ /* 0x000ee80000300800 */
[----:B------:R0:W-:Y:S02]  /*6ad60*/  STL.64 [R1+0x5b90], R18 ;  /* 0x005b901201007387 */ /* 0x0001e40000100a00 */
[----:B0-----:R-:W-:-:S02]  /*6ad70*/  IMAD.MOV.U32 R18, RZ, RZ, R27 ;  /* 0x000000ffff127224 */ /* 0x001fc400078e001b */
[----:B------:R-:W-:Y:S01]  /*6ad80*/  IMAD.MOV.U32 R19, RZ, RZ, R2 ;  /* 0x000000ffff137224 */ /* 0x000fe200078e0002 */
[----:B------:R-:W3:Y:S04]  /*6ad90*/  LDL.LU R27, [R1+0x5c4c] ;  /* 0x005c4c00011b7983 */ /* 0x000ee80000300800 */
[----:B------:R-:W3:Y:S04]  /*6ada0*/  LDL.LU R2, [R1+0x5c48] ;  /* 0x005c480001027983 */ /* 0x000ee80000300800 */
[----:B------:R-:W-:Y:S04]  /*6adb0*/  STL.64 [R1+0x5ba8], R18 ;  /* 0x005ba81201007387 */ /* 0x000fe80000100a00 */
[----:B--2---:R-:W-:Y:S04]  /*6adc0*/  STL.64 [R1+0x5b70], R14 ;  /* 0x005b700e01007387 */ /* 0x004fe80000100a00 */
[----:B------:R0:W-:Y:S04]  /*6add0*/  STL.64 [R1+0x5b68], R12 ;  /* 0x005b680c01007387 */ /* 0x0001e80000100a00 */
[----:B0-----:R-:W2:Y:S04]  /*6ade0*/  LDL.LU R12, [R1+0x100] ;  /* 0x00010000010c7983 */ /* 0x001ea80000300800 */
[----:B------:R-:W2:Y:S01]  /*6adf0*/  LDL.LU R13, [R1+0x104] ;  /* 0x00010400010d7983 */ /* 0x000ea20000300800 */
[----:B----4-:R-:W-:-:S02]  /*6ae00*/  IMAD.MOV.U32 R18, RZ, RZ, R11 ;  /* 0x000000ffff127224 */ /* 0x010fc400078e000b */
[----:B------:R-:W-:Y:S02]  /*6ae10*/  IMAD.MOV.U32 R19, RZ, RZ, R10 ;  /* 0x000000ffff137224 */ /* 0x000fe400078e000a */
[----:B---3--:R-:W-:Y:S02]  /*6ae20*/  IMAD.MOV.U32 R14, RZ, RZ, R26 ;  /* 0x000000ffff0e7224 */ /* 0x008fe400078e001a */
[----:B------:R-:W-:Y:S01]  /*6ae30*/  IMAD.MOV.U32 R15, RZ, RZ, R27 ;  /* 0x000000ffff0f7224 */ /* 0x000fe200078e001b */
[----:B------:R-:W3:Y:S04]  /*6ae40*/  LDL.LU R26, [R1+0x5c44] ;  /* 0x005c4400011a7983 */ /* 0x000ee80000300800 */
[----:B------:R-:W4:Y:S04]  /*6ae50*/  LDL.LU R27, [R1+0x5c40] ;  /* 0x005c4000011b7983 */ /* 0x000f280000300800 */
[----:B------:R-:W-:Y:S04]  /*6ae60*/  STL.64 [R1+0x5bc0], R18 ;  /* 0x005bc01201007387 */ /* 0x000fe80000100a00 */
[----:B------:R-:W-:Y:S04]  /*6ae70*/  STL.64 [R1+0x5b88], R14 ;  /* 0x005b880e01007387 */ /* 0x000fe80000100a00 */
[----:B--2---:R0:W-:Y:S04]  /*6ae80*/  STL.64 [R1+0x5b80], R12 ;  /* 0x005b800c01007387 */ /* 0x0041e80000100a00 */
[----:B0-----:R-:W2:Y:S04]  /*6ae90*/  LDL.LU R12, [R1+0x110] ;  /* 0x00011000010c7983 */ /* 0x001ea80000300800 */
[----:B------:R-:W2:Y:S04]  /*6aea0*/  LDL.LU R13, [R1+0x114] ;  /* 0x00011400010d7983 */ /* 0x000ea80000300800 */
[----:B------:R-:W2:Y:S04]  /*6aeb0*/  LDL.LU R14, [R1+0x118] ;  /* 0x00011800010e7983 */ /* 0x000ea80000300800 */
[----:B------:R-:W2:Y:S01]  /*6aec0*/  LDL.LU R15, [R1+0x11c] ;  /* 0x00011c00010f7983 */ /* 0x000ea20000300800 */
[----:B------:R-:W-:-:S02]  /*6aed0*/  IMAD.MOV.U32 R18, RZ, RZ, R9 ;  /* 0x000000ffff127224 */ /* 0x000fc400078e0009 */
[----:B------:R-:W-:-:S05]  /*6aee0*/  IMAD.MOV.U32 R19, RZ, RZ, R8 ;  /* 0x000000ffff137224 */ /* 0x000fca00078e0008 */
[----:B------:R-:W-:Y:S04]  /*6aef0*/  STL.64 [R1+0x5bd8], R18 ;  /* 0x005bd81201007387 */ /* 0x000fe80000100a00 */
[----:B--2---:R-:W-:Y:S04]  /*6af00*/  STL.64 [R1+0x5ba0], R14 ;  /* 0x005ba00e01007387 */ /* 0x004fe80000100a00 */
[----:B------:R0:W-:Y:S04]  /*6af10*/  STL.64 [R1+0x5b98], R12 ;  /* 0x005b980c01007387 */ /* 0x0001e80000100a00 */
[----:B0-----:R-:W2:Y:S04]  /*6af20*/  LDL.LU R12, [R1+0x120] ;  /* 0x00012000010c7983 */ /* 0x001ea80000300800 */
[----:B------:R-:W2:Y:S01]  /*6af30*/  LDL.LU R13, [R1+0x124] ;  /* 0x00012400010d7983 */ /* 0x000ea20000300800 */
[----:B----4-:R-:W-:-:S02]  /*6af40*/  IMAD.MOV.U32 R14, RZ, RZ, R27 ;  /* 0x000000ffff0e7224 */ /* 0x010fc400078e001b */
[----:B---3--:R-:W-:Y:S01]  /*6af50*/  IMAD.MOV.U32 R15, RZ, RZ, R26 ;  /* 0x000000ffff0f7224 */ /* 0x008fe200078e001a */
[----:B------:R-:W3:Y:S01]  /*6af60*/  LDL.LU R27, [R1+0x5c3c] ;  /* 0x005c3c00011b7983 */ /* 0x000ee20000300800 */
[----:B------:R-:W-:Y:S02]  /*6af70*/  IMAD.MOV.U32 R18, RZ, RZ, R25 ;  /* 0x000000ffff127224 */ /* 0x000fe400078e0019 */
[----:B------:R-:W-:Y:S01]  /*6af80*/  IMAD.MOV.U32 R19, RZ, RZ, R24 ;  /* 0x000000ffff137224 */ /* 0x000fe200078e0018 */
[----:B------:R-:W4:Y:S04]  /*6af90*/  LDL.LU R26, [R1+0x5c38] ;  /* 0x005c3800011a7983 */ /* 0x000f280000300800 */
[----:B------:R-:W3:Y:S04]  /*6afa0*/  LDL.LU R8, [R1+0x190] ;  /* 0x0001900001087983 */ /* 0x000ee80000300800 */
[----:B------:R-:W3:Y:S04]  /*6afb0*/  LDL.LU R9, [R1+0x194] ;  /* 0x0001940001097983 */ /* 0x000ee80000300800 */
[----:B------:R-:W3:Y:S04]  /*6afc0*/  LDL.LU R10, [R1+0x198] ;  /* 0x00019800010a7983 */ /* 0x000ee80000300800 */
[----:B------:R-:W3:Y:S04]  /*6afd0*/  LDL.LU R11, [R1+0x19c] ;  /* 0x00019c00010b7983 */ /* 0x000ee80000300800 */
[----:B------:R-:W-:Y:S04]  /*6afe0*/  STL.64 [R1+0x5bf0], R18 ;  /* 0x005bf01201007387 */ /* 0x000fe80000100a00 */
[----:B------:R-:W-:Y:S04]  /*6aff0*/  STL.64 [R1+0x5bb8], R14 ;  /* 0x005bb80e01007387 */ /* 0x000fe80000100a00 */
[----:B--2---:R0:W-:Y:S04]  /*6b000*/  STL.64 [R1+0x5bb0], R12 ;  /* 0x005bb00c01007387 */ /* 0x0041e80000100a00 */
        /* <DEDUP_REMOVED lines=16> */
[----:B----4-:R-:W-:-:S03]  /*6b110*/  IMAD.MOV.U32 R14, RZ, RZ, R26 ;  /* 0x000000ffff0e7224 */ /* 0x010fc600078e001a */
[----:B0-----:R-:W4:Y:S01]  /*6b120*/  LDL.LU R12, [R1+0x140] ;  /* 0x00014000010c7983 */ /* 0x001f220000300800 */
[----:B---3--:R-:W-:-:S03]  /*6b130*/  IMAD.MOV.U32 R15, RZ, RZ, R27 ;  /* 0x000000ffff0f7224 */ /* 0x008fc600078e001b */
[----:B------:R-:W4:Y:S04]  /*6b140*/  LDL.LU R13, [R1+0x144] ;  /* 0x00014400010d7983 */ /* 0x000f280000300800 */
[----:B------:R-:W3:Y:S04]  /*6b150*/  LDL.LU R26, [R1+0x5c34] ;  /* 0x005c3400011a7983 */ /* 0x000ee80000300800 */
[----:B------:R-:W3:Y:S04]  /*6b160*/  LDL.LU R27, [R1+0x5c30] ;  /* 0x005c3000011b7983 */ /* 0x000ee80000300800 */
[----:B------:R-:W-:Y:S04]  /*6b170*/  STL.64 [R1+0x5be8], R14 ;  /* 0x005be80e01007387 */ /* 0x000fe80000100a00 */
[----:B----4-:R0:W-:Y:S01]  /*6b180*/  STL.64 [R1+0x5be0], R12 ;  /* 0x005be00c01007387 */ /* 0x0101e20000100a00 */
[----:B---3--:R-:W-:Y:S03]  /*6b190*/  HMMA.16816.F32 R4, R4, R26, R8 ;  /* 0x0000001a0404723c */ /* 0x008fe60000001808 */
[----:B0-----:R-:W3:Y:S04]  /*6b1a0*/  LDL.LU R12, [R1+0x150] ;  /* 0x00015000010c7983 */ /* 0x001ee80000300800 */
[----:B------:R-:W3:Y:S04]  /*6b1b0*/  LDL.LU R13, [R1+0x154] ;  /* 0x00015400010d7983 */ /* 0x000ee80000300800 */
[----:B------:R-:W3:Y:S04]  /*6b1c0*/  LDL.LU R14, [R1+0x158] ;  /* 0x00015800010e7983 */ /* 0x000ee80000300800 */
[----:B------:R-:W3:Y:S04]  /*6b1d0*/  LDL.LU R15, [R1+0x15c] ;  /* 0x00015c00010f7983 */ /* 0x000ee80000300800 */
[----:B------:R-:W4:Y:S01]  /*6b1e0*/  LDL.LU.64 R8, [R1+0x5c28] ;  /* 0x005c280001087983 */ /* 0x000f220000300a00 */
[----:B------:R-:W-:-:S02]  /*6b1f0*/  IMAD.MOV.U32 R10, RZ, RZ, R26 ;  /* 0x000000ffff0a7224 */ /* 0x000fc400078e001a */
[----:B------:R-:W-:Y:S02]  /*6b200*/  IMAD.MOV.U32 R11, RZ, RZ, R27 ;  /* 0x000000ffff0b7224 */ /* 0x000fe400078e001b */
[----:B------:R-:W2:Y:S01]  /*6b210*/  LDL.LU.64 R26, [R1+0x5c20] ;  /* 0x005c2000011a7983 */ /* 0x000ea20000300a00 */
[----:B------:R-:W-:-:S03]  /*6b220*/  IMAD.MOV.U32 R20, RZ, RZ, R6 ;  /* 0x000000ffff147224 */ /* 0x000fc600078e0006 */
[----:B------:R-:W2:Y:S01]  /*6b230*/  LDL.LU.64 R24, [R1+0x5c18] ;  /* 0x005c180001187983 */ /* 0x000ea20000300a00 */
[----:B------:R-:W-:-:S03]  /*6b240*/  IMAD.MOV.U32 R21, RZ, RZ, R7 ;  /* 0x000000ffff157224 */ /* 0x000fc600078e0007 */
[----:B------:R-:W-:Y:S04]  /*6b250*/  STL.64 [R1+0x2f0], R4 ;  /* 0x0002f00401007387 */ /* 0x000fe80000100a00 */
[----:B------:R-:W2:Y:S04]  /*6b260*/  LDL.LU R6, [R1+0x88] ;  /* 0x0000880001067983 */ /* 0x000ea80000300800 */
[----:B------:R-:W2:Y:S04]  /*6b270*/  LDL.LU R7, [R1+0x8c] ;  /* 0x00008c0001077983 */ /* 0x000ea80000300800 */
[----:B------:R0:W-:Y:S04]  /*6b280*/  STL.64 [R1+0x5af0], R10 ;  /* 0x005af00a01007387 */ /* 0x0001e80000100a00 */
[----:B----4-:R2:W-:Y:S04]  /*6b290*/  STL.64 [R1+0x5ae8], R8 ;  /* 0x005ae80801007387 */ /* 0x0105e80000100a00 */
[----:B0-----:R-:W2:Y:S01]  /*6b2a0*/  LDL.LU R10, [R1+0x98] ;  /* 0x00009800010a7983 */ /* 0x001ea20000300800 */
[----:B------:R-:W-:-:S03]  /*6b2b0*/  IMAD.MOV.U32 R11, RZ, RZ, R2 ;  /* 0x000000ffff0b7224 */ /* 0x000fc600078e0002 */
[----:B------:R-:W4:Y:S04]  /*6b2c0*/  LDL.LU R2, [R1+0x5c10] ;  /* 0x005c100001027983 */ /* 0x000f280000300800 */
[----:B--2---:R-:W-:Y:S01]  /*6b2d0*/  HMMA.16816.F32 R8, R24, R10, R16 ;  /* 0x0000000a1808723c */ /* 0x004fe20000001810 */
[----:B------:R-:W2:Y:S04]  /*6b2e0*/  LDL.LU.64 R18, [R1+0x5c08] ;  /* 0x005c080001127983 */ /* 0x000ea80000300a00 */
[----:B------:R-:W2:-:S14]  /*6b2f0*/  LDL.LU.64 R16, [R1+0x5c00] ;  /* 0x005c000001107983 */ /* 0x000e9c0000300a00 */
[----:B------:R0:W-:Y:S04]  /*6b300*/  STL.64 [R1+0x2e0], R8 ;  /* 0x0002e00801007387 */ /* 0x0001e80000100a00 */
[----:B------:R1:W-:Y:S04]  /*6b310*/  STL.64 [R1+0x2e8], R10 ;  /* 0x0002e80a01007387 */ /* 0x0003e80000100a00 */
[----:B0-----:R-:W3:Y:S04]  /*6b320*/  LDL.LU R8, [R1+0x2a0] ;  /* 0x0002a00001087983 */ /* 0x001ee80000300800 */
[----:B------:R-:W3:Y:S04]  /*6b330*/  LDL.LU R9, [R1+0x2a4] ;  /* 0x0002a40001097983 */ /* 0x000ee80000300800 */
[----:B-1----:R-:W3:Y:S04]  /*6b340*/  LDL.LU R10, [R1+0x2a8] ;  /* 0x0002a800010a7983 */ /* 0x002ee80000300800 */
[----:B------:R-:W3:Y:S01]  /*6b350*/  LDL.LU R11, [R1+0x2ac] ;  /* 0x0002ac00010b7983 */ /* 0x000ee20000300800 */
[----:B--2---:R-:W-:Y:S03]  /*6b360*/  HMMA.16816.F32 R4, R24, R6, R16 ;  /* 0x000000061804723c */ /* 0x004fe60000001810 */
[----:B---3--:R4:W-:Y:S04]  /*6b370*/  STL.64 [R1+0x5b00], R10 ;  /* 0x005b000a01007387 */ /* 0x0089e80000100a00 */
[----:B------:R0:W-:Y:S01]  /*6b380*/  STL.64 [R1+0x5af8], R8 ;  /* 0x005af80801007387 */ /* 0x0001e20000100a00 */
[----:B----4-:R-:W-:-:S03]  /*6b390*/  IMAD.MOV.U32 R11, RZ, RZ, R2 ;  /* 0x000000ffff0b7224 */ /* 0x010fc600078e0002 */
[----:B0-----:R-:W2:Y:S04]  /*6b3a0*/  LDL.LU R8, [R1+0xa0] ;  /* 0x0000a00001087983 */ /* 0x001ea80000300800 */
[----:B------:R-:W2:Y:S04]  /*6b3b0*/  LDL.LU R9, [R1+0xa4] ;  /* 0x0000a40001097983 */ /* 0x000ea80000300800 */
[----:B------:R-:W2:Y:S04]  /*6b3c0*/  LDL.LU R10, [R1+0xa8] ;  /* 0x0000a800010a7983 */ /* 0x000ea80000300800 */
[----:B------:R-:W3:Y:S04]  /*6b3d0*/  LDL.LU R2, [R1+0x5bf8] ;  /* 0x005bf80001027983 */ /* 0x000ee80000300800 */
[----:B------:R-:W4:Y:S04]  /*6b3e0*/  LDL.LU.64 R18, [R1+0x5bf0] ;  /* 0x005bf00001127983 */ /* 0x000f280000300a00 */
[----:B------:R0:W-:Y:S04]  /*6b3f0*/  STL.64 [R1+0x160], R4 ;  /* 0x0001600401007387 */ /* 0x0001e80000100a00 */
[----:B------:R-:W-:Y:S04]  /*6b400*/  STL.64 [R1+0x168], R6 ;  /* 0x0001680601007387 */ /* 0x000fe80000100a00 */
[----:B0-----:R-:W2:Y:S01]  /*6b410*/  LDL R4, [R1+0x31b4] ;  /* 0x0031b40001047983 */ /* 0x001ea20000100800 */
[----:B----4-:R-:W-:Y:S03]  /*6b420*/  HMMA.16816.F32 R16, R24, R18, R12 ;  /* 0x000000121810723c */ /* 0x010fe6000000180c */
[----:B------:R-:W4:Y:S04]  /*6b430*/  LDL.LU.64 R14, [R1+0x5be8] ;  /* 0x005be800010e7983 */ /* 0x000f280000300a00 */
[----:B------:R-:W4:-:S12]  /*6b440*/  LDL.LU.64 R12, [R1+0x5be0] ;  /* 0x005be000010c7983 */ /* 0x000f180000300a00 */
[----:B------:R-:W-:Y:S04]  /*6b450*/  STL.64 [R1+0x150], R16 ;  /* 0x0001501001007387 */ /* 0x000fe80000100a00 */
[----:B------:R0:W-:Y:S04]  /*6b460*/  STL.64 [R1+0x158], R18 ;  /* 0x0001581201007387 */ /* 0x0001e80000100a00 */
[----:B0-----:R-:W4:Y:S02]  /*6b470*/  LDL.LU.64 R18, [R1+0x5bd8] ;  /* 0x005bd80001127983 */ /* 0x001f240000300a00 */
[----:B----4-:R-:W-:Y:S02]  /*6b480*/  HMMA.16816.F32 R16, R24, R18, R12 ;  /* 0x000000121810723c */ /* 0x010fe4000000180c */
[----:B------:R-:W4:Y:S04]  /*6b490*/  LDL.LU.64 R14, [R1+0x5bd0] ;  /* 0x005bd000010e7983 */ /* 0x000f280000300a00 */
[----:B------:R-:W4:-:S13]  /*6b4a0*/  LDL.LU.64 R12, [R1+0x5bc8] ;  /* 0x005bc800010c7983 */ /* 0x000f1a0000300a00 */
        /* <DEDUP_REMOVED lines=34> */
[----:B------:R-:W2:Y:S04]  /*6b6d0*/  LDL.LU.64 R14, [R1+0x5b40] ;  /* 0x005b4000010e7983 */ /* 0x000ea80000300a00 */
[----:B------:R-:W4:-:S13]  /*6b6e0*/  LDL.LU.64 R12, [R1+0x5b38] ;  /* 0x005b3800010c7983 */ /* 0x000f1a0000300a00 */
[----:B------:R-:W-:Y:S04]  /*6b6f0*/  STL.64 [R1+0xe0], R16 ;  /* 0x0000e01001007387 */ /* 0x000fe80000100a00 */
[----:B------:R0:W-:Y:S04]  /*6b700*/  STL.64 [R1+0xe8], R18 ;  /* 0x0000e81201007387 */ /* 0x0001e80000100a00 */
[----:B0-----:R-:W2:Y:S04]  /*6b710*/  LDL.LU.64 R18, [R1+0x5b30] ;  /* 0x005b300001127983 */ /* 0x001ea80000300a00 */
[----:B------:R-:W2:Y:S02]  /*6b720*/  LDL.LU.64 R16, [R1+0x5b28] ;  /* 0x005b280001107983 */ /* 0x000ea40000300a00 */
[----:B--2---:R-:W-:-:S15]  /*6b730*/  HMMA.16816.F32 R16, R24, R22, R16 ;  /* 0x000000161810723c */ /* 0x004fde0000001810 */
[----:B------:R-:W-:-:S04]  /*6b740*/  NOP ;  /* 0x0000000000007918 */ /* 0x000fc80000000000 */
[----:B------:R-:W-:Y:S04]  /*6b750*/  STL.64 [R1+0xd0], R16 ;  /* 0x0000d01001007387 */ /* 0x000fe80000100a00 */
[----:B------:R0:W-:Y:S04]  /*6b760*/  STL.64 [R1+0xd8], R18 ;  /* 0x0000d81201007387 */ /* 0x0001e80000100a00 */
[----:B0-----:R-:W2:Y:S04]  /*6b770*/  LDL.LU.64 R18, [R1+0x5b20] ;  /* 0x005b200001127983 */ /* 0x001ea80000300a00 */
[----:B------:R-:W2:Y:S04]  /*6b780*/  LDL.LU.64 R16, [R1+0x5b18] ;  /* 0x005b180001107983 */ /* 0x000ea80000300a00 */
[----:B------:R0:W-:Y:S04]  /*6b790*/  STL.64 [R1+0x5a70], R20 ;  /* 0x005a701401007387 */ /* 0x0001e80000100a00 */
[----:B0-----:R-:W3:Y:S04]  /*6b7a0*/  LDL.LU R20, [R1+0xc0] ;  /* 0x0000c00001147983 */ /* 0x001ee80000300800 */
[----:B------:R-:W3:Y:S01]  /*6b7b0*/  LDL.LU R21, [R1+0xc4] ;  /* 0x0000c40001157983 */ /* 0x000ee20000300800 */
[----:B------:R-:W-:Y:S01]  /*6b7c0*/  HMMA.16816.F32 R8, R24, R14, R8 ;  /* 0x0000000e1808723c */ /* 0x000fe20000001808 */
[----:B--2---:R-:W-:-:S02]  /*6b7d0*/  IMAD.MOV.U32 R22, RZ, RZ, R17 ;  /* 0x000000ffff167224 */ /* 0x004fc400078e0011 */
[----:B------:R-:W-:-:S07]  /*6b7e0*/  IMAD.MOV.U32 R23, RZ, RZ, R16 ;  /* 0x000000ffff177224 */ /* 0x000fce00078e0010 */
[----:B---3--:R-:W-:Y:S01]  /*6b7f0*/  HMMA.16816.F32 R20, R24, R18, R20 ;  /* 0x000000121814723c */ /* 0x008fe20000001814 */
[----:B------:R-:W0:-:S15]  /*6b800*/  LDSM.16.MT88.4 R16, [R2+UR5+0x40800] ;  /* 0x040800050210783b */ /* 0x000e1e0008004200 */
[----:B------:R-:W-:-:S03]  /*6b810*/  NOP ;  /* 0x0000000000007918 */ /* 0x000fc60000000000 */
[----:B------:R-:W-:Y:S04]  /*6b820*/  STL.64 [R1+0xc0], R20 ;  /* 0x0000c01401007387 */ /* 0x000fe80000100a00 */
[----:B------:R-:W-:Y:S04]  /*6b830*/  STL.64 [R1+0xc8], R22 ;  /* 0x0000c81601007387 */ /* 0x000fe80000100a00 */
[----:B------:R-:W-:Y:S04]  /*6b840*/  LDSM.16.M88.4 R20, [R4+UR5+0x4000] ;  /* 0x004000050414783b */ /* 0x000fe80008000200 */
[----:B0-----:R0:W-:Y:S04]  /*6b850*/  STL.64 [R1+0x5ac0], R18 ;  /* 0x005ac01201007387 */ /* 0x0011e80000100a00 */
[----:B------:R-:W-:Y:S04]  /*6b860*/  STL.64 [R1+0x2d0], R8 ;  /* 0x0002d00801007387 */ /* 0x000fe80000100a00 */
[----:B------:R-:W-:Y:S04]  /*6b870*/  STL.64 [R1+0x2d8], R10 ;  /* 0x0002d80a01007387 */ /* 0x000fe80000100a00 */
[----:B------:R-:W1:Y:S01]  /*6b880*/  LDSM.16.M88.4 R8, [R4+UR5] ;  /* 0x000000050408783b */ /* 0x000e620008000200 */
[----:B0-----:R-:W-:-:S02]  /*6b890*/  IMAD.MOV.U32 R18, RZ, RZ, R29 ;  /* 0x000000ffff127224 */ /* 0x001fc400078e001d */
[----:B------:R-:W-:Y:S01]  /*6b8a0*/  IMAD.MOV.U32 R19, RZ, RZ, R28 ;  /* 0x000000ffff137224 */ /* 0x000fe200078e001c */
[----:B------:R-:W-:Y:S04]  /*6b8b0*/  STL.64 [R1+0x5ab8], R16 ;  /* 0x005ab81001007387 */ /* 0x000fe80000100a00 */
[----:B------:R-:W2:Y:S04]  /*6b8c0*/  LDL.LU R29, [R1+0x5b14] ;  /* 0x005b1400011d7983 */ /* 0x000ea80000300800 */
[----:B------:R-:W3:Y:S04]  /*6b8d0*/  LDL.LU R28, [R1+0x5b10] ;  /* 0x005b1000011c7983 */ /* 0x000ee80000300800 */
[----:B-1----:R-:W-:Y:S04]  /*6b8e0*/  STL.64 [R1+0xa0], R8 ;  /* 0x0000a00801007387 */ /* 0x002fe80000100a00 */
[----:B------:R-:W-:Y:S04]  /*6b8f0*/  STL.64 [R1+0xa8], R10 ;  /* 0x0000a80a01007387 */ /* 0x000fe80000100a00 */
[----:B------:R-:W0:Y:S04]  /*6b900*/  LDSM.16.M88.4 R8, [R4+UR5+0x8000] ;  /* 0x008000050408783b */ /* 0x000e280008000200 */
[----:B------:R-:W-:Y:S04]  /*6b910*/  STL.64 [R1+0x90], R20 ;  /* 0x0000901401007387 */ /* 0x000fe80000100a00 */
[----:B------:R-:W-:Y:S04]  /*6b920*/  STL.64 [R1+0x98], R22 ;  /* 0x0000981601007387 */ /* 0x000fe80000100a00 */
[----:B------:R-:W1:Y:S04]  /*6b930*/  LDSM.16.M88.4 R20, [R4+UR5+0xc000] ;  /* 0x00c000050414783b */ /* 0x000e680008000200 */
[----:B0-----:R-:W-:Y:S04]  /*6b940*/  STL.64 [R1+0x80], R8 ;  /* 0x0000800801007387 */ /* 0x001fe80000100a00 */
[----:B------:R-:W-:Y:S04]  /*6b950*/  STL.64 [R1+0x88], R10 ;  /* 0x0000880a01007387 */ /* 0x000fe80000100a00 */
[----:B------:R-:W2:Y:S04]  /*6b960*/  LDL R7, [R1+0x384] ;  /* 0x0003840001077983 */ /* 0x000ea80000100800 */
[----:B------:R-:W0:Y:S04]  /*6b970*/  LDSM.16.M88.4 R8, [R4+UR5+0x10000] ;  /* 0x010000050408783b */ /* 0x000e280008000200 */
[----:B-1----:R-:W-:Y:S04]  /*6b980*/  STL.64 [R1+0x70], R20 ;  /* 0x0000701401007387 */ /* 0x002fe80000100a00 */
[----:B------:R-:W-:Y:S01]  /*6b990*/  STL.64 [R1+0x78], R22 ;  /* 0x0000781601007387 */ /* 0x000fe20000100a00 */
[----:B----4-:R-:W-:-:S03]  /*6b9a0*/  IMAD.MOV.U32 R6, RZ, RZ, R12 ;  /* 0x000000ffff067224 */ /* 0x010fc600078e000c */
[----:B------:R-:W-:Y:S04]  /*6b9b0*/  LDSM.16.M88.4 R20, [R4+UR5+0x14000] ;  /* 0x014000050414783b */ /* 0x000fe80008000200 */
[----:B--2---:R1:W-:Y:S04]  /*6b9c0*/  STL [R1+0x5ad0], R7 ;  /* 0x005ad00701007387 */ /* 0x0043e80000100800 */
[----:B0-----:R-:W-:Y:S04]  /*6b9d0*/  STL.64 [R1+0x60], R8 ;  /* 0x0000600801007387 */ /* 0x001fe80000100a00 */
[----:B------:R-:W-:Y:S04]  /*6b9e0*/  STL.64 [R1+0x68], R10 ;  /* 0x0000680a01007387 */ /* 0x000fe80000100a00 */
[----:B------:R-:W0:Y:S01]  /*6b9f0*/  LDSM.16.M88.4 R8, [R4+UR5+0x18000] ;  /* 0x018000050408783b */ /* 0x000e220008000200 */
[----:B-1----:R-:W-:-:S03]  /*6ba00*/  IMAD.MOV.U32 R7, RZ, RZ, R13 ;  /* 0x000000ffff077224 */ /* 0x002fc600078e000d */
[----:B------:R-:W2:Y:S04]  /*6ba10*/  LDL.LU R12, [R1+0x5b0c] ;  /* 0x005b0c00010c7983 */ /* 0x000ea80000300800 */
[----:B------:R-:W4:Y:S04]  /*6ba20*/  LDL.LU R13, [R1+0x5b08] ;  /* 0x005b0800010d7983 */ /* 0x000f280000300800 */
[----:B0-----:R-:W-:Y:S04]  /*6ba30*/  STL.64 [R1+0x40], R8 ;  /* 0x0000400801007387 */ /* 0x001fe80000100a00 */
[----:B------:R0:W-:Y:S04]  /*6ba40*/  STL.64 [R1+0x48], R10 ;  /* 0x0000480a01007387 */ /* 0x0001e80000100a00 */
[----:B0-----:R-:W2:Y:S04]  /*6ba50*/  LDL.LU.64 R10, [R1+0x5b00] ;  /* 0x005b0000010a7983 */ /* 0x001ea80000300a00 */
[----:B------:R-:W2:Y:S02]  /*6ba60*/  LDL.LU.64 R8, [R1+0x5af8] ;  /* 0x005af80001087983 */ /* 0x000ea40000300a00 */
[----:B--2---:R-:W-:Y:S02]  /*6ba70*/  HMMA.16816.F32 R16, R24, R18, R8 ;  /* 0x000000121810723c */ /* 0x004fe40000001808 */
[----:B------:R-:W2:Y:S04]  /*6ba80*/  LDL.LU.64 R10, [R1+0x5af0] ;  /* 0x005af000010a7983 */ /* 0x000ea80000300a00 */
[----:B------:R-:W3:-:S13]  /*6ba90*/  LDL.LU.64 R8, [R1+0x5ae8] ;  /* 0x005ae80001087983 */ /* 0x000eda0000300a00 */
[----:B------:R-:W-:Y:S04]  /*6baa0*/  STL.64 [R1+0x2c0], R16 ;  /* 0x0002c01001007387 */ /* 0x000fe80000100a00 */
[----:B------:R2:W-:Y:S02]  /*6bab0*/  STL.64 [R1+0x2c8], R18 ;  /* 0x0002c81201007387 */ /* 0x0005e40000100a00 */
[----:B--2---:R-:W-:Y:S02]  /*6bac0*/  IMAD.MOV.U32 R18, RZ, RZ, R10 ;  /* 0x000000ffff127224 */ /* 0x004fe400078e000a */
[----:B------:R-:W-:Y:S01]  /*6bad0*/  IMAD.MOV.U32 R19, RZ, RZ, R11 ;  /* 0x000000ffff137224 */ /* 0x000fe200078e000b */
[----:B------:R-:W2:Y:S04]  /*6bae0*/  LDL.LU R10, [R1+0x5ae4] ;  /* 0x005ae400010a7983 */ /* 0x000ea80000300800 */
[----:B------:R-:W2:Y:S04]  /*6baf0*/  LDL.LU R11, [R1+0x5ae0] ;  /* 0x005ae000010b7983 */ /* 0x000ea80000300800 */
[----:B------:R4:W-:Y:S04]  /*6bb00*/  STL.64 [R1+0x5ad8], R18 ;  /* 0x005ad81201007387 */ /* 0x0009e80000100a00 */
[----:B------:R-:W2:Y:S04]  /*6bb10*/  LDL.LU R16, [R1+0x2b0] ;  /* 0x0002b00001107983 */ /* 0x000ea80000300800 */
[----:B------:R-:W2:Y:S01]  /*6bb20*/  LDL.LU R17, [R1+0x2b4] ;  /* 0x0002b40001117983 */ /* 0x000ea20000300800 */
[----:B----4-:R-:W-:-:S02]  /*6bb30*/  IMAD.MOV.U32 R18, RZ, RZ, R13 ;  /* 0x000000ffff127224 */ /* 0x010fc400078e000d */
[----:B------:R-:W-:Y:S02]  /*6bb40*/  IMAD.MOV.U32 R19, RZ, RZ, R12 ;  /* 0x000000ffff137224 */ /* 0x000fe400078e000c */
[----:B------:R-:W0:Y:S04]  /*6bb50*/  LDSM.16.M88.4 R12, [R4+UR5+0x1c000] ;  /* 0x01c00005040c783b */ /* 0x000e280008000200 */
[----:B------:R-:W-:Y:S04]  /*6bb60*/  STL.64 [R1+0x58], R22 ;  /* 0x0000581601007387 */ /* 0x000fe80000100a00 */
[----:B------:R1:W-:Y:S04]  /*6bb70*/  STL.64 [R1+0x5a78], R20 ;  /* 0x005a781401007387 */ /* 0x0003e80000100a00 */
[----:B0-----:R-:W-:Y:S04]  /*6bb80*/  STL.64 [R1+0x30], R12 ;  /* 0x0000300c01007387 */ /* 0x001fe80000100a00 */
[----:B------:R-:W-:Y:S04]  /*6bb90*/  STL.64 [R1+0x38], R14 ;  /* 0x0000380e01007387 */ /* 0x000fe80000100a00 */
[----:B-1----:R-:W4:Y:S01]  /*6bba0*/  LDL.LU.64 R20, [R1+0xa0] ;  /* 0x0000a00001147983 */ /* 0x002f220000300a00 */
[----:B---3--:R-:W-:-:S02]  /*6bbb0*/  IMAD.MOV.U32 R22, RZ, RZ, R9 ;  /* 0x000000ffff167224 */ /* 0x008fc400078e0009 */
[----:B------:R-:W-:Y:S01]  /*6bbc0*/  IMAD.MOV.U32 R23, RZ, RZ, R8 ;  /* 0x000000ffff177224 */ /* 0x000fe200078e0008 */
[----:B------:R-:W-:Y:S04]  /*6bbd0*/  LDSM.16.M88.4 R12, [R4+UR5+0x24000] ;  /* 0x02400005040c783b */ /* 0x000fe80008000200 */
[----:B----4-:R2:W-:Y:S02]  /*6bbe0*/  STL.64 [R1+0x5ac8], R20 ;  /* 0x005ac81401007387 */ /* 0x0105e40000100a00 */
[----:B--2---:R-:W-:Y:S02]  /*6bbf0*/  IMAD.MOV.U32 R20, RZ, RZ, R11 ;  /* 0x000000ffff147224 */ /* 0x004fe400078e000b */
[----:B------:R-:W-:Y:S02]  /*6bc00*/  IMAD.MOV.U32 R21, RZ, RZ, R10 ;  /* 0x000000ffff157224 */ /* 0x000fe400078e000a */
[----:B------:R-:W0:Y:S04]  /*6bc10*/  LDSM.16.M88.4 R8, [R4+UR5+0x20000] ;  /* 0x020000050408783b */ /* 0x000e280008000200 */
[----:B0-----:R-:W-:Y:S04]  /*6bc20*/  STL.64 [R1+0x20], R8 ;  /* 0x0000200801007387 */ /* 0x001fe80000100a00 */
[----:B------:R-:W-:Y:S04]  /*6bc30*/  STL.64 [R1+0x28], R10 ;  /* 0x0000280a01007387 */ /* 0x000fe80000100a00 */
[----:B------:R-:W-:Y:S04]  /*6bc40*/  STL.64 [R1+0x10], R12 ;  /* 0x0000100c01007387 */ /* 0x000fe80000100a00 */
[----:B------:R-:W-:Y:S04]  /*6bc50*/  STL.64 [R1+0x18], R14 ;  /* 0x0000180e01007387 */ /* 0x000fe80000100a00 */
[----:B------:R-:W0:Y:S04]  /*6bc60*/  LDSM.16.M88.4 R12, [R4+UR5+0x2c000] ;  /* 0x02c00005040c783b */ /* 0x000e280008000200 */
[----:B------:R-:W1:Y:S04]  /*6bc70*/  LDSM.16.M88.4 R8, [R4+UR5+0x28000] ;  /* 0x028000050408783b */ /* 0x000e680008000200 */
[----:B0-----:R-:W-:Y:S04]  /*6bc80*/  STL.64 [R1+0x5a10], R14 ;  /* 0x005a100e01007387 */ /* 0x001fe80000100a00 */
[----:B-1----:R-:W-:Y:S04]  /*6bc90*/  STL.64 [R1], R8 ;  /* 0x0000000801007387 */ /* 0x002fe80000100a00 */
[----:B------:R-:W-:Y:S04]  /*6bca0*/  STL.64 [R1+0x8], R10 ;  /* 0x0000080a01007387 */ /* 0x000fe80000100a00 */
[----:B------:R-:W0:Y:S04]  /*6bcb0*/  LDSM.16.M88.4 R8, [R4+UR5+0x30000] ;  /* 0x030000050408783b */ /* 0x000e280008000200 */
[----:B------:R-:W-:Y:S04]  /*6bcc0*/  STL.64 [R1+0x5a08], R12 ;  /* 0x005a080c01007387 */ /* 0x000fe80000100a00 */
[----:B------:R-:W1:Y:S04]  /*6bcd0*/  LDSM.16.M88.4 R12, [R4+UR5+0x34000] ;  /* 0x03400005040c783b */ /* 0x000e680008000200 */
[----:B0-----:R-:W-:Y:S04]  /*6bce0*/  STL [R1+0x5744], R10 ;  /* 0x0057440a01007387 */ /* 0x001fe80000100800 */
[----:B------:R-:W-:Y:S04]  /*6bcf0*/  STL [R1+0x5740], R11 ;  /* 0x0057400b01007387 */ /* 0x000fe80000100800 */
[----:B-1----:R-:W-:Y:S04]  /*6bd00*/  STL.64 [R1+0xb0], R12 ;  /* 0x0000b00c01007387 */ /* 0x002fe80000100a00 */
[----:B------:R-:W-:Y:S04]  /*6bd10*/  STL.64 [R1+0xb8], R14 ;  /* 0x0000b80e01007387 */ /* 0x000fe80000100a00 */
[----:B------:R-:W0:Y:S04]  /*6bd20*/  LDSM.16.M88.4 R12, [R4+UR5+0x38000] ;  /* 0x03800005040c783b */ /* 0x000e280008000200 */
[----:B0-----:R-:W-:Y:S04]  /*6bd30*/  STL.64 [R1+0x1b0], R12 ;  /* 0x0001b00c01007387 */ /* 0x001fe80000100a00 */
[----:B------:R-:W-:Y:S04]  /*6bd40*/  STL.64 [R1+0x1b8], R14 ;  /* 0x0001b80e01007387 */ /* 0x000fe80000100a00 */
[----:B------:R0:W1:Y:S02]  /*6bd50*/  LDSM.16.M88.4 R12, [R4+UR5+0x3c000] ;  /* 0x03c00005040c783b */ /* 0x0000640008000200 */
[C---:B0-----:R-:W-:Y:S02]  /*6bd60*/  HMMA.16816.F32 R4, R24.reuse, R6, R16 ;  /* 0x000000061804723c */ /* 0x041fe40000001810 */
[----:B-1----:R0:W-:Y:S04]  /*6bd70*/  STL.64 [R1+0x1d0], R12 ;  /* 0x0001d00c01007387 */ /* 0x0021e80000100a00 */
[----:B------:R1:W-:Y:S04]  /*6bd80*/  STL.64 [R1+0x1d8], R14 ;  /* 0x0001d80e01007387 */ /* 0x0003e80000100a00 */
[----:B0-----:R-:W2:Y:S04]  /*6bd90*/  LDL.LU R12, [R1+0x280] ;  /* 0x00028000010c7983 */ /* 0x001ea80000300800 */
[----:B------:R-:W2:Y:S04]  /*6bda0*/  LDL.LU R13, [R1+0x284] ;  /* 0x00028400010d7983 */ /* 0x000ea80000300800 */
[----:B-1----:R-:W2:Y:S04]  /*6bdb0*/  LDL.LU R14, [R1+0x288] ;  /* 0x00028800010e7983 */ /* 0x002ea80000300800 */
[----:B------:R-:W2:Y:S04]  /*6bdc0*/  LDL.LU R15, [R1+0x28c] ;  /* 0x00028c00010f7983 */ /* 0x000ea80000300800 */
[----:B------:R-:W3:Y:S04]  /*6bdd0*/  LDL.LU.64 R18, [R1+0x5ad8] ;  /* 0x005ad80001127983 */ /* 0x000ee80000300a00 */
[----:B------:R-:W-:Y:S04]  /*6bde0*/  STL.64 [R1+0x2b0], R4 ;  /* 0x0002b00401007387 */ /* 0x000fe80000100a00 */
[----:B------:R0:W-:Y:S04]  /*6bdf0*/  STL.64 [R1+0x2b8], R6 ;  /* 0x0002b80601007387 */ /* 0x0001e80000100a00 */
[----:B0-----:R-:W4:Y:S04]  /*6be00*/  LDL.LU R7, [R1+0x5ad0] ;  /* 0x005ad00001077983 */ /* 0x001f280000300800 */
[----:B----4-:R-:W0:Y:S01]  /*6be10*/  LDSM.16.MT88.4 R4, [R7+UR5+0x40800] ;  /* 0x040800050704783b */ /* 0x010e220008004200 */
[----:B---3--:R-:W-:Y:S03]  /*6be20*/  HMMA.16816.F32 R24, R24, R18, R20 ;  /* 0x000000121818723c */ /* 0x008fe60000001814 */
[----:B0-----:R0:W-:Y:S04]  /*6be30*/  STL [R1+0x5984], R4 ;  /* 0x0059840401007387 */ /* 0x0011e80000100800 */
[----:B------:R1:W-:Y:S04]  /*6be40*/  STL [R1+0x5980], R5 ;  /* 0x0059800501007387 */ /* 0x0003e80000100800 */
[----:B------:R3:W-:Y:S04]  /*6be50*/  STL [R1+0x597c], R6 ;  /* 0x00597c0601007387 */ /* 0x0007e80000100800 */
[----:B------:R4:W-:Y:S04]  /*6be60*/  STL [R1+0x5978], R7 ;  /* 0x0059780701007387 */ /* 0x0009e80000100800 */
[----:B0-----:R-:W2:Y:S04]  /*6be70*/  LDL.LU R4, [R1+0x290] ;  /* 0x0002900001047983 */ /* 0x001ea80000300800 */
[----:B-1----:R-:W2:Y:S04]  /*6be80*/  LDL.LU R5, [R1+0x294] ;  /* 0x0002940001057983 */ /* 0x002ea80000300800 */
[----:B---3--:R-:W2:Y:S04]  /*6be90*/  LDL.LU R6, [R1+0x298] ;  /* 0x0002980001067983 */ /* 0x008ea80000300800 */
[----:B----4-:R-:W2:Y:S04]  /*6bea0*/  LDL.LU R7, [R1+0x29c] ;  /* 0x00029c0001077983 */ /* 0x010ea80000300800 */
[----:B------:R-:W2:Y:S04]  /*6beb0*/  LDL.LU.64 R20, [R1+0x5ac8] ;  /* 0x005ac80001147983 */ /* 0x000ea80000300a00 */
[----:B------:R-:W2:Y:S04]  /*6bec0*/  LDL.LU.64 R18, [R1+0x5ac0] ;  /* 0x005ac00001127983 */ /* 0x000ea80000300a00 */
[----:B------:R-:W2:Y:S04]  /*6bed0*/  LDL.LU.64 R16, [R1+0x5ab8] ;  /* 0x005ab80001107983 */ /* 0x000ea80000300a00 */
[----:B------:R0:W-:Y:S04]  /*6bee0*/  STL.64 [R1+0x2a0], R24 ;  /* 0x0002a01801007387 */ /* 0x0001e80000100a00 */
[----:B------:R-:W-:Y:S04]  /*6bef0*/  STL.64 [R1+0x2a8], R26 ;  /* 0x0002a81a01007387 */ /* 0x000fe80000100a00 */
[----:B0-----:R-:W3:Y:S01]  /*6bf00*/  LDL.LU.64 R24, [R1+0x90] ;  /* 0x0000900001187983 */ /* 0x001ee20000300a00 */
[----:B--2---:R-:W-:-:S15]  /*6bf10*/  HMMA.16816.F32 R4, R16, R20, R4 ;  /* 0x000000141004723c */ /* 0x004fde0000001804 */
[----:B------:R-:W-:-:S04]  /*6bf20*/  NOP ;  /* 0x0000000000007918 */ /* 0x000fc80000000000 */
[----:B------:R-:W-:Y:S04]  /*6bf30*/  STL.64 [R1+0x290], R4 ;  /* 0x0002900401007387 */ /* 0x000fe80000100a00 */
[----:B------:R0:W-:Y:S02]  /*6bf40*/  STL.64 [R1+0x298], R6 ;  /* 0x0002980601007387 */ /* 0x0001e40000100a00 */
[----:B0-----:R-:W-:Y:S02]  /*6bf50*/  IMAD.MOV.U32 R6, RZ, RZ, R20 ;  /* 0x000000ffff067224 */ /* 0x001fe400078e0014 */
[----:B------:R-:W-:Y:S01]  /*6bf60*/  IMAD.MOV.U32 R7, RZ, RZ, R21 ;  /* 0x000000ffff077224 */ /* 0x000fe200078e0015 */
[----:B------:R-:W2:Y:S04]  /*6bf70*/  LDL.LU R20, [R1+0x250] ;  /* 0x0002500001147983 */ /* 0x000ea80000300800 */
[----:B------:R-:W2:Y:S01]  /*6bf80*/  LDL.LU R21, [R1+0x254] ;  /* 0x0002540001157983 */ /* 0x000ea20000300800 */
[----:B------:R-:W-:-:S02]  /*6bf90*/  IMAD.MOV.U32 R22, RZ, RZ, R28 ;  /* 0x000000ffff167224 */ /* 0x000fc400078e001c */
[----:B------:R-:W-:Y:S01]  /*6bfa0*/  IMAD.MOV.U32 R23, RZ, RZ, R29 ;  /* 0x000000ffff177224 */ /* 0x000fe200078e001d */
[----:B------:R-:W4:Y:S04]  /*6bfb0*/  LDL.LU R28, [R1+0x5ab4] ;  /* 0x005ab400011c7983 */ /* 0x000f280000300800 */
[----:B------:R-:W3:Y:S04]  /*6bfc0*/  LDL.LU R29, [R1+0x5ab0] ;  /* 0x005ab000011d7983 */ /* 0x000ee80000300800 */
[----:B------:R-:W-:Y:S04]  /*6bfd0*/  STL.64 [R1+0x5a88], R22 ;  /* 0x005a881601007387 */ /* 0x000fe80000100a00 */
[----:B--2---:R0:W-:Y:S04]  /*6bfe0*/  STL.64 [R1+0x5a80], R20 ;  /* 0x005a801401007387 */ /* 0x0041e80000100a00 */
[----:B0-----:R-:W2:Y:S04]  /*6bff0*/  LDL.LU R20, [R1+0x260] ;  /* 0x0002600001147983 */ /* 0x001ea80000300800 */
[----:B------:R-:W2:Y:S04]  /*6c000*/  LDL.LU R21, [R1+0x264] ;  /* 0x0002640001157983 */ /* 0x000ea80000300800 */
[----:B------:R-:W2:Y:S04]  /*6c010*/  LDL.LU R22, [R1+0x268] ;  /* 0x0002680001167983 */ /* 0x000ea80000300800 */
[----:B------:R-:W2:Y:S01]  /*6c020*/  LDL.LU R23, [R1+0x26c] ;  /* 0x00026c0001177983 */ /* 0x000ea20000300800 */
[----:B---3--:R-:W-:Y:S01]  /*6c030*/  HMMA.16816.F32 R12, R16, R24, R12 ;  /* 0x00000018100c723c */ /* 0x008fe2000000180c */
[----:B------:R-:W-:-:S02]  /*6c040*/  IMAD.MOV.U32 R11, RZ, RZ, R24 ;  /* 0x000000ffff0b7224 */ /* 0x000fc400078e0018 */
[----:B------:R-:W-:Y:S01]  /*6c050*/  IMAD.MOV.U32 R10, RZ, RZ, R25 ;  /* 0x000000ffff0a7224 */ /* 0x000fe200078e0019 */
[----:B--2---:R-:W-:Y:S04]  /*6c060*/  STL.64 [R1+0x5aa8], R22 ;  /* 0x005aa81601007387 */ /* 0x004fe80000100a00 */
[----:B------:R0:W-:Y:S04]  /*6c070*/  STL.64 [R1+0x5aa0], R20 ;  /* 0x005aa01401007387 */ /* 0x0001e80000100a00 */
[----:B0-----:R-:W2:Y:S04]  /*6c080*/  LDL.LU.64 R20, [R1+0x80] ;  /* 0x0000800001147983 */ /* 0x001ea80000300a00 */
[----:B------:R-:W-:Y:S04]  /*6c090*/  STL [R1+0x598c], R7 ;  /* 0x00598c0701007387 */ /* 0x000fe80000100800 */
[----:B------:R0:W-:Y:S04]  /*6c0a0*/  STL [R1+0x5988], R6 ;  /* 0x0059880601007387 */ /* 0x0001e80000100800 */
[----:B------:R-:W2:Y:S04]  /*6c0b0*/  LDL.LU R4, [R1+0x270] ;  /* 0x0002700001047983 */ /* 0x000ea80000300800 */
[----:B------:R-:W2:Y:S04]  /*6c0c0*/  LDL.LU R5, [R1+0x274] ;  /* 0x0002740001057983 */ /* 0x000ea80000300800 */
[----:B------:R-:W-:Y:S04]  /*6c0d0*/  STL.64 [R1+0x280], R12 ;  /* 0x0002800c01007387 */ /* 0x000fe80000100a00 */
[----:B------:R-:W3:Y:S04]  /*6c0e0*/  LDL.LU R24, [R1+0x240] ;  /* 0x0002400001187983 */ /* 0x000ee80000300800 */
[----:B------:R-:W3:Y:S01]  /*6c0f0*/  LDL.LU R25, [R1+0x244] ;  /* 0x0002440001197983 */ /* 0x000ee20000300800 */
[----:B0-----:R-:W-:-:S02]  /*6c100*/  IMAD.MOV.U32 R6, RZ, RZ, R29 ;  /* 0x000000ffff067224 */ /* 0x001fc400078e001d */
[----:B----4-:R-:W-:Y:S02]  /*6c110*/  IMAD.MOV.U32 R7, RZ, RZ, R28 ;  /* 0x000000ffff077224 */ /* 0x010fe400078e001c */
[----:B------:R-:W-:Y:S02]  /*6c120*/  IMAD.MOV.U32 R26, RZ, RZ, R3 ;  /* 0x000000ffff1a7224 */ /* 0x000fe400078e0003 */
[----:B------:R-:W-:Y:S02]  /*6c130*/  IMAD.MOV.U32 R27, RZ, RZ, R0 ;  /* 0x000000ffff1b7224 */ /* 0x000fe400078e0000 */
[----:B------:R-:W-:-:S03]  /*6c140*/  IMAD.MOV.U32 R28, RZ, RZ, R15 ;  /* 0x000000ffff1c7224 */ /* 0x000fc600078e000f */
[----:B------:R-:W-:Y:S01]  /*6c150*/  STL.64 [R1+0x5a98], R26 ;  /* 0x005a981a01007387 */ /* 0x000fe20000100a00 */
[----:B------:R-:W-:Y:S01]  /*6c160*/  IMAD.MOV.U32 R29, RZ, RZ, R14 ;  /* 0x000000ffff1d7224 */ /* 0x000fe200078e000e */
[----:B--2---:R-:W-:Y:S02]  /*6c170*/  HMMA.16816.F32 R4, R16, R20, R4 ;  /* 0x000000141004723c */ /* 0x004fe40000001804 */
[----:B---3--:R0:W-:Y:S04]  /*6c180*/  STL.64 [R1+0x5a90], R24 ;  /* 0x005a901801007387 */ /* 0x0081e80000100a00 */
[----:B0-----:R-:W2:Y:S04]  /*6c190*/  LDL.LU.64 R24, [R1+0x70] ;  /* 0x0000700001187983 */ /* 0x001ea80000300a00 */
[----:B------:R-:W3:Y:S04]  /*6c1a0*/  LDL.LU.64 R12, [R1+0x40] ;  /* 0x00004000010c7983 */ /* 0x000ee80000300a00 */
[----:B------:R-:W-:Y:S04]  /*6c1b0*/  STL [R1+0x5994], R10 ;  /* 0x0059940a01007387 */ /* 0x000fe80000100800 */
[----:B------:R-:W-:Y:S04]  /*6c1c0*/  STL [R1+0x5990], R11 ;  /* 0x0059900b01007387 */ /* 0x000fe80000100800 */
[----:B------:R-:W-:Y:S04]  /*6c1d0*/  STL [R1+0x587c], R28 ;  /* 0x00587c1c01007387 */ /* 0x000fe80000100800 */
[----:B------:R-:W-:Y:S04]  /*6c1e0*/  STL [R1+0x5878], R29 ;  /* 0x0058781d01007387 */ /* 0x000fe80000100800 */
[----:B------:R0:W-:Y:S04]  /*6c1f0*/  STL.64 [R1+0x270], R4 ;  /* 0x0002700401007387 */ /* 0x0001e80000100a00 */
[----:B------:R2:W-:Y:S04]  /*6c200*/  STL.64 [R1+0x278], R6 ;  /* 0x0002780601007387 */ /* 0x0005e80000100a00 */
[----:B------:R-:W4:Y:S01]  /*6c210*/  LDL.LU.64 R22, [R1+0x5aa8] ;  /* 0x005aa80001167983 */ /* 0x000f220000300a00 */
[----:B0-----:R-:W-:-:S02]  /*6c220*/  IMAD.MOV.U32 R4, RZ, RZ, R20 ;  /* 0x000000ffff047224 */ /* 0x001fc400078e0014 */
[----:B------:R-:W-:Y:S02]  /*6c230*/  IMAD.MOV.U32 R5, RZ, RZ, R21 ;  /* 0x000000ffff057224 */ /* 0x000fe400078e0015 */
[----:B------:R-:W4:Y:S04]  /*6c240*/  LDL.LU.64 R20, [R1+0x5aa0] ;  /* 0x005aa00001147983 */ /* 0x000f280000300a00 */
[----:B------:R-:W-:Y:S04]  /*6c250*/  STL [R1+0x599c], R5 ;  /* 0x00599c0501007387 */ /* 0x000fe80000100800 */
[----:B------:R0:W-:Y:S04]  /*6c260*/  STL [R1+0x5998], R4 ;  /* 0x0059980401007387 */ /* 0x0001e80000100800 */
[----:B------:R-:W3:Y:S01]  /*6c270*/  LDL.LU.64 R26, [R1+0x5a98] ;  /* 0x005a9800011a7983 */ /* 0x000ee20000300a00 */
[----:B--2---:R-:W-:-:S02]  /*6c280*/  IMAD.MOV.U32 R6, RZ, RZ, R25 ;  /* 0x000000ffff067224 */ /* 0x004fc400078e0019 */
[----:B------:R-:W-:Y:S01]  /*6c290*/  IMAD.MOV.U32 R7, RZ, RZ, R24 ;  /* 0x000000ffff077224 */ /* 0x000fe200078e0018 */
[----:B----4-:R-:W-:Y:S01]  /*6c2a0*/  HMMA.16816.F32 R20, R16, R24, R20 ;  /* 0x000000181014723c */ /* 0x010fe20000001814 */
[----:B------:R-:W3:-:S15]  /*6c2b0*/  LDL.LU.64 R24, [R1+0x5a90] ;  /* 0x005a900001187983 */ /* 0x000ede0000300a00 */
[----:B------:R-:W-:-:S03]  /*6c2c0*/  NOP ;  /* 0x0000000000007918 */ /* 0x000fc60000000000 */
[----:B------:R-:W-:Y:S02]  /*6c2d0*/  IMAD.MOV.U32 R3, RZ, RZ, R22 ;  /* 0x000000ffff037224 */ /* 0x000fe400078e0016 */
[----:B------:R-:W-:Y:S02]  /*6c2e0*/  IMAD.MOV.U32 R0, RZ, RZ, R23 ;  /* 0x000000ffff007224 */ /* 0x000fe400078e0017 */
[----:B------:R-:W-:Y:S01]  /*6c2f0*/  IMAD.MOV.U32 R28, RZ, RZ, R20 ;  /* 0x000000ffff1c7224 */ /* 0x000fe200078e0014 */
[----:B------:R-:W2:Y:S01]  /*6c300*/  LDL.LU.64 R22, [R1+0x5a88] ;  /* 0x005a880001167983 */ /* 0x000ea20000300a00 */
[----:B------:R-:W-:-:S03]  /*6c310*/  IMAD.MOV.U32 R29, RZ, RZ, R21 ;  /* 0x000000ffff1d7224 */ /* 0x000fc600078e0015 */
[----:B------:R-:W2:Y:S04]  /*6c320*/  LDL.LU.64 R20, [R1+0x5a80] ;  /* 0x005a800001147983 */ /* 0x000ea80000300a00 */
[----:B------:R-:W-:Y:S04]  /*6c330*/  STL [R1+0x59a4], R6 ;  /* 0x0059a40601007387 */ /* 0x000fe80000100800 */
[----:B------:R-:W-:Y:S04]  /*6c340*/  STL [R1+0x59a0], R7 ;  /* 0x0059a00701007387 */ /* 0x000fe80000100800 */
[----:B0-----:R-:W2:Y:S04]  /*6c350*/  LDL.LU.64 R4, [R1+0x60] ;  /* 0x0000600001047983 */ /* 0x001ea80000300a00 */
[----:B------:R-:W-:Y:S04]  /*6c360*/  STL [R1+0x588c], R0 ;  /* 0x00588c0001007387 */ /* 0x000fe80000100800 */
[----:B------:R-:W-:Y:S04]  /*6c370*/  STL [R1+0x5888], R3 ;  /* 0x0058880301007387 */ /* 0x000fe80000100800 */
[----:B------:R-:W-:Y:S04]  /*6c380*/  STL [R1+0x5884], R29 ;  /* 0x0058841d01007387 */ /* 0x000fe80000100800 */
[----:B------:R-:W-:Y:S01]  /*6c390*/  STL [R1+0x5880], R28 ;  /* 0x0058801c01007387 */ /* 0x000fe20000100800 */
[----:B--2---:R-:W-:-:S15]  /*6c3a0*/  HMMA.16816.F32 R20, R16, R4, R20 ;  /* 0x000000041014723c */ /* 0x004fde0000001814 */
[----:B------:R-:W-:-:S04]  /*6c3b0*/  NOP ;  /* 0x0000000000007918 */ /* 0x000fc80000000000 */
[----:B------:R0:W-:Y:S04]  /*6c3c0*/  STL.64 [R1+0x250], R20 ;  /* 0x0002501401007387 */ /* 0x0001e80000100a00 */
[----:B------:R-:W-:Y:S04]  /*6c3d0*/  STL.64 [R1+0x258], R22 ;  /* 0x0002581601007387 */ /* 0x000fe80000100a00 */
[----:B0-----:R-:W3:Y:S01]  /*6c3e0*/  LDL.LU.64 R20, [R1+0x5a78] ;  /* 0x005a780001147983 */ /* 0x001ee20000300a00 */
[----:B------:R-:W-:Y:S02]  /*6c3f0*/  IMAD.MOV.U32 R11, RZ, RZ, R5 ;  /* 0x000000ffff0b7224 */ /* 0x000fe400078e0005 */
[----:B------:R-:W-:-:S03]  /*6c400*/  IMAD.MOV.U32 R10, RZ, RZ, R4 ;  /* 0x000000ffff0a7224 */ /* 0x000fc600078e0004 */
[----:B------:R-:W-:Y:S04]  /*6c410*/  STL [R1+0x59ac], R11 ;  /* 0x0059ac0b01007387 */ /* 0x000fe80000100800 */
[----:B------:R-:W-:Y:S04]  /*6c420*/  STL [R1+0x59a8], R10 ;  /* 0x0059a80a01007387 */ /* 0x000fe80000100800 */
[----:B------:R0:W-:Y:S04]  /*6c430*/  STL.64 [R1+0x5a48], R8 ;  /* 0x005a480801007387 */ /* 0x0001e80000100a00 */
[----:B0-----:R-:W2:Y:S04]  /*6c440*/  LDL.LU R8, [R1+0x230] ;  /* 0x0002300001087983 */ /* 0x001ea80000300800 */
[----:B------:R-:W2:Y:S04]  /*6c450*/  LDL.LU R9, [R1+0x234] ;  /* 0x0002340001097983 */ /* 0x000ea80000300800 */
[----:B------:R-:W2:Y:S04]  /*6c460*/  LDL.LU R10, [R1+0x238] ;  /* 0x00023800010a7983 */ /* 0x000ea80000300800 */
[----:B------:R-:W2:Y:S01]  /*6c470*/  LDL.LU R11, [R1+0x23c] ;  /* 0x00023c00010b7983 */ /* 0x000ea20000300800 */
[----:B---3--:R-:W-:Y:S01]  /*6c480*/  HMMA.16816.F32 R24, R16, R20, R24 ;  /* 0x000000141018723c */ /* 0x008fe20000001818 */
[----:B------:R-:W-:-:S02]  /*6c490*/  IMAD.MOV.U32 R5, RZ, RZ, R20 ;  /* 0x000000ffff057224 */ /* 0x000fc400078e0014 */
[----:B------:R-:W-:-:S15]  /*6c4a0*/  IMAD.MOV.U32 R4, RZ, RZ, R21 ;  /* 0x000000ffff047224 */ /* 0x000fde00078e0015 */
[----:B------:R-:W-:Y:S01]  /*6c4b0*/  NOP ;  /* 0x0000000000007918 */ /* 0x000fe20000000000 */
[----:B------:R-:W-:Y:S04]  /*6c4c0*/  STL.64 [R1+0x240], R24 ;  /* 0x0002401801007387 */ /* 0x000fe80000100a00 */
[----:B------:R0:W-:Y:S04]  /*6c4d0*/  STL.64 [R1+0x248], R26 ;  /* 0x0002481a01007387 */ /* 0x0001e80000100a00 */
[----:B------:R-:W3:Y:S04]  /*6c4e0*/  LDL.LU.64 R20, [R1+0x5a70] ;  /* 0x005a700001147983 */ /* 0x000ee80000300a00 */
[----:B0-----:R-:W4:Y:S01]  /*6c4f0*/  LDL R27, [R1+0x384] ;  /* 0x00038400011b7983 */ /* 0x001f220000100800 */
[----:B--2---:R-:W-:Y:S01]  /*6c500*/  HMMA.16816.F32 R8, R16, R12, R8 ;  /* 0x0000000c1008723c */ /* 0x004fe20000001808 */
[----:B------:R-:W-:-:S02]  /*6c510*/  IMAD.MOV.U32 R6, RZ, RZ, R12 ;  /* 0x000000ffff067224 */ /* 0x000fc400078e000c */
[----:B------:R-:W-:Y:S02]  /*6c520*/  IMAD.MOV.U32 R7, RZ, RZ, R13 ;  /* 0x000000ffff077224 */ /* 0x000fe400078e000d */
[----:B---3--:R-:W-:Y:S01]  /*6c530*/  IMAD.MOV.U32 R26, RZ, RZ, R20 ;  /* 0x000000ffff1a7224 */ /* 0x008fe200078e0014 */
[----:B----4-:R0:W-:Y:S04]  /*6c540*/  STL [R1+0x59b4], R27 ;  /* 0x0059b41b01007387 */ /* 0x0101e80000100800 */
[----:B------:R-:W-:Y:S09]  /*6c550*/  STL [R1+0x59b0], R5 ;  /* 0x0059b00501007387 */ /* 0x000ff20000100800 */
[----:B------:R-:W-:Y:S04]  /*6c560*/  STL.64 [R1+0x230], R8 ;  /* 0x0002300801007387 */ /* 0x000fe80000100a00 */
[----:B------:R-:W-:Y:S04]  /*6c570*/  STL.64 [R1+0x238], R10 ;  /* 0x0002380a01007387 */ /* 0x000fe80000100a00 */
[----:B------:R-:W-:Y:S01]  /*6c580*/  STL.64 [R1+0x5a30], R6 ;  /* 0x005a300601007387 */ /* 0x000fe20000100a00 */
[----:B0-----:R-:W-:-:S03]  /*6c590*/  IMAD.MOV.U32 R27, RZ, RZ, R21 ;  /* 0x000000ffff1b7224 */ /* 0x001fc600078e0015 */
[----:B------:R0:W-:Y:S04]  /*6c5a0*/  STL [R1+0x5a28], R4 ;  /* 0x005a280401007387 */ /* 0x0001e80000100800 */
[----:B------:R-:W2:Y:S04]  /*6c5b0*/  LDL.LU R24, [R1+0x2f0] ;  /* 0x0002f00001187983 */ /* 0x000ea80000300800 */
[----:B------:R-:W2:Y:S04]  /*6c5c0*/  LDL.LU R25, [R1+0x2f4] ;  /* 0x0002f40001197983 */ /* 0x000ea80000300800 */
[----:B------:R-:W3:Y:S04]  /*6c5d0*/  LDL.LU R20, [R1+0x5a6c] ;  /* 0x005a6c0001147983 */ /* 0x000ee80000300800 */
[----:B------:R-:W4:Y:S04]  /*6c5e0*/  LDL.LU R21, [R1+0x5a68] ;  /* 0x005a680001157983 */ /* 0x000f280000300800 */
        /* <DEDUP_REMOVED lines=10> */
[----:B0-----:R-:W2:Y:S04]  /*6c690*/  LDL.LU.64 R8, [R1+0x30] ;  /* 0x0000300001087983 */ /* 0x001ea80000300a00 */
[----:B------:R-:W-:Y:S04]  /*6c6a0*/  STL.64 [R1+0x5a40], R6 ;  /* 0x005a400601007387 */ /* 0x000fe80000100a00 */
[----:B------:R0:W-:Y:S04]  /*6c6b0*/  STL.64 [R1+0x5a38], R4 ;  /* 0x005a380401007387 */ /* 0x0001e80000100a00 */
[----:B0-----:R-:W2:Y:S04]  /*6c6c0*/  LDL.LU.64 R4, [R1+0x20] ;  /* 0x0000200001047983 */ /* 0x001ea80000300a00 */
[----:B--2---:R0:W-:Y:S04]  /*6c6d0*/  STL.64 [R1+0x5a60], R4 ;  /* 0x005a600401007387 */ /* 0x0041e80000100a00 */
[----:B0-----:R-:W2:Y:S04]  /*6c6e0*/  LDL.LU R4, [R1+0x220] ;  /* 0x0002200001047983 */ /* 0x001ea80000300800 */
[----:B------:R-:W2:Y:S04]  /*6c6f0*/  LDL.LU R5, [R1+0x224] ;  /* 0x0002240001057983 */ /* 0x000ea80000300800 */
[----:B------:R-:W2:Y:S04]  /*6c700*/  LDL.LU R6, [R1+0x228] ;  /* 0x0002280001067983 */ /* 0x000ea80000300800 */
[----:B------:R-:W2:Y:S04]  /*6c710*/  LDL.LU R7, [R1+0x22c] ;  /* 0x00022c0001077983 */ /* 0x000ea80000300800 */
[----:B------:R-:W-:Y:S04]  /*6c720*/  STL.64 [R1+0x59c0], R26 ;  /* 0x0059c01a01007387 */ /* 0x000fe80000100a00 */
[----:B------:R0:W-:Y:S04]  /*6c730*/  STL.64 [R1+0x59b8], R24 ;  /* 0x0059b81801007387 */ /* 0x0001e80000100a00 */
[----:B0-----:R-:W2:Y:S04]  /*6c740*/  LDL.LU.64 R24, [R1+0x1b0] ;  /* 0x0001b00001187983 */ /* 0x001ea80000300a00 */
[----:B--2---:R0:W-:Y:S04]  /*6c750*/  STL.64 [R1+0x59d8], R24 ;  /* 0x0059d81801007387 */ /* 0x0041e80000100a00 */
[----:B0-----:R-:W2:Y:S04]  /*6c760*/  LDL.LU.64 R24, [R1+0xb0] ;  /* 0x0000b00001187983 */ /* 0x001ea80000300a00 */
        /* <DEDUP_REMOVED lines=8> */
[----:B------:R-:W2:Y:S01]  /*6c7f0*/  LDL.LU R15, [R1+0x1fc] ;  /* 0x0001fc00010f7983 */ /* 0x000ea20000300800 */
[----:B------:R-:W-:Y:S03]  /*6c800*/  HMMA.16816.F32 R4, R16, R8, R4 ;  /* 0x000000081004723c */ /* 0x000fe60000001804 */
[----:B--2---:R-:W-:Y:S04]  /*6c810*/  STL.64 [R1+0x5a20], R14 ;  /* 0x005a200e01007387 */ /* 0x004fe80000100a00 */
[----:B------:R0:W-:Y:S04]  /*6c820*/  STL.64 [R1+0x5a18], R12 ;  /* 0x005a180c01007387 */ /* 0x0001e80000100a00 */
[----:B0-----:R-:W2:Y:S04]  /*6c830*/  LDL.LU.64 R12, [R1+0x10] ;  /* 0x00001000010c7983 */ /* 0x001ea80000300a00 */
[----:B------:R4:W-:Y:S02]  /*6c840*/  STL.64 [R1+0x5a00], R26 ;  /* 0x005a001a01007387 */ /* 0x0009e40000100a00 */
[----:B----4-:R-:W-:-:S02]  /*6c850*/  IMAD.MOV.U32 R26, RZ, RZ, R21 ;  /* 0x000000ffff1a7224 */ /* 0x010fc400078e0015 */
[----:B---3--:R-:W-:Y:S02]  /*6c860*/  IMAD.MOV.U32 R27, RZ, RZ, R20 ;  /* 0x000000ffff1b7224 */ /* 0x008fe400078e0014 */
[----:B------:R-:W0:Y:S04]  /*6c870*/  LDSM.16.MT88.4 R20, [R2+UR5+0x40c00] ;  /* 0x040c00050214783b */ /* 0x000e280008004200 */
[----:B------:R1:W-:Y:S04]  /*6c880*/  STL.64 [R1+0x59f8], R24 ;  /* 0x0059f81801007387 */ /* 0x0003e80000100a00 */
[----:B-1----:R-:W3:Y:S04]  /*6c890*/  LDL.LU R24, [R1+0x1e0] ;  /* 0x0001e00001187983 */ /* 0x002ee80000300800 */
[----:B------:R-:W3:Y:S04]  /*6c8a0*/  LDL.LU R25, [R1+0x1e4] ;  /* 0x0001e40001197983 */ /* 0x000ee80000300800 */
[----:B0-----:R-:W-:Y:S04]  /*6c8b0*/  STL.64 [R1+0x5848], R22 ;  /* 0x0058481601007387 */ /* 0x001fe80000100a00 */
[----:B------:R0:W-:Y:S04]  /*6c8c0*/  STL.64 [R1+0x5840], R20 ;  /* 0x0058401401007387 */ /* 0x0001e80000100a00 */
[----:B0-----:R-:W4:Y:S04]  /*6c8d0*/  LDL.LU R20, [R1] ;  /* 0x0000000001147983 */ /* 0x001f280000300800 */
[----:B------:R-:W4:Y:S04]  /*6c8e0*/  LDL.LU R21, [R1+0x4] ;  /* 0x0000040001157983 */ /* 0x000f280000300800 */
[----:B------:R0:W-:Y:S01]  /*6c8f0*/  STL [R1+0x56e8], R2 ;  /* 0x0056e80201007387 */ /* 0x0001e20000100800 */
[----:B------:R-:W-:-:S03]  /*6c900*/  IMAD.MOV.U32 R22, RZ, RZ, R8 ;  /* 0x000000ffff167224 */ /* 0x000fc600078e0008 */
[----:B------:R1:W-:Y:S04]  /*6c910*/  STL.64 [R1+0x220], R4 ;  /* 0x0002200401007387 */ /* 0x0003e80000100a00 */
[----:B------:R-:W-:Y:S01]  /*6c920*/  STL.64 [R1+0x228], R6 ;  /* 0x0002280601007387 */ /* 0x000fe20000100a00 */
[----:B0-----:R-:W-:-:S03]  /*6c930*/  IMAD.MOV.U32 R2, RZ, RZ, R9 ;  /* 0x000000ffff027224 */ /* 0x001fc600078e0009 */
[----:B-1----:R-:W2:Y:S04]  /*6c940*/  LDL.LU.64 R4, [R1+0x5a60] ;  /* 0x005a600001047983 */ /* 0x002ea80000300a00 */
[----:B------:R-:W2:Y:S04]  /*6c950*/  LDL.LU.64 R10, [R1+0x5a58] ;  /* 0x005a5800010a7983 */ /* 0x000ea80000300a00 */
[----:B------:R-:W2:Y:S02]  /*6c960*/  LDL.LU.64 R8, [R1+0x5a50] ;  /* 0x005a500001087983 */ /* 0x000ea40000300a00 */
[----:B--2---:R-:W-:Y:S01]  /*6c970*/  HMMA.16816.F32 R8, R16, R4, R8 ;  /* 0x000000041008723c */ /* 0x004fe20000001808 */
[----:B------:R-:W-:-:S15]  /*6c980*/  IMAD.MOV.U32 R23, RZ, RZ, R5 ;  /* 0x000000ffff177224 */ /* 0x000fde00078e0005 */
[----:B------:R-:W-:-:S03]  /*6c990*/  NOP ;  /* 0x0000000000007918 */ /* 0x000fc60000000000 */
[----:B------:R0:W-:Y:S04]  /*6c9a0*/  STL.64 [R1+0x210], R8 ;  /* 0x0002100801007387 */ /* 0x0001e80000100a00 */
[----:B------:R1:W-:Y:S04]  /*6c9b0*/  STL.64 [R1+0x218], R10 ;  /* 0x0002180a01007387 */ /* 0x0003e80000100a00 */
[----:B0-----:R-:W2:Y:S01]  /*6c9c0*/  LDL.LU.64 R8, [R1+0x5a48] ;  /* 0x005a480001087983 */ /* 0x001ea20000300a00 */
[----:B-1----:R-:W-:-:S03]  /*6c9d0*/  IMAD.MOV.U32 R10, RZ, RZ, R4 ;  /* 0x000000ffff0a7224 */ /* 0x002fc600078e0004 */
[----:B------:R-:W2:Y:S04]  /*6c9e0*/  LDL.LU.64 R6, [R1+0x5a40] ;  /* 0x005a400001067983 */ /* 0x000ea80000300a00 */
[----:B------:R-:W2:Y:S02]  /*6c9f0*/  LDL.LU.64 R4, [R1+0x5a38] ;  /* 0x005a380001047983 */ /* 0x000ea40000300a00 */
[----:B--2---:R-:W-:-:S15]  /*6ca00*/  HMMA.16816.F32 R4, R16, R12, R4 ;  /* 0x0000000c1004723c */ /* 0x004fde0000001804 */
[----:B------:R-:W-:-:S04]  /*6ca10*/  NOP ;  /* 0x0000000000007918 */ /* 0x000fc80000000000 */
[----:B------:R-:W-:Y:S04]  /*6ca20*/  STL.64 [R1+0x200], R4 ;  /* 0x0002000401007387 */ /* 0x000fe80000100a00 */
[----:B------:R0:W-:Y:S04]  /*6ca30*/  STL.64 [R1+0x208], R6 ;  /* 0x0002080601007387 */ /* 0x0001e80000100a00 */
[----:B0-----:R-:W2:Y:S04]  /*6ca40*/  LDL.LU.64 R6, [R1+0x5a30] ;  /* 0x005a300001067983 */ /* 0x001ea80000300a00 */
[----:B------:R-:W3:Y:S01]  /*6ca50*/  LDL.LU R4, [R1+0x5a28] ;  /* 0x005a280001047983 */ /* 0x000ee20000300800 */
[----:B------:R-:W-:-:S02]  /*6ca60*/  IMAD.MOV.U32 R5, RZ, RZ, R12 ;  /* 0x000000ffff057224 */ /* 0x000fc400078e000c */
[----:B------:R-:W-:Y:S01]  /*6ca70*/  IMAD.MOV.U32 R11, RZ, RZ, R13 ;  /* 0x000000ffff0b7224 */ /* 0x000fe200078e000d */
[----:B------:R-:W4:Y:S04]  /*6ca80*/  LDL.LU.64 R14, [R1+0x5a20] ;  /* 0x005a2000010e7983 */ /* 0x000f280000300a00 */
[----:B------:R-:W4:Y:S04]  /*6ca90*/  LDL.LU.64 R12, [R1+0x5a18] ;  /* 0x005a1800010c7983 */ /* 0x000f280000300a00 */
[----:B--2---:R-:W-:Y:S04]  /*6caa0*/  STL.64 [R1+0x59d0], R6 ;  /* 0x0059d00601007387 */ /* 0x004fe80000100a00 */
[----:B---3--:R0:W-:Y:S04]  /*6cab0*/  STL.64 [R1+0x59c8], R4 ;  /* 0x0059c80401007387 */ /* 0x0081e80000100a00 */
[----:B0-----:R-:W2:Y:S04]  /*6cac0*/  LDL.LU R4, [R1+0x310] ;  /* 0x0003100001047983 */ /* 0x001ea80000300800 */
[----:B------:R-:W2:Y:S04]  /*6cad0*/  LDL.LU R5, [R1+0x314] ;  /* 0x0003140001057983 */ /* 0x000ea80000300800 */
[----:B------:R-:W3:Y:S04]  /*6cae0*/  LDL.LU R6, [R1+0x318] ;  /* 0x0003180001067983 */ /* 0x000ee80000300800 */
[----:B------:R-:W3:Y:S01]  /*6caf0*/  LDL.LU R7, [R1+0x31c] ;  /* 0x00031c0001077983 */ /* 0x000ee20000300800 */
[C---:B----4-:R-:W-:Y:S03]  /*6cb00*/  HMMA.16816.F32 R12, R16.reuse, R20, R12 ;  /* 0x00000014100c723c */ /* 0x050fe6000000180c */
[----:B---3--:R-:W-:Y:S04]  /*6cb10*/  STL.64 [R1+0x59e8], R6 ;  /* 0x0059e80601007387 */ /* 0x008fe80000100a00 */
[----:B--2---:R0:W-:Y:S04]  /*6cb20*/  STL.64 [R1+0x59e0], R4 ;  /* 0x0059e00401007387 */ /* 0x0041e80000100a00 */
[----:B0-----:R-:W2:Y:S04]  /*6cb30*/  LDL.LU R4, [R1+0x320] ;  /* 0x0003200001047983 */ /* 0x001ea80000300800 */
[----:B------:R-:W2:Y:S04]  /*6cb40*/  LDL.LU R5, [R1+0x324] ;  /* 0x0003240001057983 */ /* 0x000ea80000300800 */
[----:B------:R-:W2:Y:S04]  /*6cb50*/  LDL.LU R6, [R1+0x328] ;  /* 0x0003280001067983 */ /* 0x000ea80000300800 */
[----:B------:R-:W2:Y:S04]  /*6cb60*/  LDL.LU R7, [R1+0x32c] ;  /* 0x00032c0001077983 */ /* 0x000ea80000300800 */
[----:B------:R-:W-:Y:S04]  /*6cb70*/  STL.64 [R1+0x1f0], R12 ;  /* 0x0001f00c01007387 */ /* 0x000fe80000100a00 */
[----:B------:R0:W-:Y:S04]  /*6cb80*/  STL.64 [R1+0x1f8], R14 ;  /* 0x0001f80e01007387 */ /* 0x0001e80000100a00 */
[----:B0-----:R-:W3:Y:S04]  /*6cb90*/  LDL.LU.64 R14, [R1+0x5a10] ;  /* 0x005a1000010e7983 */ /* 0x001ee80000300a00 */
[----:B------:R-:W4:Y:S04]  /*6cba0*/  LDL.LU.64 R12, [R1+0x5a08] ;  /* 0x005a0800010c7983 */ /* 0x000f280000300a00 */
[----:B------:R-:W-:Y:S01]  /*6cbb0*/  STL.64 [R1+0x5890], R20 ;  /* 0x0058901401007387 */ /* 0x000fe20000100a00 */
[----:B----4-:R-:W-:-:S15]  /*6cbc0*/  HMMA.16816.F32 R24, R16, R12, R24 ;  /* 0x0000000c1018723c */ /* 0x010fde0000001818 */
[----:B------:R-:W-:-:S04]  /*6cbd0*/  NOP ;  /* 0x0000000000007918 */ /* 0x000fc80000000000 */
[----:B------:R-:W-:Y:S04]  /*6cbe0*/  STL.64 [R1+0x1e0], R24 ;  /* 0x0001e01801007387 */ /* 0x000fe80000100a00 */
[----:B------:R0:W-:Y:S04]  /*6cbf0*/  STL.64 [R1+0x1e8], R26 ;  /* 0x0001e81a01007387 */ /* 0x0001e80000100a00 */
[----:B0-----:R-:W4:Y:S04]  /*6cc00*/  LDL.LU.64 R26, [R1+0x5a00] ;  /* 0x005a0000011a7983 */ /* 0x001f280000300a00 */
[----:B------:R-:W4:Y:S04]  /*6cc10*/  LDL.LU.64 R24, [R1+0x59f8] ;  /* 0x0059f80001187983 */ /* 0x000f280000300a00 */
[----:B---3--:R-:W-:Y:S04]  /*6cc20*/  STL.64 [R1+0x58a0], R14 ;  /* 0x0058a00e01007387 */ /* 0x008fe80000100a00 */
[----:B------:R0:W-:Y:S04]  /*6cc30*/  STL.64 [R1+0x5898], R12 ;  /* 0x0058980c01007387 */ /* 0x0001e80000100a00 */
[----:B0-----:R-:W3:Y:S04]  /*6cc40*/  LDL R12, [R1+0x1d0] ;  /* 0x0001d000010c7983 */ /* 0x001ee80000100800 */
[----:B------:R-:W3:Y:S01]  /*6cc50*/  LDL R13, [R1+0x1d4] ;  /* 0x0001d400010d7983 */ /* 0x000ee20000100800 */
[----:B----4-:R-:W-:-:S15]  /*6cc60*/  HMMA.16816.F32 R24, R16, R8, R24 ;  /* 0x000000081018723c */ /* 0x010fde0000001818 */
[----:B------:R-:W-:-:S04]  /*6cc70*/  NOP ;  /* 0x0000000000007918 */ /* 0x000fc80000000000 */
[----:B------:R0:W-:Y:S04]  /*6cc80*/  STL.64 [R1+0x1c0], R24 ;  /* 0x0001c01801007387 */ /* 0x0001e80000100a00 */
[----:B------:R-:W-:Y:S04]  /*6cc90*/  STL.64 [R1+0x1c8], R26 ;  /* 0x0001c81a01007387 */ /* 0x000fe80000100a00 */
[----:B0-----:R-:W2:Y:S04]  /*6cca0*/  LDL.LU.64 R24, [R1+0x59f0] ;  /* 0x0059f00001187983 */ /* 0x001ea80000300a00 */
[----:B------:R-:W-:Y:S01]  /*6ccb0*/  STL.64 [R1+0x5958], R8 ;  /* 0x0059580801007387 */ /* 0x000fe20000100a00 */
[----:B--2---:R-:W-:Y:S01]  /*6ccc0*/  HMMA.16816.F32 R4, R16, R24, R4 ;  /* 0x000000181004723c */ /* 0x004fe20000001804 */
[----:B------:R-:W-:-:S02]  /*6ccd0*/  IMAD.MOV.U32 R29, RZ, RZ, R24 ;  /* 0x000000ffff1d7224 */ /* 0x000fc400078e0018 */
[----:B------:R-:W-:-:S15]  /*6cce0*/  IMAD.MOV.U32 R28, RZ, RZ, R25 ;  /* 0x000000ffff1c7224 */ /* 0x000fde00078e0019 */
[----:B------:R-:W-:Y:S01]  /*6ccf0*/  NOP ;  /* 0x0000000000007918 */ /* 0x000fe20000000000 */
[----:B------:R-:W-:Y:S04]  /*6cd00*/  STL.64 [R1+0x1a0], R4 ;  /* 0x0001a00401007387 */ /* 0x000fe80000100a00 */
[----:B------:R0:W-:Y:S04]  /*6cd10*/  STL.64 [R1+0x1a8], R6 ;  /* 0x0001a80601007387 */ /* 0x0001e80000100a00 */
[----:B0-----:R-:W2:Y:S04]  /*6cd20*/  LDL.LU.64 R6, [R1+0x59e8] ;  /* 0x0059e80001067983 */ /* 0x001ea80000300a00 */
[----:B------:R-:W2:Y:S04]  /*6cd30*/  LDL.LU.64 R4, [R1+0x59e0] ;  /* 0x0059e00001047983 */ /* 0x000ea80000300a00 */
[----:B------:R-:W2:Y:S02]  /*6cd40*/  LDL.LU.64 R24, [R1+0x59d8] ;  /* 0x0059d80001187983 */ /* 0x000ea40000300a00 */
[----:B--2---:R-:W-:Y:S01]  /*6cd50*/  HMMA.16816.F32 R4, R16, R24, R4 ;  /* 0x000000181004723c */ /* 0x004fe20000001804 */
[----:B------:R-:W-:-:S02]  /*6cd60*/  IMAD.MOV.U32 R0, RZ, RZ, R24 ;  /* 0x000000ffff007224 */ /* 0x000fc400078e0018 */
[----:B------:R-:W-:-:S15]  /*6cd70*/  IMAD.MOV.U32 R3, RZ, RZ, R25 ;  /* 0x000000ffff037224 */ /* 0x000fde00078e0019 */
[----:B------:R-:W-:Y:S01]  /*6cd80*/  NOP ;  /* 0x0000000000007918 */ /* 0x000fe20000000000 */
[----:B------:R-:W-:Y:S04]  /*6cd90*/  STL.64 [R1+0x190], R4 ;  /* 0x0001900401007387 */ /* 0x000fe80000100a00 */
[----:B------:R0:W-:Y:S04]  /*6cda0*/  STL.64 [R1+0x198], R6 ;  /* 0x0001980601007387 */ /* 0x0001e80000100a00 */
[----:B0-----:R-:W2:Y:S04]  /*6cdb0*/  LDL.LU.64 R6, [R1+0x59d0] ;  /* 0x0059d00001067983 */ /* 0x001ea80000300a00 */
[----:B------:R-:W4:Y:S04]  /*6cdc0*/  LDL.LU.64 R4, [R1+0x59c8] ;  /* 0x0059c80001047983 */ /* 0x000f280000300a00 */
[----:B------:R-:W3:Y:S04]  /*6cdd0*/  LDL.LU.64 R26, [R1+0x59c0] ;  /* 0x0059c000011a7983 */ /* 0x000ee80000300a00 */
[----:B------:R-:W3:Y:S02]  /*6cde0*/  LDL.LU.64 R24, [R1+0x59b8] ;  /* 0x0059b80001187983 */ /* 0x000ee40000300a00 */
[----:B---3--:R-:W-:Y:S02]  /*6cdf0*/  HMMA.16816.F32 R12, R16, R12, R24 ;  /* 0x0000000c100c723c */ /* 0x008fe40000001818 */
[----:B------:R-:W3:Y:S04]  /*6ce00*/  LDL.LU R27, [R1+0x59b4] ;  /* 0x0059b400011b7983 */ /* 0x000ee80000300800 */
[----:B------:R-:W2:-:S13]  /*6ce10*/  LDL.LU R24, [R1+0xc0] ;  /* 0x0000c00001187983 */ /* 0x000e9a0000300800 */
[----:B------:R-:W-:Y:S04]  /*6ce20*/  STL.64 [R1+0x180], R12 ;  /* 0x0001800c01007387 */ /* 0x000fe80000100a00 */
[----:B------:R-:W-:Y:S04]  /*6ce30*/  STL.64 [R1+0x188], R14 ;  /* 0x0001880e01007387 */ /* 0x000fe80000100a00 */
[----:B------:R-:W2:Y:S04]  /*6ce40*/  LDL.LU R25, [R1+0xc4] ;  /* 0x0000c40001197983 */ /* 0x000ea80000300800 */
[----:B------:R-:W2:Y:S04]  /*6ce50*/  LDL.LU R26, [R1+0xc8] ;  /* 0x0000c800011a7983 */ /* 0x000ea80000300800 */
[----:B---3--:R0:W1:Y:S04]  /*6ce60*/  LDSM.16.MT88.4 R16, [R27+UR5+0x40c00] ;  /* 0x040c00051b10783b */ /* 0x0080680008004200 */
[----:B0-----:R-:W2:Y:S01]  /*6ce70*/  LDL.LU R27, [R1+0xcc] ;  /* 0x0000cc00011b7983 */ /* 0x001ea20000300800 */
[----:B----4-:R-:W-:-:S02]  /*6ce80*/  IMAD.MOV.U32 R20, RZ, RZ, R5 ;  /* 0x000000ffff147224 */ /* 0x010fc400078e0005 */
[----:B------:R-:W-:Y:S01]  /*6ce90*/  IMAD.MOV.U32 R21, RZ, RZ, R11 ;  /* 0x000000ffff157224 */ /* 0x000fe200078e000b */
[----:B--2---:R-:W-:Y:S04]  /*6cea0*/  STL.64 [R1+0x58b0], R26 ;  /* 0x0058b01a01007387 */ /* 0x004fe80000100a00 */
[----:B------:R0:W-:Y:S04]  /*6ceb0*/  STL.64 [R1+0x58a8], R24 ;  /* 0x0058a81801007387 */ /* 0x0001e80000100a00 */
[----:B------:R-:W2:Y:S04]  /*6cec0*/  LDL.LU R5, [R1+0x59b0] ;  /* 0x0059b00001057983 */ /* 0x000ea80000300800 */
[----:B------:R-:W3:Y:S04]  /*6ced0*/  LDL.LU R11, [R1+0x59ac] ;  /* 0x0059ac00010b7983 */ /* 0x000ee80000300800 */
[----:B------:R-:W-:Y:S04]  /*6cee0*/  STL.64 [R1+0x58b8], R20 ;  /* 0x0058b81401007387 */ /* 0x000fe80000100a00 */
[----:B------:R-:W4:Y:S04]  /*6cef0*/  LDL.LU R12, [R1+0xe0] ;  /* 0x0000e000010c7983 */ /* 0x000f280000300800 */
[----:B------:R-:W4:Y:S04]  /*6cf00*/  LDL.LU R13, [R1+0xe4] ;  /* 0x0000e400010d7983 */ /* 0x000f280000300800 */
[----:B------:R-:W2:Y:S04]  /*6cf10*/  LDL.LU R14, [R1+0xe8] ;  /* 0x0000e800010e7983 */ /* 0x000ea80000300800 */
[----:B------:R-:W2:Y:S01]  /*6cf20*/  LDL.LU R15, [R1+0xec] ;  /* 0x0000ec00010f7983 */ /* 0x000ea20000300800 */
[----:B0-----:R-:W-:-:S02]  /*6cf30*/  IMAD.MOV.U32 R24, RZ, RZ, R10 ;  /* 0x000000ffff187224 */ /* 0x001fc400078e000a */
[----:B------:R-:W-:Y:S01]  /*6cf40*/  IMAD.MOV.U32 R25, RZ, RZ, R23 ;  /* 0x000000ffff197224 */ /* 0x000fe200078e0017 */
[----:B--2---:R-:W-:Y:S04]  /*6cf50*/  STL.64 [R1+0x58c8], R14 ;  /* 0x0058c80e01007387 */ /* 0x004fe80000100a00 */
[----:B----4-:R0:W-:Y:S04]  /*6cf60*/  STL.64 [R1+0x58c0], R12 ;  /* 0x0058c00c01007387 */ /* 0x0101e80000100a00 */
[----:B------:R-:W2:Y:S04]  /*6cf70*/  LDL.LU R10, [R1+0x59a8] ;  /* 0x0059a800010a7983 */ /* 0x000ea80000300800 */
[----:B------:R4:W-:Y:S01]  /*6cf80*/  STL.64 [R1+0x58d0], R24 ;  /* 0x0058d01801007387 */ /* 0x0009e20000100a00 */
[----:B0-----:R-:W-:-:S02]  /*6cf90*/  IMAD.MOV.U32 R12, RZ, RZ, R22 ;  /* 0x000000ffff0c7224 */ /* 0x001fc400078e0016 */
[----:B------:R-:W-:-:S05]  /*6cfa0*/  IMAD.MOV.U32 R13, RZ, RZ, R2 ;  /* 0x000000ffff0d7224 */ /* 0x000fca00078e0002 */
[----:B------:R0:W-:Y:S04]  /*6cfb0*/  STL.64 [R1+0x58d8], R12 ;  /* 0x0058d80c01007387 */ /* 0x0001e80000100a00 */
[----:B----4-:R-:W4:Y:S04]  /*6cfc0*/  LDL.LU R24, [R1+0x100] ;  /* 0x0001000001187983 */ /* 0x010f280000300800 */
[----:B------:R-:W4:Y:S04]  /*6cfd0*/  LDL.LU R25, [R1+0x104] ;  /* 0x0001040001197983 */ /* 0x000f280000300800 */
[----:B------:R-:W2:Y:S04]  /*6cfe0*/  LDL.LU R26, [R1+0x108] ;  /* 0x00010800011a7983 */ /* 0x000ea80000300800 */
[----:B------:R-:W2:Y:S01]  /*6cff0*/  LDL.LU R27, [R1+0x10c] ;  /* 0x00010c00011b7983 */ /* 0x000ea20000300800 */
[----:B0-----:R-:W-:-:S02]  /*6d000*/  IMAD.MOV.U32 R12, RZ, RZ, R6 ;  /* 0x000000ffff0c7224 */ /* 0x001fc400078e0006 */
[----:B------:R-:W-:Y:S01]  /*6d010*/  IMAD.MOV.U32 R13, RZ, RZ, R7 ;  /* 0x000000ffff0d7224 */ /* 0x000fe200078e0007 */
[----:B--2---:R-:W-:Y:S04]  /*6d020*/  STL.64 [R1+0x58e8], R26 ;  /* 0x0058e81a01007387 */ /* 0x004fe80000100a00 */
[----:B----4-:R-:W-:Y:S04]  /*6d030*/  STL.64 [R1+0x58e0], R24 ;  /* 0x0058e01801007387 */ /* 0x010fe80000100a00 */
[----:B------:R-:W2:Y:S04]  /*6d040*/  LDL.LU R6, [R1+0x59a4] ;  /* 0x0059a40001067983 */ /* 0x000ea80000300800 */
[----:B------:R-:W4:Y:S04]  /*6d050*/  LDL.LU R7, [R1+0x59a0] ;  /* 0x0059a00001077983 */ /* 0x000f280000300800 */
[----:B------:R0:W-:Y:S02]  /*6d060*/  STL.64 [R1+0x58f0], R12 ;  /* 0x0058f00c01007387 */ /* 0x0001e40000100a00 */
[----:B0-----:R-:W-:-:S02]  /*6d070*/  IMAD.MOV.U32 R12, RZ, RZ, R5 ;  /* 0x000000ffff0c7224 */ /* 0x001fc400078e0005 */
[----:B------:R-:W-:Y:S01]  /*6d080*/  IMAD.MOV.U32 R13, RZ, RZ, R4 ;  /* 0x000000ffff0d7224 */ /* 0x000fe200078e0004 */
[----:B------:R-:W4:Y:S04]  /*6d090*/  LDL.LU R5, [R1+0x599c] ;  /* 0x00599c0001057983 */ /* 0x000f280000300800 */
[----:B------:R-:W4:Y:S04]  /*6d0a0*/  LDL.LU R4, [R1+0x5998] ;  /* 0x0059980001047983 */ /* 0x000f280000300800 */
[----:B------:R0:W-:Y:S04]  /*6d0b0*/  STL.64 [R1+0x5908], R12 ;  /* 0x0059080c01007387 */ /* 0x0001e80000100a00 */
[----:B------:R-:W4:Y:S04]  /*6d0c0*/  LDL.LU R24, [R1+0x110] ;  /* 0x0001100001187983 */ /* 0x000f280000300800 */
[----:B------:R-:W4:Y:S04]  /*6d0d0*/  LDL.LU R25, [R1+0x114] ;  /* 0x0001140001197983 */ /* 0x000f280000300800 */
[----:B------:R-:W4:Y:S04]  /*6d0e0*/  LDL.LU R26, [R1+0x118] ;  /* 0x00011800011a7983 */ /* 0x000f280000300800 */
[----:B------:R-:W4:Y:S01]  /*6d0f0*/  LDL.LU R27, [R1+0x11c] ;  /* 0x00011c00011b7983 */ /* 0x000f220000300800 */
[----:B0-----:R-:W-:-:S02]  /*6d100*/  IMAD.MOV.U32 R12, RZ, RZ, R10 ;  /* 0x000000ffff0c7224 */ /* 0x001fc400078e000a */
[----:B---3--:R-:W-:Y:S01]  /*6d110*/  IMAD.MOV.U32 R13, RZ, RZ, R11 ;  /* 0x000000ffff0d7224 */ /* 0x008fe200078e000b */
[----:B------:R-:W3:Y:S04]  /*6d120*/  LDL.LU R10, [R1+0x5994] ;  /* 0x00599400010a7983 */ /* 0x000ee80000300800 */
[----:B------:R-:W3:Y:S04]  /*6d130*/  LDL.LU R11, [R1+0x5990] ;  /* 0x00599000010b7983 */ /* 0x000ee80000300800 */
[----:B------:R2:W-:Y:S02]  /*6d140*/  STL.64 [R1+0x5920], R12 ;  /* 0x0059200c01007387 */ /* 0x0005e40000100a00 */
[----:B--2---:R-:W-:-:S02]  /*6d150*/  IMAD.MOV.U32 R13, RZ, RZ, R6 ;  /* 0x000000ffff0d7224 */ /* 0x004fc400078e0006 */
[----:B----4-:R-:W-:Y:S02]  /*6d160*/  IMAD.MOV.U32 R12, RZ, RZ, R7 ;  /* 0x000000ffff0c7224 */ /* 0x010fe400078e0007 */
[----:B------:R-:W2:Y:S04]  /*6d170*/  LDL.LU R7, [R1+0x598c] ;  /* 0x00598c0001077983 */ /* 0x000ea80000300800 */
[----:B------:R-:W4:Y:S04]  /*6d180*/  LDL.LU R6, [R1+0x5988] ;  /* 0x0059880001067983 */ /* 0x000f280000300800 */
[----:B------:R0:W-:Y:S02]  /*6d190*/  STL.64 [R1+0x5938], R12 ;  /* 0x0059380c01007387 */ /* 0x0001e40000100a00 */
[----:B0-----:R-:W-:-:S02]  /*6d1a0*/  IMAD.MOV.U32 R13, RZ, RZ, R5 ;  /* 0x000000ffff0d7224 */ /* 0x001fc400078e0005 */
[----:B------:R-:W-:Y:S01]  /*6d1b0*/  IMAD.MOV.U32 R12, RZ, RZ, R4 ;  /* 0x000000ffff0c7224 */ /* 0x000fe200078e0004 */
[----:B------:R-:W-:Y:S04]  /*6d1c0*/  STL.64 [R1+0x5900], R26 ;  /* 0x0059001a01007387 */ /* 0x000fe80000100a00 */
[----:B------:R0:W-:Y:S04]  /*6d1d0*/  STL.64 [R1+0x58f8], R24 ;  /* 0x0058f81801007387 */ /* 0x0001e80000100a00 */
[----:B0-----:R-:W4:Y:S04]  /*6d1e0*/  LDL.LU R24, [R1+0x120] ;  /* 0x0001200001187983 */ /* 0x001f280000300800 */
[----:B------:R-:W4:Y:S04]  /*6d1f0*/  LDL.LU R25, [R1+0x124] ;  /* 0x0001240001197983 */ /* 0x000f280000300800 */
[----:B------:R-:W4:Y:S04]  /*6d200*/  LDL.LU R26, [R1+0x128] ;  /* 0x00012800011a7983 */ /* 0x000f280000300800 */
[----:B------:R-:W4:Y:S04]  /*6d210*/  LDL.LU R27, [R1+0x12c] ;  /* 0x00012c00011b7983 */ /* 0x000f280000300800 */
[----:B------:R-:W4:Y:S04]  /*6d220*/  LDL.LU R4, [R1+0x5984] ;  /* 0x0059840001047983 */ /* 0x000f280000300800 */
[----:B------:R-:W4:Y:S04]  /*6d230*/  LDL.LU R5, [R1+0x5980] ;  /* 0x0059800001057983 */ /* 0x000f280000300800 */
[----:B------:R3:W-:Y:S02]  /*6d240*/  STL.64 [R1+0x5950], R12 ;  /* 0x0059500c01007387 */ /* 0x0007e40000100a00 */
[----:B---3--:R-:W-:-:S02]  /*6d250*/  IMAD.MOV.U32 R12, RZ, RZ, R11 ;  /* 0x000000ffff0c7224 */ /* 0x008fc400078e000b */
[----:B------:R-:W-:-:S05]  /*6d260*/  IMAD.MOV.U32 R13, RZ, RZ, R10 ;  /* 0x000000ffff0d7224 */ /* 0x000fca00078e000a */
[----:B------:R2:W-:Y:S04]  /*6d270*/  STL.64 [R1+0x5960], R12 ;  /* 0x0059600c01007387 */ /* 0x0005e80000100a00 */
[----:B------:R-:W3:Y:S04]  /*6d280*/  LDL.LU R8, [R1+0x160] ;  /* 0x0001600001087983 */ /* 0x000ee80000300800 */
[----:B------:R-:W3:Y:S04]  /*6d290*/  LDL.LU R9, [R1+0x164] ;  /* 0x0001640001097983 */ /* 0x000ee80000300800 */
[----:B------:R-:W3:Y:S04]  /*6d2a0*/  LDL.LU R10, [R1+0x168] ;  /* 0x00016800010a7983 */ /* 0x000ee80000300800 */
[----:B------:R-:W3:Y:S01]  /*6d2b0*/  LDL.LU R11, [R1+0x16c] ;  /* 0x00016c00010b7983 */ /* 0x000ee20000300800 */
[----:B--2---:R-:W-:-:S02]  /*6d2c0*/  IMAD.MOV.U32 R13, RZ, RZ, R7 ;  /* 0x000000ffff0d7224 */ /* 0x004fc400078e0007 */
[----:B----4-:R-:W-:Y:S01]  /*6d2d0*/  IMAD.MOV.U32 R12, RZ, RZ, R6 ;  /* 0x000000ffff0c7224 */ /* 0x010fe200078e0006 */
[----:B---3--:R-:W-:Y:S04]  /*6d2e0*/  STL.64 [R1+0x5970], R10 ;  /* 0x0059700a01007387 */ /* 0x008fe80000100a00 */
[----:B------:R0:W-:Y:S04]  /*6d2f0*/  STL.64 [R1+0x5968], R8 ;  /* 0x0059680801007387 */ /* 0x0001e80000100a00 */
[----:B------:R-:W2:Y:S04]  /*6d300*/  LDL.LU R6, [R1+0x597c] ;  /* 0x00597c0001067983 */ /* 0x000ea80000300800 */
[----:B------:R-:W2:Y:S04]  /*6d310*/  LDL.LU R7, [R1+0x5978] ;  /* 0x0059780001077983 */ /* 0x000ea80000300800 */
[----:B0-----:R-:W2:Y:S04]  /*6d320*/  LDL.LU R8, [R1+0x2e0] ;  /* 0x0002e00001087983 */ /* 0x001ea80000300800 */
[----:B------:R-:W2:Y:S04]  /*6d330*/  LDL.LU R9, [R1+0x2e4] ;  /* 0x0002e40001097983 */ /* 0x000ea80000300800 */
[----:B------:R-:W2:Y:S04]  /*6d340*/  LDL.LU R10, [R1+0x2e8] ;  /* 0x0002e800010a7983 */ /* 0x000ea80000300800 */
[----:B------:R-:W2:Y:S04]  /*6d350*/  LDL.LU R11, [R1+0x2ec] ;  /* 0x0002ec00010b7983 */ /* 0x000ea80000300800 */
[----:B------:R-:W-:Y:S04]  /*6d360*/  STL.64 [R1+0x5918], R26 ;  /* 0x0059181a01007387 */ /* 0x000fe80000100a00 */
[----:B------:R0:W-:Y:S04]  /*6d370*/  STL.64 [R1+0x5910], R24 ;  /* 0x0059101801007387 */ /* 0x0001e80000100a00 */
[----:B0-----:R-:W3:Y:S04]  /*6d380*/  LDL.LU R24, [R1+0x130] ;  /* 0x0001300001187983 */ /* 0x001ee80000300800 */
[----:B------:R-:W3:Y:S04]  /*6d390*/  LDL.LU R25, [R1+0x134] ;  /* 0x0001340001197983 */ /* 0x000ee80000300800 */
[----:B------:R-:W4:Y:S04]  /*6d3a0*/  LDL.LU R26, [R1+0x138] ;  /* 0x00013800011a7983 */ /* 0x000f280000300800 */
[----:B------:R-:W4:Y:S04]  /*6d3b0*/  LDL.LU R27, [R1+0x13c] ;  /* 0x00013c00011b7983 */ /* 0x000f280000300800 */
[----:B----4-:R-:W-:Y:S04]  /*6d3c0*/  STL.64 [R1+0x5930], R26 ;  /* 0x0059301a01007387 */ /* 0x010fe80000100a00 */
[----:B---3--:R0:W-:Y:S04]  /*6d3d0*/  STL.64 [R1+0x5928], R24 ;  /* 0x0059281801007387 */ /* 0x0081e80000100a00 */
        /* <DEDUP_REMOVED lines=8> */
[----:B------:R-:W3:Y:S04]  /*6d460*/  LDL.LU R26, [R1+0x158] ;  /* 0x00015800011a7983 */ /* 0x000ee80000300800 */
[----:B------:R-:W3:Y:S04]  /*6d470*/  LDL.LU R27, [R1+0x15c] ;  /* 0x00015c00011b7983 */ /* 0x000ee80000300800 */
[----:B------:R-:W4:Y:S04]  /*6d480*/  LDL.LU R20, [R1+0xf0] ;  /* 0x0000f00001147983 */ /* 0x000f280000300800 */
[----:B------:R-:W4:Y:S04]  /*6d490*/  LDL.LU R21, [R1+0xf4] ;  /* 0x0000f40001157983 */ /* 0x000f280000300800 */
[----:B------:R-:W4:Y:S04]  /*6d4a0*/  LDL.LU R22, [R1+0xf8] ;  /* 0x0000f80001167983 */ /* 0x000f280000300800 */
[----:B------:R-:W4:Y:S04]  /*6d4b0*/  LDL.LU R23, [R1+0xfc] ;  /* 0x0000fc0001177983 */ /* 0x000f280000300800 */
[----:B-1----:R-:W-:Y:S04]  /*6d4c0*/  STL.64 [R1+0x56f8], R18 ;  /* 0x0056f81201007387 */ /* 0x002fe80000100a00 */
[----:B------:R0:W-:Y:S04]  /*6d4d0*/  STL.64 [R1+0x56f0], R16 ;  /* 0x0056f01001007387 */ /* 0x0001e80000100a00 */
[----:B0-----:R-:W3:Y:S04]  /*6d4e0*/  LDL.LU.64 R16, [R1+0x1d0] ;  /* 0x0001d00001107983 */ /* 0x001ee80000300a00 */
[----:B------:R-:W3:Y:S01]  /*6d4f0*/  LDL.64 R18, [R1+0x1d8] ;  /* 0x0001d80001127983 */ /* 0x000ee20000100a00 */
[C---:B--2---:R-:W-:Y:S03]  /*6d500*/  HMMA.16816.F32 R12, R4.reuse, R12, R8 ;  /* 0x0000000c040c723c */ /* 0x044fe60000001808 */
[----:B---3--:R-:W-:Y:S04]  /*6d510*/  STL.64 [R1+0x5858], R18 ;  /* 0x0058581201007387 */ /* 0x008fe80000100a00 */
[----:B------:R0:W-:Y:S04]  /*6d520*/  STL.64 [R1+0x5850], R16 ;  /* 0x0058501001007387 */ /* 0x0001e80000100a00 */
[----:B0-----:R-:W2:Y:S04]  /*6d530*/  LDL.LU R16, [R1+0xd0] ;  /* 0x0000d00001107983 */ /* 0x001ea80000300800 */
[----:B------:R-:W2:Y:S04]  /*6d540*/  LDL.LU R17, [R1+0xd4] ;  /* 0x0000d40001117983 */ /* 0x000ea80000300800 */
[----:B------:R-:W2:Y:S04]  /*6d550*/  LDL.LU R18, [R1+0xd8] ;  /* 0x0000d80001127983 */ /* 0x000ea80000300800 */
[----:B------:R-:W2:Y:S04]  /*6d560*/  LDL.LU R19, [R1+0xdc] ;  /* 0x0000dc0001137983 */ /* 0x000ea80000300800 */
[----:B------:R-:W3:Y:S04]  /*6d570*/  LDL.LU.64 R10, [R1+0x5970] ;  /* 0x00597000010a7983 */ /* 0x000ee80000300a00 */
[----:B------:R-:W3:Y:S04]  /*6d580*/  LDL.LU.64 R8, [R1+0x5968] ;  /* 0x0059680001087983 */ /* 0x000ee80000300a00 */
[----:B------:R0:W-:Y:S04]  /*6d590*/  STL.64 [R1+0x170], R12 ;  /* 0x0001700c01007387 */ /* 0x0001e80000100a00 */
[----:B------:R3:W-:Y:S04]  /*6d5a0*/  STL.64 [R1+0x178], R14 ;  /* 0x0001780e01007387 */ /* 0x0007e80000100a00 */
[----:B0-----:R-:W3:Y:S02]  /*6d5b0*/  LDL.LU.64 R12, [R1+0x5960] ;  /* 0x00596000010c7983 */ /* 0x001ee40000300a00 */
[----:B---3--:R-:W-:Y:S02]  /*6d5c0*/  HMMA.16816.F32 R12, R4, R12, R8 ;  /* 0x0000000c040c723c */ /* 0x008fe40000001808 */
[----:B------:R-:W3:-:S15]  /*6d5d0*/  LDL.LU.64 R8, [R1+0x5958] ;  /* 0x0059580001087983 */ /* 0x000ede0000300a00 */
[----:B------:R-:W-:Y:S02]  /*6d5e0*/  NOP ;  /* 0x0000000000007918 */ /* 0x000fe40000000000 */
[----:B------:R0:W-:Y:S04]  /*6d5f0*/  STL.64 [R1+0x160], R12 ;  /* 0x0001600c01007387 */ /* 0x0001e80000100a00 */
[----:B0-----:R-:W2:Y:S01]  /*6d600*/  LDL.LU.64 R12, [R1+0x5950] ;  /* 0x00595000010c7983 */ /* 0x001ea20000300a00 */
[----:B------:R-:W-:Y:S02]  /*6d610*/  IMAD.MOV.U32 R10, RZ, RZ, R14 ;  /* 0x000000ffff0a7224 */ /* 0x000fe400078e000e */
[----:B------:R-:W-:-:S05]  /*6d620*/  IMAD.MOV.U32 R11, RZ, RZ, R15 ;  /* 0x000000ffff0b7224 */ /* 0x000fca00078e000f */
        /* <DEDUP_REMOVED lines=39> */
[----:B------:R-:W4:-:S15]  /*6d8a0*/  LDL.LU.64 R24, [R1+0x58d0] ;  /* 0x0058d00001187983 */ /* 0x000f1e0000300a00 */
[----:B------:R-:W-:Y:S02]  /*6d8b0*/  NOP ;  /* 0x0000000000007918 */ /* 0x000fe40000000000 */
[----:B------:R-:W-:Y:S01]  /*6d8c0*/  IMAD.MOV.U32 R10, RZ, RZ, R15 ;  /* 0x000000ffff0a7224 */ /* 0x000fe200078e000f */
[----:B------:R0:W-:Y:S01]  /*6d8d0*/  STL.64 [R1+0x100], R12 ;  /* 0x0001000c01007387 */ /* 0x0001e20000100a00 */
[----:B------:R-:W-:-:S03]  /*6d8e0*/  IMAD.MOV.U32 R11, RZ, RZ, R14 ;  /* 0x000000ffff0b7224 */ /* 0x000fc600078e000e */
[----:B------:R-:W2:Y:S04]  /*6d8f0*/  LDL.LU.64 R14, [R1+0x58c8] ;  /* 0x0058c800010e7983 */ /* 0x000ea80000300a00 */
[----:B0-----:R-:W2:Y:S04]  /*6d900*/  LDL.LU.64 R12, [R1+0x58c0] ;  /* 0x0058c000010c7983 */ /* 0x001ea80000300a00 */
[----:B------:R-:W-:Y:S04]  /*6d910*/  STL [R1+0x5764], R10 ;  /* 0x0057640a01007387 */ /* 0x000fe80000100800 */
[----:B------:R-:W-:Y:S01]  /*6d920*/  STL [R1+0x5760], R11 ;  /* 0x0057600b01007387 */ /* 0x000fe20000100800 */
[----:B----4-:R-:W-:Y:S03]  /*6d930*/  HMMA.16816.F32 R24, R4, R24, R20 ;  /* 0x000000180418723c */ /* 0x010fe60000001814 */
[----:B------:R-:W2:-:S15]  /*6d940*/  LDL.LU.64 R20, [R1+0x58b8] ;  /* 0x0058b80001147983 */ /* 0x000e9e0000300a00 */
[----:B------:R-:W-:Y:S01]  /*6d950*/  NOP ;  /* 0x0000000000007918 */ /* 0x000fe20000000000 */
[----:B------:R-:W-:Y:S04]  /*6d960*/  STL.64 [R1+0xf0], R24 ;  /* 0x0000f01801007387 */ /* 0x000fe80000100a00 */
[----:B------:R0:W-:Y:S04]  /*6d970*/  STL.64 [R1+0xf8], R26 ;  /* 0x0000f81a01007387 */ /* 0x0001e80000100a00 */
[----:B0-----:R-:W4:Y:S04]  /*6d980*/  LDL.LU.64 R26, [R1+0x58b0] ;  /* 0x0058b000011a7983 */ /* 0x001f280000300a00 */
[----:B------:R-:W4:Y:S01]  /*6d990*/  LDL.LU.64 R24, [R1+0x58a8] ;  /* 0x0058a80001187983 */ /* 0x000f220000300a00 */
[----:B--2---:R-:W-:Y:S03]  /*6d9a0*/  HMMA.16816.F32 R20, R4, R20, R12 ;  /* 0x000000140414723c */ /* 0x004fe6000000180c */
[----:B------:R-:W2:Y:S04]  /*6d9b0*/  LDL.LU.64 R14, [R1+0x58a0] ;  /* 0x0058a000010e7983 */ /* 0x000ea80000300a00 */
[----:B------:R-:W4:-:S12]  /*6d9c0*/  LDL.LU.64 R12, [R1+0x5898] ;  /* 0x00589800010c7983 */ /* 0x000f180000300a00 */
[----:B------:R0:W-:Y:S04]  /*6d9d0*/  STL.64 [R1+0xe0], R20 ;  /* 0x0000e01401007387 */ /* 0x0001e80000100a00 */
[----:B------:R1:W-:Y:S04]  /*6d9e0*/  STL.64 [R1+0xe8], R22 ;  /* 0x0000e81601007387 */ /* 0x0003e80000100a00 */
[----:B0-----:R-:W1:Y:S02]  /*6d9f0*/  LDL.LU.64 R20, [R1+0x5890] ;  /* 0x0058900001147983 */ /* 0x001e640000300a00 */
[C---:B-1----:R-:W-:Y:S08]  /*6da00*/  HMMA.16816.F32 R20, R4.reuse, R20, R16 ;  /* 0x000000140414723c */ /* 0x042ff00000001810 */
[----:B----4-:R-:W-:-:S15]  /*6da10*/  HMMA.16816.F32 R16, R4, R12, R24 ;  /* 0x0000000c0410723c */ /* 0x010fde0000001818 */
[----:B------:R-:W-:-:S04]  /*6da20*/  NOP ;  /* 0x0000000000007918 */ /* 0x000fc80000000000 */
[----:B------:R-:W-:Y:S04]  /*6da30*/  STL.64 [R1+0xc0], R16 ;  /* 0x0000c01001007387 */ /* 0x000fe80000100a00 */
[----:B------:R-:W-:Y:S04]  /*6da40*/  STL.64 [R1+0xd0], R20 ;  /* 0x0000d01401007387 */ /* 0x000fe80000100a00 */
[----:B------:R-:W-:Y:S04]  /*6da50*/  STL.64 [R1+0xd8], R22 ;  /* 0x0000d81601007387 */ /* 0x000fe80000100a00 */
[----:B------:R-:W-:Y:S04]  /*6da60*/  STL [R1+0xc8], R18 ;  /* 0x0000c81201007387 */ /* 0x000fe80000100800 */
[----:B------:R-:W3:Y:S04]  /*6da70*/  LDL.LU R24, [R1+0x2d0] ;  /* 0x0002d00001187983 */ /* 0x000ee80000300800 */
[----:B------:R-:W3:Y:S04]  /*6da80*/  LDL.LU R25, [R1+0x2d4] ;  /* 0x0002d40001197983 */ /* 0x000ee80000300800 */
[----:B------:R-:W3:Y:S04]  /*6da90*/  LDL.LU R26, [R1+0x2d8] ;  /* 0x0002d800011a7983 */ /* 0x000ee80000300800 */
[----:B------:R-:W3:Y:S04]  /*6daa0*/  LDL.LU R27, [R1+0x2dc] ;  /* 0x0002dc00011b7983 */ /* 0x000ee80000300800 */
[----:B--2---:R0:W-:Y:S04]  /*6dab0*/  STL.64 [R1+0x57c0], R14 ;  /* 0x0057c00e01007387 */ /* 0x0041e80000100a00 */
[----:B0-----:R-:W2:Y:S04]  /*6dac0*/  LDL.LU.64 R14, [R1+0x78] ;  /* 0x00007800010e7983 */ /* 0x001ea80000300a00 */
[----:B--2---:R0:W-:Y:S04]  /*6dad0*/  STL.64 [R1+0x5810], R14 ;  /* 0x0058100e01007387 */ /* 0x0041e80000100a00 */
[----:B------:R-:W2:Y:S04]  /*6dae0*/  LDL.LU R12, [R1+0x270] ;  /* 0x00027000010c7983 */ /* 0x000ea80000300800 */
[----:B------:R-:W2:Y:S04]  /*6daf0*/  LDL.LU R13, [R1+0x274] ;  /* 0x00027400010d7983 */ /* 0x000ea80000300800 */
[----:B0-----:R-:W4:Y:S04]  /*6db00*/  LDL.LU R14, [R1+0x278] ;  /* 0x00027800010e7983 */ /* 0x001f280000300800 */
[----:B------:R-:W4:Y:S04]  /*6db10*/  LDL.LU R15, [R1+0x27c] ;  /* 0x00027c00010f7983 */ /* 0x000f280000300800 */
[----:B------:R-:W2:Y:S04]  /*6db20*/  LDL.LU R20, [R1+0x2a0] ;  /* 0x0002a00001147983 */ /* 0x000ea80000300800 */
[----:B------:R-:W2:Y:S04]  /*6db30*/  LDL.LU R21, [R1+0x2a4] ;  /* 0x0002a40001157983 */ /* 0x000ea80000300800 */
[----:B------:R-:W2:Y:S04]  /*6db40*/  LDL.LU R22, [R1+0x2a8] ;  /* 0x0002a80001167983 */ /* 0x000ea80000300800 */
[----:B------:R-:W2:Y:S01]  /*6db50*/  LDL.LU R23, [R1+0x2ac] ;  /* 0x0002ac0001177983 */ /* 0x000ea20000300800 */
[----:B------:R-:W-:-:S02]  /*6db60*/  IMAD.MOV.U32 R16, RZ, RZ, R0 ;  /* 0x000000ffff107224 */ /* 0x000fc400078e0000 */
[----:B------:R-:W-:Y:S01]  /*6db70*/  IMAD.MOV.U32 R17, RZ, RZ, R3 ;  /* 0x000000ffff117224 */ /* 0x000fe200078e0003 */
[----:B--2---:R-:W-:Y:S04]  /*6db80*/  STL.64 [R1+0x5868], R22 ;  /* 0x0058681601007387 */ /* 0x004fe80000100a00 */
[----:B------:R-:W-:Y:S04]  /*6db90*/  STL.64 [R1+0x5860], R20 ;  /* 0x0058601401007387 */ /* 0x000fe80000100a00 */
[----:B------:R-:W2:Y:S04]  /*6dba0*/  LDL.LU R0, [R1+0x588c] ;  /* 0x00588c0001007983 */ /* 0x000ea80000300800 */
[----:B------:R-:W2:Y:S04]  /*6dbb0*/  LDL.LU R3, [R1+0x5888] ;  /* 0x0058880001037983 */ /* 0x000ea80000300800 */
[----:B------:R0:W-:Y:S02]  /*6dbc0*/  STL.64 [R1+0x5870], R16 ;  /* 0x0058701001007387 */ /* 0x0001e40000100a00 */
[----:B0-----:R-:W-:-:S02]  /*6dbd0*/  IMAD.MOV.U32 R16, RZ, RZ, R29 ;  /* 0x000000ffff107224 */ /* 0x001fc400078e001d */
[----:B------:R-:W2:Y:S01]  /*6dbe0*/  LDL.LU R29, [R1+0x5884] ;  /* 0x00588400011d7983 */ /* 0x000ea20000300800 */
[----:B------:R-:W-:-:S03]  /*6dbf0*/  IMAD.MOV.U32 R17, RZ, RZ, R28 ;  /* 0x000000ffff117224 */ /* 0x000fc600078e001c */
[----:B------:R-:W2:Y:S04]  /*6dc00*/  LDL.LU R28, [R1+0x5880] ;  /* 0x00588000011c7983 */ /* 0x000ea80000300800 */
[----:B------:R-:W2:Y:S04]  /*6dc10*/  LDL.LU R20, [R1+0x2b0] ;  /* 0x0002b00001147983 */ /* 0x000ea80000300800 */
[----:B------:R-:W2:Y:S04]  /*6dc20*/  LDL.LU R21, [R1+0x2b4] ;  /* 0x0002b40001157983 */ /* 0x000ea80000300800 */
[----:B------:R-:W2:Y:S04]  /*6dc30*/  LDL.LU R22, [R1+0x2b8] ;  /* 0x0002b80001167983 */ /* 0x000ea80000300800 */
[----:B------:R-:W2:Y:S04]  /*6dc40*/  LDL.LU R23, [R1+0x2bc] ;  /* 0x0002bc0001177983 */ /* 0x000ea80000300800 */
[----:B----4-:R0:W-:Y:S04]  /*6dc50*/  STL.64 [R1+0x5820], R14 ;  /* 0x0058200e01007387 */ /* 0x0101e80000100a00 */
[----:B------:R1:W-:Y:S04]  /*6dc60*/  STL.64 [R1+0x5818], R12 ;  /* 0x0058180c01007387 */ /* 0x0003e80000100a00 */
[----:B0-----:R-:W4:Y:S01]  /*6dc70*/  LDL.LU.64 R14, [R1+0x98] ;  /* 0x00009800010e7983 */ /* 0x001f220000300a00 */
[----:B---3--:R-:W-:Y:S01]  /*6dc80*/  HMMA.16816.F32 R24, R4, R8, R24 ;  /* 0x000000080418723c */ /* 0x008fe20000001818 */
[----:B------:R-:W-:-:S02]  /*6dc90*/  IMAD.MOV.U32 R2, RZ, RZ, R19 ;  /* 0x000000ffff027224 */ /* 0x000fc400078e0013 */
[----:B----4-:R0:W-:Y:S04]  /*6dca0*/  STL.64 [R1+0x5828], R14 ;  /* 0x0058280e01007387 */ /* 0x0101e80000100a00 */
[----:B-1----:R-:W3:Y:S04]  /*6dcb0*/  LDL.LU R12, [R1+0x290] ;  /* 0x00029000010c7983 */ /* 0x002ee80000300800 */
[----:B------:R-:W3:Y:S04]  /*6dcc0*/  LDL.LU R13, [R1+0x294] ;  /* 0x00029400010d7983 */ /* 0x000ee80000300800 */
[----:B0-----:R-:W3:Y:S04]  /*6dcd0*/  LDL.LU R14, [R1+0x298] ;  /* 0x00029800010e7983 */ /* 0x001ee80000300800 */
[----:B------:R-:W3:Y:S04]  /*6dce0*/  LDL.LU R15, [R1+0x29c] ;  /* 0x00029c00010f7983 */ /* 0x000ee80000300800 */
[----:B------:R-:W-:Y:S04]  /*6dcf0*/  STL [R1+0x5768], R2 ;  /* 0x0057680201007387 */ /* 0x000fe80000100800 */
[----:B------:R-:W4:Y:S04]  /*6dd00*/  LDL.LU R8, [R1+0x2c0] ;  /* 0x0002c00001087983 */ /* 0x000f280000300800 */
[----:B------:R-:W4:Y:S04]  /*6dd10*/  LDL.LU R9, [R1+0x2c4] ;  /* 0x0002c40001097983 */ /* 0x000f280000300800 */
[----:B------:R-:W4:Y:S04]  /*6dd20*/  LDL.LU R10, [R1+0x2c8] ;  /* 0x0002c800010a7983 */ /* 0x000f280000300800 */
[----:B------:R-:W4:Y:S04]  /*6dd30*/  LDL.LU R11, [R1+0x2cc] ;  /* 0x0002cc00010b7983 */ /* 0x000f280000300800 */
[----:B------:R0:W-:Y:S04]  /*6dd40*/  STL.64 [R1+0x55e8], R26 ;  /* 0x0055e81a01007387 */ /* 0x0001e80000100a00 */
[----:B------:R2:W-:Y:S04]  /*6dd50*/  STL.64 [R1+0x55e0], R24 ;  /* 0x0055e01801007387 */ /* 0x0005e80000100a00 */
[----:B0-----:R-:W3:Y:S04]  /*6dd60*/  LDL.LU R26, [R1+0x8] ;  /* 0x00000800011a7983 */ /* 0x001ee80000300800 */
[----:B------:R-:W3:Y:S01]  /*6dd70*/  LDL.LU R27, [R1+0xc] ;  /* 0x00000c00011b7983 */ /* 0x000ee20000300800 */
[----:B--2---:R-:W-:-:S02]  /*6dd80*/  IMAD.MOV.U32 R24, RZ, RZ, R28 ;  /* 0x000000ffff187224 */ /* 0x004fc400078e001c */
[----:B------:R-:W-:Y:S01]  /*6dd90*/  IMAD.MOV.U32 R25, RZ, RZ, R29 ;  /* 0x000000ffff197224 */ /* 0x000fe200078e001d */
[----:B----4-:R-:W-:Y:S01]  /*6dda0*/  HMMA.16816.F32 R16, R4, R16, R8 ;  /* 0x000000100410723c */ /* 0x010fe20000001808 */
[----:B---3--:R0:W-:Y:S04]  /*6ddb0*/  STL.64 [R1+0x5808], R26 ;  /* 0x0058081a01007387 */ /* 0x0081e80000100a00 */
[----:B------:R-:W2:-:S14]  /*6ddc0*/  LDL.LU R28, [R1+0x587c] ;  /* 0x00587c00011c7983 */ /* 0x000e9c0000300800 */
[----:B------:R-:W-:Y:S01]  /*6ddd0*/  IMAD.MOV.U32 R9, RZ, RZ, R16 ;  /* 0x000000ffff097224 */ /* 0x000fe200078e0010 */
[----:B------:R-:W3:Y:S01]  /*6dde0*/  LDL.LU R29, [R1+0x5878] ;  /* 0x00587800011d7983 */ /* 0x000ee20000300800 */
[----:B0-----:R-:W-:Y:S02]  /*6ddf0*/  IMAD.MOV.U32 R26, RZ, RZ, R3 ;  /* 0x000000ffff1a7224 */ /* 0x001fe400078e0003 */
[----:B------:R-:W-:Y:S02]  /*6de00*/  IMAD.MOV.U32 R27, RZ, RZ, R0 ;  /* 0x000000ffff1b7224 */ /* 0x000fe400078e0000 */
[----:B------:R-:W-:-:S03]  /*6de10*/  IMAD.MOV.U32 R8, RZ, RZ, R17 ;  /* 0x000000ffff087224 */ /* 0x000fc600078e0011 */
[----:B------:R0:W-:Y:S04]  /*6de20*/  STL.64 [R1+0x5838], R26 ;  /* 0x0058381a01007387 */ /* 0x0001e80000100a00 */
[----:B------:R-:W-:Y:S04]  /*6de30*/  STL.64 [R1+0x5830], R24 ;  /* 0x0058301801007387 */ /* 0x000fe80000100a00 */
[----:B0-----:R-:W4:Y:S04]  /*6de40*/  LDL.LU.64 R26, [R1+0xa8] ;  /* 0x0000a800011a7983 */ /* 0x001f280000300a00 */
[----:B------:R-:W2:Y:S01]  /*6de50*/  LDL.LU.64 R16, [R1+0x5870] ;  /* 0x0058700001107983 */ /* 0x000ea20000300a00 */
[----:B------:R-:W-:-:S02]  /*6de60*/  IMAD.MOV.U32 R3, RZ, RZ, R18 ;  /* 0x000000ffff037224 */ /* 0x000fc400078e0012 */
[----:B------:R-:W-:-:S03]  /*6de70*/  IMAD.MOV.U32 R0, RZ, RZ, R19 ;  /* 0x000000ffff007224 */ /* 0x000fc600078e0013 */
[----:B------:R-:W-:Y:S04]  /*6de80*/  STL [R1+0x5784], R3 ;  /* 0x0057840301007387 */ /* 0x000fe80000100800 */
[----:B------:R-:W-:Y:S04]  /*6de90*/  STL [R1+0x5780], R8 ;  /* 0x0057800801007387 */ /* 0x000fe80000100800 */
[----:B------:R-:W-:Y:S04]  /*6dea0*/  STL [R1+0x576c], R9 ;  /* 0x00576c0901007387 */ /* 0x000fe80000100800 */
[----:B------:R-:W3:Y:S01]  /*6deb0*/  LDL.LU.64 R10, [R1+0x88] ;  /* 0x00008800010a7983 */ /* 0x000ee20000300a00 */
[----:B--2---:R-:W-:Y:S03]  /*6dec0*/  HMMA.16816.F32 R16, R4, R16, R20 ;  /* 0x000000100410723c */ /* 0x004fe60000001814 */
[----:B------:R-:W2:Y:S04]  /*6ded0*/  LDL.LU.64 R22, [R1+0x5868] ;  /* 0x0058680001167983 */ /* 0x000ea80000300a00 */
[----:B------:R-:W2:-:S12]  /*6dee0*/  LDL.LU.64 R20, [R1+0x5860] ;  /* 0x0058600001147983 */ /* 0x000e980000300a00 */
[----:B------:R-:W-:Y:S04]  /*6def0*/  STL.64 [R1+0x2b0], R16 ;  /* 0x0002b01001007387 */ /* 0x000fe80000100a00 */
[----:B------:R0:W-:Y:S04]  /*6df00*/  STL.64 [R1+0x2b8], R18 ;  /* 0x0002b81201007387 */ /* 0x0001e80000100a00 */
[----:B0-----:R-:W2:Y:S04]  /*6df10*/  LDL.LU.64 R18, [R1+0x5858] ;  /* 0x0058580001127983 */ /* 0x001ea80000300a00 */
[----:B------:R-:W2:Y:S02]  /*6df20*/  LDL.LU.64 R16, [R1+0x5850] ;  /* 0x0058500001107983 */ /* 0x000ea40000300a00 */
[----:B--2---:R-:W-:Y:S02]  /*6df30*/  HMMA.16816.F32 R4, R4, R16, R20 ;  /* 0x000000100404723c */ /* 0x004fe40000001814 */
[----:B------:R-:W2:Y:S04]  /*6df40*/  LDL.LU.64 R22, [R1+0x5848] ;  /* 0x0058480001167983 */ /* 0x000ea80000300a00 */
[----:B------:R-:W2:Y:S04]  /*6df50*/  LDL.LU.64 R20, [R1+0x5840] ;  /* 0x0058400001147983 */ /* 0x000ea80000300a00 */
[----:B------:R-:W-:Y:S04]  /*6df60*/  STL.64 [R1+0x5708], R18 ;  /* 0x0057081201007387 */ /* 0x000fe80000100a00 */
[----:B------:R-:W3:Y:S05]  /*6df70*/  LDL.LU R16, [R1+0x280] ;  /* 0x0002800001107983 */ /* 0x000eea0000300800 */
[----:B------:R-:W-:Y:S04]  /*6df80*/  STL.64 [R1+0x2a0], R4 ;  /* 0x0002a00401007387 */ /* 0x000fe80000100a00 */
[----:B------:R4:W-:Y:S04]  /*6df90*/  STL.64 [R1+0x2a8], R6 ;  /* 0x0002a80601007387 */ /* 0x0009e80000100a00 */
[----:B------:R-:W3:Y:S01]  /*6dfa0*/  LDL.LU R17, [R1+0x284] ;  /* 0x0002840001117983 */ /* 0x000ee20000300800 */
[----:B----4-:R-:W-:-:S02]  /*6dfb0*/  IMAD.MOV.U32 R7, RZ, RZ, R26 ;  /* 0x000000ffff077224 */ /* 0x010fc400078e001a */
[----:B------:R-:W-:Y:S01]  /*6dfc0*/  IMAD.MOV.U32 R6, RZ, RZ, R27 ;  /* 0x000000ffff067224 */ /* 0x000fe200078e001b */
[----:B--2---:R-:W-:Y:S01]  /*6dfd0*/  HMMA.16816.F32 R12, R20, R26, R12 ;  /* 0x0000001a140c723c */ /* 0x004fe2000000180c */
[----:B------:R-:W2:Y:S04]  /*6dfe0*/  LDL.LU.64 R26, [R1+0x5838] ;  /* 0x00583800011a7983 */ /* 0x000ea80000300a00 */
[----:B------:R-:W2:-:S14]  /*6dff0*/  LDL.LU.64 R24, [R1+0x5830] ;  /* 0x0058300001187983 */ /* 0x000e9c0000300a00 */
[----:B------:R-:W-:Y:S01]  /*6e000*/  STL.64 [R1+0x290], R12 ;  /* 0x0002900c01007387 */ /* 0x000fe20000100a00 */
[----:B------:R-:W-:-:S03]  /*6e010*/  IMAD.MOV.U32 R4, RZ, RZ, R15 ;  /* 0x000000ffff047224 */ /* 0x000fc600078e000f */
[----:B------:R0:W-:Y:S04]  /*6e020*/  STL [R1+0x298], R14 ;  /* 0x0002980e01007387 */ /* 0x0001e80000100800 */
[----:B0-----:R-:W4:Y:S01]  /*6e030*/  LDL.LU.64 R14, [R1+0x5828] ;  /* 0x00582800010e7983 */ /* 0x001f220000300a00 */
[----:B---3--:R-:W-:Y:S02]  /*6e040*/  IMAD.MOV.U32 R18, RZ, RZ, R29 ;  /* 0x000000ffff127224 */ /* 0x008fe400078e001d */
[----:B------:R-:W-:Y:S01]  /*6e050*/  IMAD.MOV.U32 R19, RZ, RZ, R28 ;  /* 0x000000ffff137224 */ /* 0x000fe200078e001c */
[----:B------:R0:W-:Y:S06]  /*6e060*/  STL [R1+0x55d0], R4 ;  /* 0x0055d00401007387 */ /* 0x0001ec0000100800 */
[----:B----4-:R-:W-:Y:S01]  /*6e070*/  HMMA.16816.F32 R16, R20, R14, R16 ;  /* 0x0000000e1410723c */ /* 0x010fe20000001810 */
[----:B0-----:R-:W-:-:S15]  /*6e080*/  IMAD.MOV.U32 R4, RZ, RZ, R15 ;  /* 0x000000ffff047224 */ /* 0x001fde00078e000f */
[----:B------:R-:W-:-:S03]  /*6e090*/  NOP ;  /* 0x0000000000007918 */ /* 0x000fc60000000000 */
[----:B------:R0:W-:Y:S04]  /*6e0a0*/  STL.64 [R1+0x280], R16 ;  /* 0x0002801001007387 */ /* 0x0001e80000100a00 */
[----:B------:R-:W-:Y:S01]  /*6e0b0*/  STL.64 [R1+0x288], R18 ;  /* 0x0002881201007387 */ /* 0x000fe20000100a00 */
[----:B0-----:R-:W-:-:S03]  /*6e0c0*/  IMAD.MOV.U32 R16, RZ, RZ, R14 ;  /* 0x000000ffff107224 */ /* 0x001fc600078e000e */
[----:B------:R-:W3:Y:S04]  /*6e0d0*/  LDL.LU.64 R14, [R1+0x5820] ;  /* 0x00582000010e7983 */ /* 0x000ee80000300a00 */
[----:B------:R-:W3:Y:S02]  /*6e0e0*/  LDL.LU.64 R12, [R1+0x5818] ;  /* 0x00581800010c7983 */ /* 0x000ee40000300a00 */
[----:B---3--:R-:W-:-:S15]  /*6e0f0*/  HMMA.16816.F32 R12, R20, R10, R12 ;  /* 0x0000000a140c723c */ /* 0x008fde000000180c */
[----:B------:R-:W-:-:S04]  /*6e100*/  NOP ;  /* 0x0000000000007918 */ /* 0x000fc80000000000 */
[----:B------:R-:W-:Y:S04]  /*6e110*/  STL.64 [R1+0x270], R12 ;  /* 0x0002700c01007387 */ /* 0x000fe80000100a00 */
[----:B------:R0:W-:Y:S04]  /*6e120*/  STL.64 [R1+0x278], R14 ;  /* 0x0002780e01007387 */ /* 0x0001e80000100a00 */
[----:B0-----:R-:W2:Y:S04]  /*6e130*/  LDL.LU.64 R14, [R1+0x5810] ;  /* 0x00581000010e7983 */ /* 0x001ea80000300a00 */
[----:B------:R-:W3:Y:S01]  /*6e140*/  LDL R5, [R1+0x374] ;  /* 0x0003740001057983 */ /* 0x000ee20000100800 */
[----:B------:R-:W-:-:S02]  /*6e150*/  IMAD.MOV.U32 R18, RZ, RZ, R10 ;  /* 0x000000ffff127224 */ /* 0x000fc400078e000a */
[----:B------:R-:W-:Y:S02]  /*6e160*/  IMAD.MOV.U32 R17, RZ, RZ, R11 ;  /* 0x000000ffff117224 */ /* 0x000fe400078e000b */
[----:B--2---:R-:W-:Y:S01]  /*6e170*/  HMMA.16816.F32 R8, R20, R14, R24 ;  /* 0x0000000e1408723c */ /* 0x004fe20000001818 */
[----:B---3--:R0:W-:Y:S02]  /*6e180*/  STL [R1+0x5728], R5 ;  /* 0x0057280501007387 */ /* 0x0081e40000100800 */
[----:B0-----:R-:W-:-:S15]  /*6e190*/  IMAD.MOV.U32 R5, RZ, RZ, R15 ;  /* 0x000000ffff057224 */ /* 0x001fde00078e000f */
[----:B------:R-:W-:Y:S01]  /*6e1a0*/  NOP ;  /* 0x0000000000007918 */ /* 0x000fe20000000000 */
[----:B------:R-:W-:Y:S04]  /*6e1b0*/  STL.64 [R1+0x260], R8 ;  /* 0x0002600801007387 */ /* 0x000fe80000100a00 */
[----:B------:R-:W-:Y:S04]  /*6e1c0*/  STL.64 [R1+0x5790], R6 ;  /* 0x0057900601007387 */ /* 0x000fe80000100a00 */
[----:B------:R0:W-:Y:S01]  /*6e1d0*/  STL.64 [R1+0x5788], R4 ;  /* 0x0057880401007387 */ /* 0x0001e20000100a00 */
[----:B------:R-:W-:Y:S02]  /*6e1e0*/  IMAD.MOV.U32 R19, RZ, RZ, R14 ;  /* 0x000000ffff137224 */ /* 0x000fe400078e000e */
[----:B------:R-:W-:Y:S01]  /*6e1f0*/  IMAD.MOV.U32 R29, RZ, RZ, R10 ;  /* 0x000000ffff1d7224 */ /* 0x000fe200078e000a */
[----:B0-----:R-:W2:Y:S04]  /*6e200*/  LDL.LU R4, [R1+0x1f0] ;  /* 0x0001f00001047983 */ /* 0x001ea80000300800 */
[----:B------:R-:W2:Y:S04]  /*6e210*/  LDL.LU R5, [R1+0x1f4] ;  /* 0x0001f40001057983 */ /* 0x000ea80000300800 */
[----:B------:R-:W3:Y:S04]  /*6e220*/  LDL.LU R6, [R1+0x1f8] ;  /* 0x0001f80001067983 */ /* 0x000ee80000300800 */
[----:B------:R-:W3:Y:S04]  /*6e230*/  LDL.LU R7, [R1+0x1fc] ;  /* 0x0001fc0001077983 */ /* 0x000ee80000300800 */
[----:B------:R-:W4:Y:S04]  /*6e240*/  LDL.LU R12, [R1+0x210] ;  /* 0x00021000010c7983 */ /* 0x000f280000300800 */
[----:B------:R-:W4:Y:S04]  /*6e250*/  LDL.LU R13, [R1+0x214] ;  /* 0x00021400010d7983 */ /* 0x000f280000300800 */
[----:B------:R-:W2:Y:S01]  /*6e260*/  LDL.LU R14, [R1+0x218] ;  /* 0x00021800010e7983 */ /* 0x000ea20000300800 */
[----:B------:R-:W-:-:S03]  /*6e270*/  IMAD.MOV.U32 R28, RZ, RZ, R11 ;  /* 0x000000ffff1c7224 */ /* 0x000fc600078e000b */
[----:B------:R-:W2:Y:S04]  /*6e280*/  LDL.LU R15, [R1+0x21c] ;  /* 0x00021c00010f7983 */ /* 0x000ea80000300800 */
[----:B------:R-:W2:Y:S04]  /*6e290*/  LDL.LU R8, [R1+0x230] ;  /* 0x0002300001087983 */ /* 0x000ea80000300800 */
[----:B------:R-:W2:Y:S04]  /*6e2a0*/  LDL.LU R9, [R1+0x234] ;  /* 0x0002340001097983 */ /* 0x000ea80000300800 */
[----:B------:R-:W2:Y:S04]  /*6e2b0*/  LDL.LU R10, [R1+0x238] ;  /* 0x00023800010a7983 */ /* 0x000ea80000300800 */
[----:B------:R-:W2:Y:S04]  /*6e2c0*/  LDL.LU R11, [R1+0x23c] ;  /* 0x00023c00010b7983 */ /* 0x000ea80000300800 */
[----:B------:R-:W3:Y:S04]  /*6e2d0*/  LDL.LU R24, [R1+0x250] ;  /* 0x0002500001187983 */ /* 0x000ee80000300800 */
[----:B------:R-:W3:Y:S04]  /*6e2e0*/  LDL.LU R25, [R1+0x254] ;  /* 0x0002540001197983 */ /* 0x000ee80000300800 */
[----:B------:R-:W3:Y:S04]  /*6e2f0*/  LDL.LU R26, [R1+0x258] ;  /* 0x00025800011a7983 */ /* 0x000ee80000300800 */
[----:B------:R-:W3:Y:S04]  /*6e300*/  LDL.LU R27, [R1+0x25c] ;  /* 0x00025c00011b7983 */ /* 0x000ee80000300800 */
[----:B--2---:R0:W-:Y:S04]  /*6e310*/  STL.64 [R1+0x57f0], R10 ;  /* 0x0057f00a01007387 */ /* 0x0041e80000100a00 */
[----:B------:R-:W-:Y:S04]  /*6e320*/  STL.64 [R1+0x57e8], R8 ;  /* 0x0057e80801007387 */ /* 0x000fe80000100a00 */
[----:B0-----:R-:W2:Y:S04]  /*6e330*/  LDL.LU.64 R10, [R1+0x58] ;  /* 0x00005800010a7983 */ /* 0x001ea80000300a00 */
[----:B--2---:R0:W-:Y:S04]  /*6e340*/  STL.64 [R1+0x5800], R10 ;  /* 0x0058000a01007387 */ /* 0x0041e80000100a00 */
[----:B0-----:R-:W2:Y:S04]  /*6e350*/  LDL.LU.64 R10, [R1+0x68] ;  /* 0x00006800010a7983 */ /* 0x001ea80000300a00 */
[----:B------:R0:W-:Y:S04]  /*6e360*/  STL.64 [R1+0x57d0], R14 ;  /* 0x0057d00e01007387 */ /* 0x0001e80000100a00 */
[----:B----4-:R-:W-:Y:S04]  /*6e370*/  STL.64 [R1+0x57c8], R12 ;  /* 0x0057c80c01007387 */ /* 0x010fe80000100a00 */
[----:B0-----:R-:W4:Y:S04]  /*6e380*/  LDL.LU.64 R14, [R1+0x38] ;  /* 0x00003800010e7983 */ /* 0x001f280000300a00 */
[----:B----4-:R0:W-:Y:S04]  /*6e390*/  STL.64 [R1+0x57e0], R14 ;  /* 0x0057e00e01007387 */ /* 0x0101e80000100a00 */
[----:B0-----:R-:W4:Y:S04]  /*6e3a0*/  LDL.LU.64 R14, [R1+0x48] ;  /* 0x00004800010e7983 */ /* 0x001f280000300a00 */
[----:B----4-:R0:W-:Y:S04]  /*6e3b0*/  STL.64 [R1+0x57f8], R14 ;  /* 0x0057f80e01007387 */ /* 0x0101e80000100a00 */
[----:B------:R-:W4:Y:S04]  /*6e3c0*/  LDL.LU R12, [R1+0x240] ;  /* 0x00024000010c7983 */ /* 0x000f280000300800 */
[----:B------:R-:W4:Y:S04]  /*6e3d0*/  LDL.LU R13, [R1+0x244] ;  /* 0x00024400010d7983 */ /* 0x000f280000300800 */
[----:B0-----:R-:W4:Y:S04]  /*6e3e0*/  LDL.LU R14, [R1+0x248] ;  /* 0x00024800010e7983 */ /* 0x001f280000300800 */
[----:B------:R-:W4:Y:S04]  /*6e3f0*/  LDL.LU R15, [R1+0x24c] ;  /* 0x00024c00010f7983 */ /* 0x000f280000300800 */
[----:B---3--:R0:W-:Y:S04]  /*6e400*/  STL.64 [R1+0x57a0], R6 ;  /* 0x0057a00601007387 */ /* 0x0081e80000100a00 */
[----:B------:R-:W-:Y:S04]  /*6e410*/  STL.64 [R1+0x5798], R4 ;  /* 0x0057980401007387 */ /* 0x000fe80000100a00 */
[----:B0-----:R-:W3:Y:S04]  /*6e420*/  LDL.LU.64 R6, [R1+0x18] ;  /* 0x0000180001067983 */ /* 0x001ee80000300a00 */
[----:B---3--:R0:W-:Y:S04]  /*6e430*/  STL.64 [R1+0x57b8], R6 ;  /* 0x0057b80601007387 */ /* 0x0081e80000100a00 */
[----:B0-----:R-:W3:Y:S01]  /*6e440*/  LDL.LU.64 R6, [R1+0x28] ;  /* 0x0000280001067983 */ /* 0x001ee20000300a00 */
[----:B--2---:R-:W-:Y:S03]  /*6e450*/  HMMA.16816.F32 R24, R20, R10, R24 ;  /* 0x0000000a1418723c */ /* 0x004fe60000001818 */
[----:B---3--:R0:W-:Y:S04]  /*6e460*/  STL.64 [R1+0x57d8], R6 ;  /* 0x0057d80601007387 */ /* 0x0081e80000100a00 */
[----:B------:R-:W2:Y:S04]  /*6e470*/  LDL.LU R4, [R1+0x220] ;  /* 0x0002200001047983 */ /* 0x000ea80000300800 */
[----:B------:R-:W2:Y:S04]  /*6e480*/  LDL.LU R5, [R1+0x224] ;  /* 0x0002240001057983 */ /* 0x000ea80000300800 */
[----:B0-----:R-:W2:Y:S04]  /*6e490*/  LDL.LU R6, [R1+0x228] ;  /* 0x0002280001067983 */ /* 0x001ea80000300800 */
[----:B------:R-:W2:Y:S04]  /*6e4a0*/  LDL.LU R7, [R1+0x22c] ;  /* 0x00022c0001077983 */ /* 0x000ea80000300800 */
[----:B------:R-:W-:Y:S04]  /*6e4b0*/  STL.64 [R1+0x5778], R18 ;  /* 0x0057781201007387 */ /* 0x000fe80000100a00 */
[----:B------:R0:W-:Y:S04]  /*6e4c0*/  STL.64 [R1+0x5770], R16 ;  /* 0x0057701001007387 */ /* 0x0001e80000100a00 */
[----:B0-----:R-:W3:Y:S04]  /*6e4d0*/  LDL.LU R16, [R1+0x1e0] ;  /* 0x0001e00001107983 */ /* 0x001ee80000300800 */
[----:B------:R-:W3:Y:S04]  /*6e4e0*/  LDL.LU R17, [R1+0x1e4] ;  /* 0x0001e40001117983 */ /* 0x000ee80000300800 */
[----:B------:R-:W2:Y:S04]  /*6e4f0*/  LDL.LU R18, [R1+0x1e8] ;  /* 0x0001e80001127983 */ /* 0x000ea80000300800 */
[----:B------:R-:W2:Y:S04]  /*6e500*/  LDL.LU R19, [R1+0x1ec] ;  /* 0x0001ec0001137983 */ /* 0x000ea80000300800 */
[----:B--2---:R-:W-:Y:S04]  /*6e510*/  STL.64 [R1+0x57b0], R18 ;  /* 0x0057b01201007387 */ /* 0x004fe80000100a00 */
[----:B---3--:R0:W-:Y:S04]  /*6e520*/  STL.64 [R1+0x57a8], R16 ;  /* 0x0057a81001007387 */ /* 0x0081e80000100a00 */
[----:B0-----:R-:W2:Y:S04]  /*6e530*/  LDL.LU R16, [R1+0x200] ;  /* 0x0002000001107983 */ /* 0x001ea80000300800 */
[----:B------:R-:W2:Y:S04]  /*6e540*/  LDL.LU R17, [R1+0x204] ;  /* 0x0002040001117983 */ /* 0x000ea80000300800 */
[----:B------:R-:W2:Y:S04]  /*6e550*/  LDL.LU R18, [R1+0x208] ;  /* 0x0002080001127983 */ /* 0x000ea80000300800 */
[----:B------:R-:W2:Y:S04]  /*6e560*/  LDL.LU R19, [R1+0x20c] ;  /* 0x00020c0001137983 */ /* 0x000ea80000300800 */
[----:B------:R-:W-:Y:S04]  /*6e570*/  STL [R1+0x55d8], R28 ;  /* 0x0055d81c01007387 */ /* 0x000fe80000100800 */
[----:B------:R-:W-:Y:S04]  /*6e580*/  STL [R1+0x55d4], R29 ;  /* 0x0055d41d01007387 */ /* 0x000fe80000100800 */
[----:B------:R0:W-:Y:S04]  /*6e590*/  STL.64 [R1+0x250], R24 ;  /* 0x0002501801007387 */ /* 0x0001e80000100a00 */
[----:B------:R1:W-:Y:S01]  /*6e5a0*/  STL.64 [R1+0x258], R26 ;  /* 0x0002581a01007387 */ /* 0x0003e20000100a00 */
[----:B0-----:R-:W-:-:S02]  /*6e5b0*/  IMAD.MOV.U32 R25, RZ, RZ, R10 ;  /* 0x000000ffff197224 */ /* 0x001fc400078e000a */
[----:B------:R-:W-:Y:S01]  /*6e5c0*/  IMAD.MOV.U32 R24, RZ, RZ, R11 ;  /* 0x000000ffff187224 */ /* 0x000fe200078e000b */
[----:B-1----:R-:W3:Y:S04]  /*6e5d0*/  LDL.LU.64 R26, [R1+0x5808] ;  /* 0x00580800011a7983 */ /* 0x002ee80000300a00 */
[----:B------:R-:W4:Y:S02]  /*6e5e0*/  LDL.LU.64 R10, [R1+0x5800] ;  /* 0x00580000010a7983 */ /* 0x000f240000300a00 */
[----:B----4-:R-:W-:Y:S01]  /*6e5f0*/  HMMA.16816.F32 R12, R20, R10, R12 ;  /* 0x0000000a140c723c */ /* 0x010fe2000000180c */
[----:B------:R-:W-:Y:S02]  /*6e600*/  IMAD.MOV.U32 R29, RZ, RZ, R10 ;  /* 0x000000ffff1d7224 */ /* 0x000fe400078e000a */
[----:B------:R-:W-:-:S15]  /*6e610*/  IMAD.MOV.U32 R28, RZ, RZ, R11 ;  /* 0x000000ffff1c7224 */ /* 0x000fde00078e000b */
[----:B------:R-:W-:Y:S01]  /*6e620*/  NOP ;  /* 0x0000000000007918 */ /* 0x000fe20000000000 */
[----:B------:R-:W-:Y:S04]  /*6e630*/  STL.64 [R1+0x240], R12 ;  /* 0x0002400c01007387 */ /* 0x000fe80000100a00 */
[----:B------:R0:W-:Y:S04]  /*6e640*/  STL.64 [R1+0x248], R14 ;  /* 0x0002480e01007387 */ /* 0x0001e80000100a00 */
[----:B0-----:R-:W4:Y:S04]  /*6e650*/  LDL.LU.64 R14, [R1+0x57f8] ;  /* 0x0057f800010e7983 */ /* 0x001f280000300a00 */
[----:B------:R-:W4:Y:S04]  /*6e660*/  LDL.LU.64 R10, [R1+0x57f0] ;  /* 0x0057f000010a7983 */ /* 0x000f280000300a00 */
[----:B------:R-:W4:Y:S02]  /*6e670*/  LDL.LU.64 R8, [R1+0x57e8] ;  /* 0x0057e80001087983 */ /* 0x000f240000300a00 */
[----:B----4-:R-:W-:-:S15]  /*6e680*/  HMMA.16816.F32 R8, R20, R14, R8 ;  /* 0x0000000e1408723c */ /* 0x010fde0000001808 */
[----:B------:R-:W-:-:S04]  /*6e690*/  NOP ;  /* 0x0000000000007918 */ /* 0x000fc80000000000 */
[----:B------:R-:W-:Y:S04]  /*6e6a0*/  STL.64 [R1+0x230], R8 ;  /* 0x0002300801007387 */ /* 0x000fe80000100a00 */
[----:B------:R0:W-:Y:S02]  /*6e6b0*/  STL.64 [R1+0x238], R10 ;  /* 0x0002380a01007387 */ /* 0x0001e40000100a00 */
[----:B0-----:R-:W-:Y:S02]  /*6e6c0*/  IMAD.MOV.U32 R10, RZ, RZ, R14 ;  /* 0x000000ffff0a7224 */ /* 0x001fe400078e000e */
[----:B------:R-:W-:Y:S02]  /*6e6d0*/  IMAD.MOV.U32 R11, RZ, RZ, R15 ;  /* 0x000000ffff0b7224 */ /* 0x000fe400078e000f */
[----:B------:R-:W4:Y:S02]  /*6e6e0*/  LDL.LU.64 R14, [R1+0x57e0] ;  /* 0x0057e000010e7983 */ /* 0x000f240000300a00 */
[----:B----4-:R-:W-:Y:S01]  /*6e6f0*/  HMMA.16816.F32 R4, R20, R14, R4 ;  /* 0x0000000e1404723c */ /* 0x010fe20000001804 */
[----:B------:R-:W-:-:S02]  /*6e700*/  IMAD.MOV.U32 R9, RZ, RZ, R14 ;  /* 0x000000ffff097224 */ /* 0x000fc400078e000e */
        /* <DEDUP_REMOVED lines=9> */
[----:B------:R0:W-:Y:S04]  /*6e7a0*/  STL.64 [R1+0x310], R12 ;  /* 0x0003100c01007387 */ /* 0x0001e80000100a00 */
[----:B------:R1:W-:Y:S01]  /*6e7b0*/  STL.64 [R1+0x318], R14 ;  /* 0x0003180e01007387 */ /* 0x0003e20000100a00 */
[----:B0-----:R-:W-:Y:S02]  /*6e7c0*/  IMAD.MOV.U32 R13, RZ, RZ, R6 ;  /* 0x000000ffff0d7224 */ /* 0x001fe400078e0006 */
[----:B------:R-:W-:Y:S01]  /*6e7d0*/  IMAD.MOV.U32 R12, RZ, RZ, R7 ;  /* 0x000000ffff0c7224 */ /* 0x000fe200078e0007 */
[----:B-1----:R-:W4:Y:S04]  /*6e7e0*/  LDL.LU.64 R14, [R1+0x57c0] ;  /* 0x0057c000010e7983 */ /* 0x002f280000300a00 */
[----:B------:R-:W2:Y:S02]  /*6e7f0*/  LDL.LU.64 R6, [R1+0x57b8] ;  /* 0x0057b80001067983 */ /* 0x000ea40000300a00 */
[----:B--2---:R-:W-:Y:S01]  /*6e800*/  HMMA.16816.F32 R16, R20, R6, R16 ;  /* 0x000000061410723c */ /* 0x004fe20000001810 */
[----:B------:R-:W-:-:S02]  /*6e810*/  IMAD.MOV.U32 R3, RZ, RZ, R6 ;  /* 0x000000ffff037224 */ /* 0x000fc400078e0006 */
[----:B------:R-:W-:-:S15]  /*6e820*/  IMAD.MOV.U32 R8, RZ, RZ, R7 ;  /* 0x000000ffff087224 */ /* 0x000fde00078e0007 */
[----:B------:R-:W-:Y:S01]  /*6e830*/  NOP ;  /* 0x0000000000007918 */ /* 0x000fe20000000000 */
[----:B------:R-:W-:Y:S04]  /*6e840*/  STL.64 [R1+0x300], R16 ;  /* 0x0003001001007387 */ /* 0x000fe80000100a00 */
[----:B------:R0:W-:Y:S04]  /*6e850*/  STL.64 [R1+0x308], R18 ;  /* 0x0003081201007387 */ /* 0x0001e80000100a00 */
[----:B0-----:R-:W4:Y:S04]  /*6e860*/  LDL.LU.64 R18, [R1+0x57b0] ;  /* 0x0057b00001127983 */ /* 0x001f280000300a00 */
[----:B------:R-:W4:Y:S04]  /*6e870*/  LDL.LU.64 R16, [R1+0x57a8] ;  /* 0x0057a80001107983 */ /* 0x000f280000300a00 */
[----:B------:R-:W3:Y:S04]  /*6e880*/  LDL.LU.64 R6, [R1+0x57a0] ;  /* 0x0057a00001067983 */ /* 0x000ee80000300a00 */
[----:B------:R-:W3:Y:S02]  /*6e890*/  LDL.LU.64 R4, [R1+0x5798] ;  /* 0x0057980001047983 */ /* 0x000ee40000300a00 */
[C---:B---3--:R-:W-:Y:S08]  /*6e8a0*/  HMMA.16816.F32 R4, R20.reuse, R26, R4 ;  /* 0x0000001a1404723c */ /* 0x048ff00000001804 */
[----:B----4-:R-:W-:Y:S11]  /*6e8b0*/  HMMA.16816.F32 R16, R20, R14, R16 ;  /* 0x0000000e1410723c */ /* 0x010ff60000001810 */
[----:B------:R-:W-:Y:S04]  /*6e8c0*/  STL.64 [R1+0x2f0], R4 ;  /* 0x0002f00401007387 */ /* 0x000fe80000100a00 */
[----:B------:R0:W-:Y:S04]  /*6e8d0*/  STL.64 [R1+0x2f8], R6 ;  /* 0x0002f80601007387 */ /* 0x0001e80000100a00 */
[----:B0-----:R-:W2:Y:S04]  /*6e8e0*/  LDL.LU.64 R6, [R1+0x5790] ;  /* 0x0057900001067983 */ /* 0x001ea80000300a00 */
[----:B------:R-:W3:Y:S04]  /*6e8f0*/  LDL.LU.64 R4, [R1+0x5788] ;  /* 0x0057880001047983 */ /* 0x000ee80000300a00 */
[----:B------:R0:W-:Y:S02]  /*6e900*/  STL.64 [R1+0x55f8], R26 ;  /* 0x0055f81a01007387 */ /* 0x0001e40000100a00 */
[----:B0-----:R-:W-:-:S02]  /*6e910*/  IMAD.MOV.U32 R26, RZ, RZ, R3 ;  /* 0x000000ffff1a7224 */ /* 0x001fc400078e0003 */
[----:B------:R-:W-:Y:S01]  /*6e920*/  IMAD.MOV.U32 R27, RZ, RZ, R8 ;  /* 0x000000ffff1b7224 */ /* 0x000fe200078e0008 */
[----:B------:R-:W4:Y:S04]  /*6e930*/  LDL.LU R3, [R1+0x5784] ;  /* 0x0057840001037983 */ /* 0x000f280000300800 */
[----:B------:R-:W2:Y:S04]  /*6e940*/  LDL.LU R8, [R1+0x5780] ;  /* 0x0057800001087983 */ /* 0x000ea80000300800 */
[----:B------:R0:W-:Y:S04]  /*6e950*/  STL.64 [R1+0x5610], R26 ;  /* 0x0056101a01007387 */ /* 0x0001e80000100a00 */
[----:B------:R-:W-:Y:S04]  /*6e960*/  STL.64 [R1+0x2e0], R16 ;  /* 0x0002e01001007387 */ /* 0x000fe80000100a00 */
[----:B------:R1:W-:Y:S01]  /*6e970*/  STL.64 [R1+0x2e8], R18 ;  /* 0x0002e81201007387 */ /* 0x0003e20000100a00 */
[----:B0-----:R-:W-:-:S02]  /*6e980*/  IMAD.MOV.U32 R26, RZ, RZ, R13 ;  /* 0x000000ffff1a7224 */ /* 0x001fc400078e000d */
[----:B------:R-:W-:Y:S01]  /*6e990*/  IMAD.MOV.U32 R27, RZ, RZ, R12 ;  /* 0x000000ffff1b7224 */ /* 0x000fe200078e000c */
[----:B-1----:R-:W2:Y:S04]  /*6e9a0*/  LDL.LU.64 R18, [R1+0x5778] ;  /* 0x0057780001127983 */ /* 0x002ea80000300a00 */
[----:B------:R-:W2:Y:S04]  /*6e9b0*/  LDL.LU.64 R16, [R1+0x5770] ;  /* 0x0057700001107983 */ /* 0x000ea80000300a00 */
[----:B------:R-:W-:Y:S04]  /*6e9c0*/  STL.64 [R1+0x5628], R26 ;  /* 0x0056281a01007387 */ /* 0x000fe80000100a00 */
[----:B------:R0:W-:Y:S04]  /*6e9d0*/  STL.64 [R1+0x55f0], R14 ;  /* 0x0055f00e01007387 */ /* 0x0001e80000100a00 */
[----:B------:R-:W2:Y:S04]  /*6e9e0*/  LDL.LU R12, [R1+0xd0] ;  /* 0x0000d000010c7983 */ /* 0x000ea80000300800 */
[----:B------:R-:W2:Y:S04]  /*6e9f0*/  LDL.LU R13, [R1+0xd4] ;  /* 0x0000d400010d7983 */ /* 0x000ea80000300800 */
[----:B0-----:R-:W2:Y:S04]  /*6ea00*/  LDL.LU R14, [R1+0xd8] ;  /* 0x0000d800010e7983 */ /* 0x001ea80000300800 */
[----:B------:R-:W2:Y:S01]  /*6ea10*/  LDL.LU R15, [R1+0xdc] ;  /* 0x0000dc00010f7983 */ /* 0x000ea20000300800 */
[----:B------:R-:W-:-:S02]  /*6ea20*/  IMAD.MOV.U32 R26, RZ, RZ, R9 ;  /* 0x000000ffff1a7224 */ /* 0x000fc400078e0009 */
[----:B------:R-:W-:Y:S01]  /*6ea30*/  IMAD.MOV.U32 R27, RZ, RZ, R2 ;  /* 0x000000ffff1b7224 */ /* 0x000fe200078e0002 */
[----:B------:R-:W3:Y:S04]  /*6ea40*/  LDL.LU R9, [R1+0x576c] ;  /* 0x00576c0001097983 */ /* 0x000ee80000300800 */
        /* <DEDUP_REMOVED lines=14> */
[----:B------:R-:W-:-:S05]  /*6eb30*/  IMAD.MOV.U32 R27, RZ, RZ, R28 ;  /* 0x000000ffff1b7224 */ /* 0x000fca00078e001c */
        /* <DEDUP_REMOVED lines=14> */
[----:B------:R-:W-:-:S02]  /*6ec20*/  IMAD.MOV.U32 R26, RZ, RZ, R19 ;  /* 0x000000ffff1a7224 */ /* 0x000fc400078e0013 */
[----:B---3--:R-:W-:Y:S02]  /*6ec30*/  IMAD.MOV.U32 R27, RZ, RZ, R5 ;  /* 0x000000ffff1b7224 */ /* 0x008fe400078e0005 */
[----:B------:R-:W-:Y:S02]  /*6ec40*/  IMAD.MOV.U32 R14, RZ, RZ, R11 ;  /* 0x000000ffff0e7224 */ /* 0x000fe400078e000b */
[----:B------:R-:W-:Y:S01]  /*6ec50*/  IMAD.MOV.U32 R15, RZ, RZ, R10 ;  /* 0x000000ffff0f7224 */ /* 0x000fe200078e000a */
        /* <DEDUP_REMOVED lines=17> */
[----:B------:R-:W-:Y:S02]  /*6ed70*/  IMAD.MOV.U32 R27, RZ, RZ, R4 ;  /* 0x000000ffff1b7224 */ /* 0x000fe400078e0004 */
[----:B---3--:R-:W-:Y:S02]  /*6ed80*/  IMAD.MOV.U32 R14, RZ, RZ, R10 ;  /* 0x000000ffff0e7224 */ /* 0x008fe400078e000a */
        /* <DEDUP_REMOVED lines=10> */
[----:B------:R-:W2:Y:S01]  /*6ee30*/  LDL.64 R18, [R1+0x1b8] ;  /* 0x0001b80001127983 */ /* 0x000ea20000100a00 */
[----:B------:R-:W-:-:S02]  /*6ee40*/  IMAD.MOV.U32 R26, RZ, RZ, R7 ;  /* 0x000000ffff1a7224 */ /* 0x000fc400078e0007 */
[----:B------:R-:W-:Y:S01]  /*6ee50*/  IMAD.MOV.U32 R27, RZ, RZ, R6 ;  /* 0x000000ffff1b7224 */ /* 0x000fe200078e0006 */
[----:B--2---:R-:W-:Y:S04]  /*6ee60*/  STL.64 [R1+0x5720], R18 ;  /* 0x0057201201007387 */ /* 0x004fe80000100a00 */
[----:B------:R0:W-:Y:S04]  /*6ee70*/  STL.64 [R1+0x5700], R26 ;  /* 0x0057001a01007387 */ /* 0x0001e80000100a00 */
        /* <DEDUP_REMOVED lines=14> */
[----:B------:R-:W2:Y:S04]  /*6ef60*/  LDL.LU.64 R18, [R1+0xb8] ;  /* 0x0000b80001127983 */ /* 0x000ea80000300a00 */
[----:B------:R-:W-:Y:S04]  /*6ef70*/  STL.64 [R1+0x5718], R26 ;  /* 0x0057181a01007387 */ /* 0x000fe80000100a00 */
[----:B------:R0:W-:Y:S04]  /*6ef80*/  STL.64 [R1+0x5710], R24 ;  /* 0x0057101801007387 */ /* 0x0001e80000100a00 */
[----:B0-----:R-:W2:Y:S04]  /*6ef90*/  LDL.LU R24, [R1+0x190] ;  /* 0x0001900001187983 */ /* 0x001ea80000300800 */
[----:B------:R-:W2:Y:S04]  /*6efa0*/  LDL.LU R25, [R1+0x194] ;  /* 0x0001940001197983 */ /* 0x000ea80000300800 */
[----:B------:R-:W2:Y:S04]  /*6efb0*/  LDL.LU R26, [R1+0x198] ;  /* 0x00019800011a7983 */ /* 0x000ea80000300800 */
[----:B------:R-:W2:Y:S04]  /*6efc0*/  LDL.LU R27, [R1+0x19c] ;  /* 0x00019c00011b7983 */ /* 0x000ea80000300800 */
[----:B------:R-:W-:Y:S04]  /*6efd0*/  STL.64 [R1+0x5698], R14 ;  /* 0x0056980e01007387 */ /* 0x000fe80000100a00 */
[----:B------:R0:W-:Y:S04]  /*6efe0*/  STL.64 [R1+0x5690], R12 ;  /* 0x0056900c01007387 */ /* 0x0001e80000100a00 */
[----:B0-----:R-:W2:Y:S04]  /*6eff0*/  LDL.LU R12, [R1+0x140] ;  /* 0x00014000010c7983 */ /* 0x001ea80000300800 */
[----:B------:R-:W2:Y:S01]  /*6f000*/  LDL.LU R13, [R1+0x144] ;  /* 0x00014400010d7983 */ /* 0x000ea20000300800 */
[----:B---3--:R-:W-:-:S02]  /*6f010*/  IMAD.MOV.U32 R14, RZ, RZ, R11 ;  /* 0x000000ffff0e7224 */ /* 0x008fc400078e000b */
[----:B------:R-:W-:Y:S01]  /*6f020*/  IMAD.MOV.U32 R15, RZ, RZ, R10 ;  /* 0x000000ffff0f7224 */ /* 0x000fe200078e000a */
[----:B------:R-:W3:Y:S04]  /*6f030*/  LDL.LU R11, [R1+0x574c] ;  /* 0x00574c00010b7983 */ /* 0x000ee80000300800 */
[----:B------:R-:W3:Y:S04]  /*6f040*/  LDL.LU R10, [R1+0x5748] ;  /* 0x00574800010a7983 */ /* 0x000ee80000300800 */
[----:B------:R-:W-:Y:S04]  /*6f050*/  STL.64 [R1+0x56b0], R14 ;  /* 0x0056b00e01007387 */ /* 0x000fe80000100a00 */
[----:B--2---:R0:W-:Y:S04]  /*6f060*/  STL.64 [R1+0x56a8], R12 ;  /* 0x0056a80c01007387 */ /* 0x0041e80000100a00 */
[----:B0-----:R-:W2:Y:S04]  /*6f070*/  LDL.LU R12, [R1+0x150] ;  /* 0x00015000010c7983 */ /* 0x001ea80000300800 */
[----:B------:R-:W2:Y:S04]  /*6f080*/  LDL.LU R13, [R1+0x154] ;  /* 0x00015400010d7983 */ /* 0x000ea80000300800 */
[----:B------:R-:W2:Y:S04]  /*6f090*/  LDL.LU R14, [R1+0x158] ;  /* 0x00015800010e7983 */ /* 0x000ea80000300800 */
[----:B------:R-:W2:Y:S04]  /*6f0a0*/  LDL.LU R15, [R1+0x15c] ;  /* 0x00015c00010f7983 */ /* 0x000ea80000300800 */
[----:B--2---:R3:W-:Y:S04]  /*6f0b0*/  STL.64 [R1+0x56c8], R14 ;  /* 0x0056c80e01007387 */ /* 0x0047e80000100a00 */
[----:B------:R0:W-:Y:S01]  /*6f0c0*/  STL.64 [R1+0x56c0], R12 ;  /* 0x0056c00c01007387 */ /* 0x0001e20000100a00 */
[----:B---3--:R-:W-:-:S02]  /*6f0d0*/  IMAD.MOV.U32 R14, RZ, RZ, R10 ;  /* 0x000000ffff0e7224 */ /* 0x008fc400078e000a */
[----:B------:R-:W-:Y:S01]  /*6f0e0*/  IMAD.MOV.U32 R15, RZ, RZ, R11 ;  /* 0x000000ffff0f7224 */ /* 0x000fe200078e000b */
[----:B0-----:R-:W2:Y:S04]  /*6f0f0*/  LDL.LU R12, [R1+0x160] ;  /* 0x00016000010c7983 */ /* 0x001ea80000300800 */
[----:B------:R-:W2:Y:S04]  /*6f100*/  LDL.LU R13, [R1+0x164] ;  /* 0x00016400010d7983 */ /* 0x000ea80000300800 */
[----:B------:R-:W3:Y:S04]  /*6f110*/  LDL.LU R10, [R1+0x5744] ;  /* 0x00574400010a7983 */ /* 0x000ee80000300800 */
[----:B------:R-:W3:Y:S04]  /*6f120*/  LDL.LU R11, [R1+0x5740] ;  /* 0x00574000010b7983 */ /* 0x000ee80000300800 */
[----:B------:R-:W-:Y:S01]  /*6f130*/  STL.64 [R1+0x56e0], R14 ;  /* 0x0056e00e01007387 */ /* 0x000fe20000100a00 */
[C---:B---3--:R-:W-:Y:S03]  /*6f140*/  HMMA.16816.F32 R4, R20.reuse, R10, R4 ;  /* 0x0000000a1404723c */ /* 0x048fe60000001804 */
        /* <DEDUP_REMOVED lines=8> */
[----:B------:R-:W3:Y:S02]  /*6f1d0*/  LDL.LU.64 R4, [R1+0x5730] ;  /* 0x0057300001047983 */ /* 0x000ee40000300a00 */
[----:B---3--:R-:W-:-:S15]  /*6f1e0*/  HMMA.16816.F32 R4, R20, R18, R4 ;  /* 0x000000121404723c */ /* 0x008fde0000001804 */
[----:B------:R-:W-:-:S04]  /*6f1f0*/  NOP ;  /* 0x0000000000007918 */ /* 0x000fc80000000000 */
[----:B------:R0:W-:Y:S04]  /*6f200*/  STL.64 [R1+0x1a0], R4 ;  /* 0x0001a00401007387 */ /* 0x0001e80000100a00 */
[----:B------:R1:W-:Y:S04]  /*6f210*/  STL.64 [R1+0x1a8], R6 ;  /* 0x0001a80601007387 */ /* 0x0003e80000100a00 */
[----:B0-----:R-:W3:Y:S01]  /*6f220*/  LDL.LU R5, [R1+0x5728] ;  /* 0x0057280001057983 */ /* 0x001ee20000300800 */
[----:B------:R-:W-:Y:S02]  /*6f230*/  IMAD.MOV.U32 R4, RZ, RZ, R19 ;  /* 0x000000ffff047224 */ /* 0x000fe400078e0013 */
[----:B-1----:R-:W-:-:S02]  /*6f240*/  IMAD.MOV.U32 R7, RZ, RZ, R18 ;  /* 0x000000ffff077224 */ /* 0x002fc400078e0012 */
[----:B------:R-:W2:Y:S02]  /*6f250*/  LDL.LU.64 R18, [R1+0x5720] ;  /* 0x0057200001127983 */ /* 0x000ea40000300a00 */
[----:B--2---:R-:W-:Y:S01]  /*6f260*/  HMMA.16816.F32 R24, R20, R18, R24 ;  /* 0x000000121418723c */ /* 0x004fe20000001818 */
[----:B------:R-:W-:-:S15]  /*6f270*/  IMAD.MOV.U32 R6, RZ, RZ, R18 ;  /* 0x000000ffff067224 */ /* 0x000fde00078e0012 */
[----:B------:R-:W-:-:S03]  /*6f280*/  NOP ;  /* 0x0000000000007918 */ /* 0x000fc60000000000 */
[----:B------:R-:W-:Y:S04]  /*6f290*/  STL.64 [R1+0x190], R24 ;  /* 0x0001901801007387 */ /* 0x000fe80000100a00 */
[----:B------:R0:W-:Y:S04]  /*6f2a0*/  STL.64 [R1+0x198], R26 ;  /* 0x0001981a01007387 */ /* 0x0001e80000100a00 */
[----:B0-----:R-:W2:Y:S04]  /*6f2b0*/  LDL.LU.64 R26, [R1+0x5718] ;  /* 0x00571800011a7983 */ /* 0x001ea80000300a00 */
[----:B------:R-:W2:Y:S04]  /*6f2c0*/  LDL.LU.64 R24, [R1+0x5710] ;  /* 0x0057100001187983 */ /* 0x000ea80000300a00 */
[----:B------:R-:W2:Y:S02]  /*6f2d0*/  LDL.LU.64 R18, [R1+0x5708] ;  /* 0x0057080001127983 */ /* 0x000ea40000300a00 */
[----:B--2---:R-:W-:Y:S02]  /*6f2e0*/  HMMA.16816.F32 R20, R20, R18, R24 ;  /* 0x000000121414723c */ /* 0x004fe40000001818 */
[----:B------:R-:W2:Y:S01]  /*6f2f0*/  LDL.LU.64 R26, [R1+0x5700] ;  /* 0x00570000011a7983 */ /* 0x000ea20000300a00 */
[----:B------:R-:W-:-:S03]  /*6f300*/  IMAD.MOV.U32 R28, RZ, RZ, R19 ;  /* 0x000000ffff1c7224 */ /* 0x000fc600078e0013 */
[----:B------:R-:W2:-:S13]  /*6f310*/  LDL.LU.64 R18, [R1+0x56f8] ;  /* 0x0056f80001127983 */ /* 0x000e9a0000300a00 */
[----:B------:R0:W-:Y:S04]  /*6f320*/  STL.64 [R1+0x180], R20 ;  /* 0x0001801401007387 */ /* 0x0001e80000100a00 */
[----:B------:R1:W-:Y:S04]  /*6f330*/  STL.64 [R1+0x188], R22 ;  /* 0x0001881601007387 */ /* 0x0003e80000100a00 */
[----:B------:R-:W2:Y:S04]  /*6f340*/  LDL.LU.64 R16, [R1+0x56f0] ;  /* 0x0056f00001107983 */ /* 0x000ea80000300a00 */
[----:B0-----:R-:W3:Y:S04]  /*6f350*/  LDL.LU R20, [R1+0xc0] ;  /* 0x0000c00001147983 */ /* 0x001ee80000300800 */
[----:B------:R-:W3:Y:S01]  /*6f360*/  LDL.LU R21, [R1+0xc4] ;  /* 0x0000c40001157983 */ /* 0x000ee20000300800 */
[----:B-1----:R-:W-:-:S03]  /*6f370*/  IMAD.MOV.U32 R23, RZ, RZ, R2 ;  /* 0x000000ffff177224 */ /* 0x002fc600078e0002 */
[----:B------:R-:W3:Y:S04]  /*6f380*/  LDL.LU R22, [R1+0xc8] ;  /* 0x0000c80001167983 */ /* 0x000ee80000300800 */
[----:B------:R-:W3:Y:S01]  /*6f390*/  LDL.LU R2, [R1+0x56e8] ;  /* 0x0056e80001027983 */ /* 0x000ee20000300800 */
[----:B--2---:R-:W-:Y:S03]  /*6f3a0*/  HMMA.16816.F32 R24, R16, R26, R12 ;  /* 0x0000001a1018723c */ /* 0x004fe6000000180c */
[----:B------:R-:W2:Y:S04]  /*6f3b0*/  LDL.LU.64 R14, [R1+0x56e0] ;  /* 0x0056e000010e7983 */ /* 0x000ea80000300a00 */
[----:B------:R-:W2:-:S12]  /*6f3c0*/  LDL.LU.64 R12, [R1+0x56d8] ;  /* 0x0056d800010c7983 */ /* 0x000e980000300a00 */
[----:B------:R-:W-:Y:S04]  /*6f3d0*/  STL.64 [R1+0x170], R24 ;  /* 0x0001701801007387 */ /* 0x000fe80000100a00 */
[----:B------:R0:W-:Y:S04]  /*6f3e0*/  STL.64 [R1+0x178], R26 ;  /* 0x0001781a01007387 */ /* 0x0001e80000100a00 */
[----:B0-----:R-:W2:Y:S02]  /*6f3f0*/  LDL.LU.64 R26, [R1+0x56d0] ;  /* 0x0056d000011a7983 */ /* 0x001ea40000300a00 */
[----:B--2---:R-:W-:Y:S02]  /*6f400*/  HMMA.16816.F32 R24, R16, R26, R12 ;  /* 0x0000001a1018723c */ /* 0x004fe4000000180c */
[----:B------:R-:W2:Y:S04]  /*6f410*/  LDL.LU.64 R14, [R1+0x56c8] ;  /* 0x0056c800010e7983 */ /* 0x000ea80000300a00 */
[----:B------:R-:W2:-:S13]  /*6f420*/  LDL.LU.64 R12, [R1+0x56c0] ;  /* 0x0056c000010c7983 */ /* 0x000e9a0000300a00 */
        /* <DEDUP_REMOVED lines=52> */
[----:B------:R-:W3:-:S15]  /*6f770*/  LDL.LU.64 R14, [R1+0x55f0] ;  /* 0x0055f000010e7983 */ /* 0x000ede0000300a00 */
[----:B------:R-:W-:Y:S02]  /*6f780*/  NOP ;  /* 0x0000000000007918 */ /* 0x000fe40000000000 */
[----:B------:R-:W-:Y:S04]  /*6f790*/  STL.64 [R1+0xd0], R24 ;  /* 0x0000d01801007387 */ /* 0x000fe80000100a00 */
[----:B------:R0:W-:Y:S04]  /*6f7a0*/  STL.64 [R1+0xd8], R26 ;  /* 0x0000d81a01007387 */ /* 0x0001e80000100a00 */
[----:B0-----:R-:W2:Y:S04]  /*6f7b0*/  LDL.LU.64 R26, [R1+0x55e8] ;  /* 0x0055e800011a7983 */ /* 0x001ea80000300a00 */
[----:B------:R-:W2:Y:S01]  /*6f7c0*/  LDL.LU.64 R24, [R1+0x55e0] ;  /* 0x0055e00001187983 */ /* 0x000ea20000300a00 */
[----:B---3--:R-:W-:-:S15]  /*6f7d0*/  HMMA.16816.F32 R20, R16, R14, R20 ;  /* 0x0000000e1014723c */ /* 0x008fde0000001814 */
[----:B------:R-:W-:-:S04]  /*6f7e0*/  NOP ;  /* 0x0000000000007918 */ /* 0x000fc80000000000 */
[----:B------:R-:W-:Y:S04]  /*6f7f0*/  STL.64 [R1+0xc0], R20 ;  /* 0x0000c01401007387 */ /* 0x000fe80000100a00 */
[----:B------:R2:W-:Y:S02]  /*6f800*/  STL.64 [R1+0xc8], R22 ;  /* 0x0000c81601007387 */ /* 0x0005e40000100a00 */
[----:B--2---:R-:W-:-:S15]  /*6f810*/  HMMA.16816.F32 R20, R16, R10, R24 ;  /* 0x0000000a1014723c */ /* 0x004fde0000001818 */
[----:B------:R-:W-:-:S04]  /*6f820*/  NOP ;  /* 0x0000000000007918 */ /* 0x000fc80000000000 */
[----:B------:R-:W-:Y:S04]  /*6f830*/  STL.64 [R1+0xa0], R20 ;  /* 0x0000a01401007387 */ /* 0x000fe80000100a00 */
[----:B------:R-:W-:Y:S04]  /*6f840*/  STL.64 [R1+0xa8], R22 ;  /* 0x0000a81601007387 */ /* 0x000fe80000100a00 */
[----:B------:R-:W0:Y:S01]  /*6f850*/  LDSM.16.MT88.4 R20, [R2+UR5+0x41000] ;  /* 0x041000050214783b */ /* 0x000e220008004200 */
[----:B------:R-:W-:Y:S02]  /*6f860*/  IMAD.MOV.U32 R24, RZ, RZ, R9 ;  /* 0x000000ffff187224 */ /* 0x000fe400078e0009 */
[----:B------:R-:W-:-:S02]  /*6f870*/  IMAD.MOV.U32 R25, RZ, RZ, R8 ;  /* 0x000000ffff197224 */ /* 0x000fc400078e0008 */
[----:B------:R-:W1:Y:S04]  /*6f880*/  LDSM.16.M88.4 R8, [R5+UR5+0x4080] ;  /* 0x004080050508783b */ /* 0x000e680008000200 */
[----:B0-----:R-:W-:Y:S04]  /*6f890*/  STL.64 [R1+0x55a0], R22 ;  /* 0x0055a01601007387 */ /* 0x001fe80000100a00 */
[----:B------:R-:W-:Y:S04]  /*6f8a0*/  STL.64 [R1+0x5598], R20 ;  /* 0x0055981401007387 */ /* 0x000fe80000100a00 */
[----:B------:R-:W0:Y:S01]  /*6f8b0*/  LDSM.16.M88.4 R20, [R5+UR5+0x80] ;  /* 0x000080050514783b */ /* 0x000e220008000200 */
[----:B------:R-:W-:-:S03]  /*6f8c0*/  IMAD.MOV.U32 R14, RZ, RZ, R7 ;  /* 0x000000ffff0e7224 */ /* 0x000fc600078e0007 */
[----:B------:R-:W-:Y:S01]  /*6f8d0*/  STL [R1+0x5560], R2 ;  /* 0x0055600201007387 */ /* 0x000fe20000100800 */
[----:B-1----:R-:W-:-:S03]  /*6f8e0*/  IMAD.MOV.U32 R7, RZ, RZ, R9 ;  /* 0x000000ffff077224 */ /* 0x002fc600078e0009 */
[----:B0-----:R0:W-:Y:S04]  /*6f8f0*/  STL.64 [R1+0x90], R20 ;  /* 0x0000901401007387 */ /* 0x0011e80000100a00 */
[----:B------:R-:W-:Y:S04]  /*6f900*/  STL.64 [R1+0x98], R22 ;  /* 0x0000981601007387 */ /* 0x000fe80000100a00 */
[----:B------:R-:W-:Y:S01]  /*6f910*/  STL.64 [R1+0x80], R8 ;  /* 0x0000800801007387 */ /* 0x000fe20000100a00 */
[----:B0-----:R-:W-:-:S03]  /*6f920*/  IMAD.MOV.U32 R20, RZ, RZ, R8 ;  /* 0x000000ffff147224 */ /* 0x001fc600078e0008 */
[----:B------:R-:W-:Y:S04]  /*6f930*/  STL.64 [R1+0x88], R10 ;  /* 0x0000880a01007387 */ /* 0x000fe80000100a00 */
[----:B------:R-:W0:Y:S04]  /*6f940*/  LDSM.16.M88.4 R8, [R5+UR5+0x8080] ;  /* 0x008080050508783b */ /* 0x000e280008000200 */
[----:B0-----:R-:W-:Y:S04]  /*6f950*/  STL.64 [R1+0x70], R8 ;  /* 0x0000700801007387 */ /* 0x001fe80000100a00 */
[----:B------:R-:W-:Y:S04]  /*6f960*/  STL.64 [R1+0x78], R10 ;  /* 0x0000780a01007387 */ /* 0x000fe80000100a00 */
[----:B------:R-:W0:Y:S04]  /*6f970*/  LDSM.16.M88.4 R8, [R5+UR5+0xc080] ;  /* 0x00c080050508783b */ /* 0x000e280008000200 */
[----:B0-----:R-:W-:Y:S04]  /*6f980*/  STL.64 [R1+0x60], R8 ;  /* 0x0000600801007387 */ /* 0x001fe80000100a00 */
[----:B------:R-:W-:Y:S04]  /*6f990*/  STL.64 [R1+0x68], R10 ;  /* 0x0000680a01007387 */ /* 0x000fe80000100a00 */
[----:B------:R-:W0:Y:S01]  /*6f9a0*/  LDSM.16.M88.4 R8, [R5+UR5+0x10080] ;  /* 0x010080050508783b */ /* 0x000e220008000200 */
[----:B------:R-:W-:-:S03]  /*6f9b0*/  IMAD.MOV.U32 R15, RZ, RZ, R4 ;  /* 0x000000ffff0f7224 */ /* 0x000fc600078e0004 */
[----:B0-----:R-:W-:Y:S01]  /*6f9c0*/  STL.64 [R1+0x50], R8 ;  /* 0x0000500801007387 */ /* 0x001fe20000100a00 */
[----:B------:R-:W-:Y:S02]  /*6f9d0*/  IMAD.MOV.U32 R29, RZ, RZ, R8 ;  /* 0x000000ffff1d7224 */ /* 0x000fe400078e0008 */
[----:B------:R-:W-:Y:S01]  /*6f9e0*/  IMAD.MOV.U32 R4, RZ, RZ, R9 ;  /* 0x000000ffff047224 */ /* 0x000fe200078e0009 */
[----:B------:R-:W-:Y:S04]  /*6f9f0*/  STL.64 [R1+0x58], R10 ;  /* 0x0000580a01007387 */ /* 0x000fe80000100a00 */
[----:B------:R-:W0:Y:S01]  /*6fa00*/  LDSM.16.M88.4 R8, [R5+UR5+0x14080] ;  /* 0x014080050508783b */ /* 0x000e220008000200 */
[----:B----4-:R-:W-:Y:S02]  /*6fa10*/  IMAD.MOV.U32 R26, RZ, RZ, R3 ;  /* 0x000000ffff1a7224 */ /* 0x010fe400078e0003 */
[----:B------:R-:W-:Y:S01]  /*6fa20*/  IMAD.MOV.U32 R27, RZ, RZ, R0 ;  /* 0x000000ffff1b7224 */ /* 0x000fe200078e0000 */
[----:B0-----:R-:W-:Y:S04]  /*6fa30*/  STL.64 [R1+0x40], R8 ;  /* 0x0000400801007387 */ /* 0x001fe80000100a00 */
[----:B------:R-:W-:Y:S04]  /*6fa40*/  STL.64 [R1+0x48], R10 ;  /* 0x0000480a01007387 */ /* 0x000fe80000100a00 */
[----:B------:R-:W0:Y:S04]  /*6fa50*/  LDSM.16.M88.4 R8, [R5+UR5+0x18080] ;  /* 0x018080050508783b */ /* 0x000e280008000200 */
[----:B0-----:R-:W-:Y:S01]  /*6fa60*/  STL.64 [R1+0x30], R8 ;  /* 0x0000300801007387 */ /* 0x001fe20000100a00 */
[----:B------:R-:W-:-:S03]  /*6fa70*/  IMAD.MOV.U32 R2, RZ, RZ, R9 ;  /* 0x000000ffff027224 */ /* 0x000fc600078e0009 */
[----:B------:R0:W-:Y:S02]  /*6fa80*/  STL.64 [R1+0x38], R10 ;  /* 0x0000380a01007387 */ /* 0x0001e40000100a00 */
[----:B0-----:R-:W-:Y:S02]  /*6fa90*/  HMMA.16816.F32 R8, R16, R14, R24 ;  /* 0x0000000e1008723c */ /* 0x001fe40000001818 */
[----:B------:R-:W-:Y:S04]  /*6faa0*/  LDSM.16.M88.4 R12, [R5+UR5+0x20080] ;  /* 0x02008005050c783b */ /* 0x000fe80008000200 */
[----:B------:R-:W-:-:S13]  /*6fab0*/  LDSM.16.M88.4 R24, [R5+UR5+0x28080] ;  /* 0x028080050518783b */ /* 0x000fda0008000200 */
[----:B------:R-:W-:Y:S04]  /*6fac0*/  STL.64 [R1+0x2c0], R8 ;  /* 0x0002c00801007387 */ /* 0x000fe80000100a00 */
[----:B------:R-:W-:Y:S04]  /*6fad0*/  STL.64 [R1+0x55c8], R18 ;  /* 0x0055c81201007387 */ /* 0x000fe80000100a00 */
[----:B------:R-:W-:Y:S04]  /*6fae0*/  STL.64 [R1+0x55c0], R16 ;  /* 0x0055c01001007387 */ /* 0x000fe80000100a00 */
[----:B------:R-:W0:Y:S01]  /*6faf0*/  LDSM.16.M88.4 R16, [R5+UR5+0x1c080] ;  /* 0x01c080050510783b */ /* 0x000e220008000200 */
[----:B------:R-:W-:-:S02]  /*6fb00*/  IMAD.MOV.U32 R3, RZ, RZ, R10 ;  /* 0x000000ffff037224 */ /* 0x000fc400078e000a */
[----:B------:R-:W-:Y:S02]  /*6fb10*/  IMAD.MOV.U32 R0, RZ, RZ, R11 ;  /* 0x000000ffff007224 */ /* 0x000fe400078e000b */
[----:B------:R-:W1:Y:S04]  /*6fb20*/  LDSM.16.M88.4 R8, [R5+UR5+0x24080] ;  /* 0x024080050508783b */ /* 0x000e680008000200 */
[----:B------:R-:W-:Y:S04]  /*6fb30*/  STL [R1+0x53fc], R0 ;  /* 0x0053fc0001007387 */ /* 0x000fe80000100800 */
[----:B------:R-:W-:Y:S04]  /*6fb40*/  STL [R1+0x53f8], R3 ;  /* 0x0053f80301007387 */ /* 0x000fe80000100800 */
[----:B0-----:R-:W-:Y:S04]  /*6fb50*/  STL.64 [R1+0x20], R16 ;  /* 0x0000201001007387 */ /* 0x001fe80000100a00 */
[----:B------:R-:W-:Y:S04]  /*6fb60*/  STL.64 [R1+0x28], R18 ;  /* 0x0000281201007387 */ /* 0x000fe80000100a00 */
[----:B------:R-:W-:Y:S04]  /*6fb70*/  STL.64 [R1+0x10], R12 ;  /* 0x0000100c01007387 */ /* 0x000fe80000100a00 */
[----:B------:R-:W-:Y:S04]  /*6fb80*/  STL.64 [R1+0x18], R14 ;  /* 0x0000180e01007387 */ /* 0x000fe80000100a00 */
[----:B------:R-:W0:Y:S04]  /*6fb90*/  LDSM.16.M88.4 R12, [R5+UR5+0x2c080] ;  /* 0x02c08005050c783b */ /* 0x000e280008000200 */
[----:B------:R-:W-:Y:S04]  /*6fba0*/  STL.64 [R1+0x5508], R26 ;  /* 0x0055081a01007387 */ /* 0x000fe80000100a00 */
[----:B-1----:R-:W-:Y:S04]  /*6fbb0*/  STL.64 [R1], R8 ;  /* 0x0000000801007387 */ /* 0x002fe80000100a00 */
[----:B------:R-:W-:Y:S04]  /*6fbc0*/  STL.64 [R1+0x8], R10 ;  /* 0x0000080a01007387 */ /* 0x000fe80000100a00 */
[----:B------:R-:W1:Y:S04]  /*6fbd0*/  LDSM.16.M88.4 R8, [R5+UR5+0x30080] ;  /* 0x030080050508783b */ /* 0x000e680008000200 */
[----:B------:R-:W-:Y:S04]  /*6fbe0*/  STL.64 [R1+0x5500], R24 ;  /* 0x0055001801007387 */ /* 0x000fe80000100a00 */
[----:B------:R-:W2:Y:S04]  /*6fbf0*/  LDSM.16.M88.4 R16, [R5+UR5+0x34080] ;  /* 0x034080050510783b */ /* 0x000ea80008000200 */
[----:B0-----:R-:W-:Y:S04]  /*6fc00*/  STL [R1+0x54fc], R12 ;  /* 0x0054fc0c01007387 */ /* 0x001fe80000100800 */
[----:B------:R-:W-:Y:S04]  /*6fc10*/  STL [R1+0x54f8], R13 ;  /* 0x0054f80d01007387 */ /* 0x000fe80000100800 */
[----:B------:R-:W-:Y:S04]  /*6fc20*/  STL [R1+0x527c], R14 ;  /* 0x00527c0e01007387 */ /* 0x000fe80000100800 */
[----:B------:R-:W-:Y:S04]  /*6fc30*/  STL [R1+0x5278], R15 ;  /* 0x0052780f01007387 */ /* 0x000fe80000100800 */
[----:B-1----:R-:W-:Y:S04]  /*6fc40*/  STL [R1+0x5324], R10 ;  /* 0x0053240a01007387 */ /* 0x002fe80000100800 */
[----:B------:R-:W-:Y:S04]  /*6fc50*/  STL [R1+0x5320], R11 ;  /* 0x0053200b01007387 */ /* 0x000fe80000100800 */
[----:B------:R0:W-:Y:S04]  /*6fc60*/  STL.64 [R1+0x5568], R8 ;  /* 0x0055680801007387 */ /* 0x0001e80000100a00 */
[----:B------:R-:W1:Y:S04]  /*6fc70*/  LDSM.16.M88.4 R12, [R5+UR5+0x38080] ;  /* 0x03808005050c783b */ /* 0x000e680008000200 */
[----:B0-----:R-:W3:Y:S04]  /*6fc80*/  LDL.LU.64 R8, [R1+0x70] ;  /* 0x0000700001087983 */ /* 0x001ee80000300a00 */
[----:B---3--:R0:W-:Y:S04]  /*6fc90*/  STL.64 [R1+0x5570], R8 ;  /* 0x0055700801007387 */ /* 0x0081e80000100a00 */
[----:B--2---:R-:W-:Y:S04]  /*6fca0*/  STL.64 [R1+0xb0], R16 ;  /* 0x0000b01001007387 */ /* 0x004fe80000100a00 */
[----:B------:R-:W-:Y:S04]  /*6fcb0*/  STL.64 [R1+0xb8], R18 ;  /* 0x0000b81201007387 */ /* 0x000fe80000100a00 */
[----:B-1----:R-:W-:Y:S01]  /*6fcc0*/  STL.64 [R1+0x1e0], R12 ;  /* 0x0001e00c01007387 */ /* 0x002fe20000100a00 */
[----:B0-----:R-:W-:-:S03]  /*6fcd0*/  IMAD.MOV.U32 R9, RZ, RZ, R7 ;  /* 0x000000ffff097224 */ /* 0x001fc600078e0007 */
[----:B------:R-:W-:Y:S04]  /*6fce0*/  STL.64 [R1+0x1e8], R14 ;  /* 0x0001e80e01007387 */ /* 0x000fe80000100a00 */
[----:B------:R-:W2:Y:S01]  /*6fcf0*/  LDL R7, [R1+0x384] ;  /* 0x0003840001077983 */ /* 0x000ea20000100800 */
[----:B------:R-:W-:Y:S02]  /*6fd00*/  IMAD.MOV.U32 R23, RZ, RZ, R28 ;  /* 0x000000ffff177224 */ /* 0x000fe400078e001c */
[----:B------:R-:W-:Y:S01]  /*6fd10*/  IMAD.MOV.U32 R8, RZ, RZ, R20 ;  /* 0x000000ffff087224 */ /* 0x000fe200078e0014 */
[----:B------:R-:W0:Y:S04]  /*6fd20*/  LDSM.16.M88.4 R16, [R5+UR5+0x3c080] ;  /* 0x03c080050510783b */ /* 0x000e280008000200 */
[----:B--2---:R1:W-:Y:S04]  /*6fd30*/  STL [R1+0x55b0], R7 ;  /* 0x0055b00701007387 */ /* 0x0043e80000100800 */
[----:B-1----:R-:W2:Y:S04]  /*6fd40*/  LDL.LU R7, [R1+0x1bc] ;  /* 0x0001bc0001077983 */ /* 0x002ea80000300800 */
[----:B------:R-:W3:Y:S04]  /*6fd50*/  LDL.LU R22, [R1+0x1d8] ;  /* 0x0001d80001167983 */ /* 0x000ee80000300800 */
[----:B------:R-:W4:Y:S04]  /*6fd60*/  LDL.LU R28, [R1+0x55d8] ;  /* 0x0055d800011c7983 */ /* 0x000f280000300800 */
[----:B---3--:R1:W-:Y:S04]  /*6fd70*/  STL.64 [R1+0x55b8], R22 ;  /* 0x0055b81601007387 */ /* 0x0083e80000100a00 */
[----:B------:R-:W2:Y:S04]  /*6fd80*/  LDL.LU R20, [R1+0x2b0] ;  /* 0x0002b00001147983 */ /* 0x000ea80000300800 */
[----:B------:R-:W2:Y:S04]  /*6fd90*/  LDL.LU R21, [R1+0x2b4] ;  /* 0x0002b40001157983 */ /* 0x000ea80000300800 */
[----:B-1----:R-:W2:Y:S04]  /*6fda0*/  LDL.LU R22, [R1+0x2b8] ;  /* 0x0002b80001167983 */ /* 0x002ea80000300800 */
[----:B------:R-:W2:Y:S04]  /*6fdb0*/  LDL.LU R23, [R1+0x2bc] ;  /* 0x0002bc0001177983 */ /* 0x000ea80000300800 */
[----:B------:R1:W-:Y:S04]  /*6fdc0*/  STL.64 [R1+0x5580], R8 ;  /* 0x0055800801007387 */ /* 0x0003e80000100a00 */
[----:B-1----:R-:W3:Y:S01]  /*6fdd0*/  LDL.LU.64 R8, [R1+0x90] ;  /* 0x0000900001087983 */ /* 0x002ee20000300a00 */
[----:B------:R-:W-:-:S02]  /*6fde0*/  IMAD.MOV.U32 R24, RZ, RZ, R29 ;  /* 0x000000ffff187224 */ /* 0x000fc400078e001d */
[----:B------:R-:W-:Y:S01]  /*6fdf0*/  IMAD.MOV.U32 R25, RZ, RZ, R4 ;  /* 0x000000ffff197224 */ /* 0x000fe200078e0004 */
[----:B---3--:R1:W-:Y:S04]  /*6fe00*/  STL.64 [R1+0x55a8], R8 ;  /* 0x0055a80801007387 */ /* 0x0083e80000100a00 */
[----:B-1----:R-:W3:Y:S04]  /*6fe10*/  LDL.LU R8, [R1+0x2a0] ;  /* 0x0002a00001087983 */ /* 0x002ee80000300800 */
[----:B------:R-:W3:Y:S04]  /*6fe20*/  LDL.LU R9, [R1+0x2a4] ;  /* 0x0002a40001097983 */ /* 0x000ee80000300800 */
[----:B------:R-:W3:Y:S04]  /*6fe30*/  LDL.LU R10, [R1+0x2a8] ;  /* 0x0002a800010a7983 */ /* 0x000ee80000300800 */
[----:B------:R-:W3:Y:S04]  /*6fe40*/  LDL.LU R11, [R1+0x2ac] ;  /* 0x0002ac00010b7983 */ /* 0x000ee80000300800 */
[----:B------:R-:W2:Y:S04]  /*6fe50*/  LDL.LU R29, [R1+0x55d4] ;  /* 0x0055d400011d7983 */ /* 0x000ea80000300800 */
[----:B------:R-:W2:Y:S04]  /*6fe60*/  LDL.LU R4, [R1+0x55d0] ;  /* 0x0055d00001047983 */ /* 0x000ea80000300800 */
[----:B------:R1:W-:Y:S04]  /*6fe70*/  STL.64 [R1+0x5578], R24 ;  /* 0x0055781801007387 */ /* 0x0003e80000100a00 */
[----:B-1----:R-:W2:Y:S04]  /*6fe80*/  LDL.LU R24, [R1+0x280] ;  /* 0x0002800001187983 */ /* 0x002ea80000300800 */
[----:B------:R-:W2:Y:S04]  /*6fe90*/  LDL.LU R25, [R1+0x284] ;  /* 0x0002840001197983 */ /* 0x000ea80000300800 */
[----:B------:R-:W2:Y:S04]  /*6fea0*/  LDL.LU R26, [R1+0x288] ;  /* 0x00028800011a7983 */ /* 0x000ea80000300800 */
[----:B------:R-:W2:Y:S01]  /*6feb0*/  LDL.LU R27, [R1+0x28c] ;  /* 0x00028c00011b7983 */ /* 0x000ea20000300800 */
[----:B0-----:R-:W-:-:S02]  /*6fec0*/  IMAD.MOV.U32 R12, RZ, RZ, R16 ;  /* 0x000000ffff0c7224 */ /* 0x001fc400078e0010 */
[----:B------:R-:W-:Y:S01]  /*6fed0*/  IMAD.MOV.U32 R13, RZ, RZ, R17 ;  /* 0x000000ffff0d7224 */ /* 0x000fe200078e0011 */
[----:B--2---:R-:W-:Y:S04]  /*6fee0*/  STL.64 [R1+0x5590], R26 ;  /* 0x0055901a01007387 */ /* 0x004fe80000100a00 */
[----:B------:R0:W-:Y:S04]  /*6fef0*/  STL.64 [R1+0x5588], R24 ;  /* 0x0055881801007387 */ /* 0x0001e80000100a00 */
[----:B0-----:R-:W2:Y:S04]  /*6ff00*/  LDL.LU R24, [R1+0x290] ;  /* 0x0002900001187983 */ /* 0x001ea80000300800 */
[----:B------:R-:W2:Y:S04]  /*6ff10*/  LDL.LU R25, [R1+0x294] ;  /* 0x0002940001197983 */ /* 0x000ea80000300800 */
[----:B------:R-:W2:Y:S04]  /*6ff20*/  LDL.LU R26, [R1+0x298] ;  /* 0x00029800011a7983 */ /* 0x000ea80000300800 */
[----:B------:R-:W-:Y:S04]  /*6ff30*/  STL.64 [R1+0x210], R16 ;  /* 0x0002101001007387 */ /* 0x000fe80000100a00 */
[----:B------:R0:W-:Y:S04]  /*6ff40*/  STL.64 [R1+0x218], R18 ;  /* 0x0002181201007387 */ /* 0x0001e80000100a00 */
[----:B0-----:R-:W2:Y:S04]  /*6ff50*/  LDL.LU.64 R18, [R1+0x55c8] ;  /* 0x0055c80001127983 */ /* 0x001ea80000300a00 */
[----:B------:R-:W2:Y:S01]  /*6ff60*/  LDL.LU.64 R16, [R1+0x55c0] ;  /* 0x0055c00001107983 */ /* 0x000ea20000300a00 */
[----:B------:R-:W-:-:S02]  /*6ff70*/  IMAD.MOV.U32 R27, RZ, RZ, R4 ;  /* 0x000000ffff1b7224 */ /* 0x000fc400078e0004 */
[----:B--2---:R-:W-:Y:S01]  /*6ff80*/  HMMA.16816.F32 R4, R16, R6, R20 ;  /* 0x000000061004723c */ /* 0x004fe20000001814 */
[----:B------:R-:W3:-:S15]  /*6ff90*/  LDL.LU.64 R22, [R1+0x55b8] ;  /* 0x0055b80001167983 */ /* 0x000ede0000300a00 */
[----:B------:R-:W-:-:S03]  /*6ffa0*/  NOP ;  /* 0x0000000000007918 */ /* 0x000fc60000000000 */
[----:B------:R0:W-:Y:S04]  /*6ffb0*/  STL.64 [R1+0x2b8], R6 ;  /* 0x0002b80601007387 */ /* 0x0001e80000100a00 */
[----:B0-----:R-:W2:Y:S01]  /*6ffc0*/  LDL.LU R7, [R1+0x55b0] ;  /* 0x0055b00001077983 */ /* 0x001ea20000300800 */
[----:B------:R-:W-:Y:S02]  /*6ffd0*/  IMAD.MOV.U32 R0, RZ, RZ, R4 ;  /* 0x000000ffff007224 */ /* 0x000fe400078e0004 */
[----:B------:R-:W-:-:S05]  /*6ffe0*/  IMAD.MOV.U32 R3, RZ, RZ, R5 ;  /* 0x000000ffff037224 */ /* 0x000fca00078e0005 */
[----:B------:R-:W-:Y:S04]  /*6fff0*/  STL [R1+0x5444], R3 ;  /* 0x0054440301007387 */ /* 0x000fe80000100800 */
[----:B------:R-:W-:Y:S04]  /*70000*/  STL [R1+0x5440], R0 ;  /* 0x0054400001007387 */ /* 0x000fe80000100800 */
[----:B--2---:R-:W0:Y:S01]  /*70010*/  LDSM.16.MT88.4 R4, [R7+UR5+0x41000] ;  /* 0x041000050704783b */ /* 0x004e220008004200 */
[----:B---3--:R-:W-:Y:S03]  /*70020*/  HMMA.16816.F32 R16, R16, R22, R8 ;  /* 0x000000161010723c */ /* 0x008fe60000001808 */
[----:B0-----:R-:W-:Y:S04]  /*70030*/  STL.64 [R1+0x5498], R6 ;  /* 0x0054980601007387 */ /* 0x001fe80000100a00 */
[----:B------:R0:W-:Y:S04]  /*70040*/  STL.64 [R1+0x5490], R4 ;  /* 0x0054900401007387 */ /* 0x0001e80000100a00 */
[----:B0-----:R-:W2:Y:S04]  /*70050*/  LDL.LU R4, [R1+0x270] ;  /* 0x0002700001047983 */ /* 0x001ea80000300800 */
[----:B------:R-:W2:Y:S04]  /*70060*/  LDL.LU R5, [R1+0x274] ;  /* 0x0002740001057983 */ /* 0x000ea80000300800 */
[----:B------:R-:W2:Y:S04]  /*70070*/  LDL.LU R6, [R1+0x278] ;  /* 0x0002780001067983 */ /* 0x000ea80000300800 */
[----:B------:R-:W2:Y:S04]  /*70080*/  LDL.LU R7, [R1+0x27c] ;  /* 0x00027c0001077983 */ /* 0x000ea80000300800 */
[----:B------:R-:W3:Y:S04]  /*70090*/  LDL.LU.64 R8, [R1+0x55a8] ;  /* 0x0055a80001087983 */ /* 0x000ee80000300a00 */
[----:B------:R-:W3:Y:S04]  /*700a0*/  LDL.LU.64 R22, [R1+0x55a0] ;  /* 0x0055a00001167983 */ /* 0x000ee80000300a00 */
[----:B------:R-:W3:Y:S04]  /*700b0*/  LDL.LU.64 R20, [R1+0x5598] ;  /* 0x0055980001147983 */ /* 0x000ee80000300a00 */
[----:B------:R0:W-:Y:S04]  /*700c0*/  STL.64 [R1+0x2a0], R16 ;  /* 0x0002a01001007387 */ /* 0x0001e80000100a00 */
[----:B------:R1:W-:Y:S04]  /*700d0*/  STL.64 [R1+0x2a8], R18 ;  /* 0x0002a81201007387 */ /* 0x0003e80000100a00 */
[----:B0-----:R-:W2:Y:S04]  /*700e0*/  LDL.LU R16, [R1+0x250] ;  /* 0x0002500001107983 */ /* 0x001ea80000300800 */
[----:B------:R-:W2:Y:S04]  /*700f0*/  LDL.LU R17, [R1+0x254] ;  /* 0x0002540001117983 */ /* 0x000ea80000300800 */
[----:B-1----:R-:W2:Y:S04]  /*70100*/  LDL.LU R18, [R1+0x258] ;  /* 0x0002580001127983 */ /* 0x002ea80000300800 */
[----:B------:R-:W2:Y:S01]  /*70110*/  LDL.LU R19, [R1+0x25c] ;  /* 0x00025c0001137983 */ /* 0x000ea20000300800 */
        /* <DEDUP_REMOVED lines=8> */
[----:B------:R-:W3:Y:S04]  /*701a0*/  LDL.LU.64 R8, [R1+0x5580] ;  /* 0x0055800001087983 */ /* 0x000ee80000300a00 */
[----:B------:R-:W-:Y:S04]  /*701b0*/  STL.64 [R1+0x5518], R14 ;  /* 0x0055180e01007387 */ /* 0x000fe80000100a00 */
[----:B------:R0:W-:Y:S04]  /*701c0*/  STL.64 [R1+0x5510], R12 ;  /* 0x0055100c01007387 */ /* 0x0001e80000100a00 */
[----:B0-----:R-:W2:Y:S04]  /*701d0*/  LDL.LU R12, [R1+0x260] ;  /* 0x00026000010c7983 */ /* 0x001ea80000300800 */
[----:B------:R-:W2:Y:S01]  /*701e0*/  LDL.LU R13, [R1+0x264] ;  /* 0x00026400010d7983 */ /* 0x000ea20000300800 */
[----:B---3--:R-:W-:Y:S03]  /*701f0*/  HMMA.16816.F32 R8, R20, R8, R24 ;  /* 0x000000081408723c */ /* 0x008fe60000001818 */
[----:B------:R-:W3:-:S15]  /*70200*/  LDL.LU.64 R24, [R1+0x5578] ;  /* 0x0055780001187983 */ /* 0x000ede0000300a00 */
[----:B------:R-:W-:Y:S01]  /*70210*/  NOP ;  /* 0x0000000000007918 */ /* 0x000fe20000000000 */
[----:B------:R0:W-:Y:S04]  /*70220*/  STL.64 [R1+0x280], R8 ;  /* 0x0002800801007387 */ /* 0x0001e80000100a00 */
[----:B------:R-:W-:Y:S04]  /*70230*/  STL.64 [R1+0x288], R10 ;  /* 0x0002880a01007387 */ /* 0x000fe80000100a00 */
[----:B0-----:R-:W2:Y:S02]  /*70240*/  LDL.LU.64 R8, [R1+0x5570] ;  /* 0x0055700001087983 */ /* 0x001ea40000300a00 */
[----:B--2---:R-:W-:-:S15]  /*70250*/  HMMA.16816.F32 R4, R20, R8, R4 ;  /* 0x000000081404723c */ /* 0x004fde0000001804 */
[----:B------:R-:W-:-:S04]  /*70260*/  NOP ;  /* 0x0000000000007918 */ /* 0x000fc80000000000 */
[----:B------:R0:W-:Y:S04]  /*70270*/  STL.64 [R1+0x270], R4 ;  /* 0x0002700401007387 */ /* 0x0001e80000100a00 */
[----:B------:R-:W-:Y:S01]  /*70280*/  STL.64 [R1+0x278], R6 ;  /* 0x0002780601007387 */ /* 0x000fe20000100a00 */
[----:B0-----:R-:W-:Y:S02]  /*70290*/  IMAD.MOV.U32 R5, RZ, RZ, R8 ;  /* 0x000000ffff057224 */ /* 0x001fe400078e0008 */
[----:B------:R-:W-:Y:S02]  /*702a0*/  IMAD.MOV.U32 R4, RZ, RZ, R9 ;  /* 0x000000ffff047224 */ /* 0x000fe400078e0009 */
[----:B------:R-:W2:Y:S04]  /*702b0*/  LDL.LU.64 R8, [R1+0x5568] ;  /* 0x0055680001087983 */ /* 0x000ea80000300a00 */
[----:B------:R0:W-:Y:S04]  /*702c0*/  STL.64 [R1+0x5520], R4 ;  /* 0x0055200401007387 */ /* 0x0001e80000100a00 */
[----:B0-----:R-:W2:Y:S01]  /*702d0*/  LDL.LU.64 R4, [R1+0x60] ;  /* 0x0000600001047983 */ /* 0x001ea20000300a00 */
[----:B------:R-:W-:-:S02]  /*702e0*/  IMAD.MOV.U32 R14, RZ, RZ, R29 ;  /* 0x000000ffff0e7224 */ /* 0x000fc400078e001d */
[----:B----4-:R-:W-:-:S07]  /*702f0*/  IMAD.MOV.U32 R15, RZ, RZ, R28 ;  /* 0x000000ffff0f7224 */ /* 0x010fce00078e001c */
[----:B--2---:R-:W-:Y:S01]  /*70300*/  HMMA.16816.F32 R12, R20, R4, R12 ;  /* 0x00000004140c723c */ /* 0x004fe2000000180c */
[----:B------:R-:W-:Y:S02]  /*70310*/  IMAD.MOV.U32 R3, RZ, RZ, R4 ;  /* 0x000000ffff037224 */ /* 0x000fe400078e0004 */
[----:B------:R-:W-:-:S05]  /*70320*/  IMAD.MOV.U32 R0, RZ, RZ, R5 ;  /* 0x000000ffff007224 */ /* 0x000fca00078e0005 */
[----:B---3--:R-:W-:Y:S11]  /*70330*/  HMMA.16816.F32 R4, R20, R24, R16 ;  /* 0x000000181404723c */ /* 0x008ff60000001810 */
[----:B------:R-:W-:Y:S01]  /*70340*/  IMAD.MOV.U32 R11, RZ, RZ, R12 ;  /* 0x000000ffff0b7224 */ /* 0x000fe200078e000c */
[----:B------:R-:W-:Y:S04]  /*70350*/  STL [R1+0x264], R13 ;  /* 0x0002640d01007387 */ /* 0x000fe80000100800 */
[----:B------:R-:W-:Y:S04]  /*70360*/  STL.64 [R1+0x268], R14 ;  /* 0x0002680e01007387 */ /* 0x000fe80000100a00 */
[----:B------:R-:W-:Y:S04]  /*70370*/  STL [R1+0x544c], R0 ;  /* 0x00544c0001007387 */ /* 0x000fe80000100800 */
[----:B------:R-:W-:Y:S04]  /*70380*/  STL [R1+0x5448], R3 ;  /* 0x0054480301007387 */ /* 0x000fe80000100800 */
[----:B------:R-:W-:Y:S04]  /*70390*/  STL [R1+0x5328], R11 ;  /* 0x0053280b01007387 */ /* 0x000fe80000100800 */
[----:B------:R0:W-:Y:S04]  /*703a0*/  STL.64 [R1+0x5558], R8 ;  /* 0x0055580801007387 */ /* 0x0001e80000100a00 */
[----:B0-----:R-:W2:Y:S04]  /*703b0*/  LDL.LU.64 R8, [R1+0x40] ;  /* 0x0000400001087983 */ /* 0x001ea80000300a00 */
[----:B------:R-:W-:Y:S04]  /*703c0*/  STL.64 [R1+0x250], R4 ;  /* 0x0002500401007387 */ /* 0x000fe80000100a00 */
[----:B------:R-:W3:Y:S01]  /*703d0*/  LDL R16, [R1+0x30] ;  /* 0x0000300001107983 */ /* 0x000ee20000100800 */
[----:B------:R-:W-:-:S03]  /*703e0*/  IMAD.MOV.U32 R17, RZ, RZ, R2 ;  /* 0x000000ffff117224 */ /* 0x000fc600078e0002 */
[----:B------:R-:W4:Y:S04]  /*703f0*/  LDL.LU R2, [R1+0x5560] ;  /* 0x0055600001027983 */ /* 0x000f280000300800 */
[----:B---3--:R0:W-:Y:S04]  /*70400*/  STL.64 [R1+0x5550], R16 ;  /* 0x0055501001007387 */ /* 0x0081e80000100a00 */
[----:B0-----:R-:W2:Y:S04]  /*70410*/  LDL.LU R16, [R1+0x240] ;  /* 0x0002400001107983 */ /* 0x001ea80000300800 */
[----:B------:R-:W2:Y:S04]  /*70420*/  LDL.LU R17, [R1+0x244] ;  /* 0x0002440001117983 */ /* 0x000ea80000300800 */
[----:B------:R-:W2:Y:S04]  /*70430*/  LDL.LU R18, [R1+0x248] ;  /* 0x0002480001127983 */ /* 0x000ea80000300800 */
[----:B------:R-:W2:Y:S04]  /*70440*/  LDL.LU R19, [R1+0x24c] ;  /* 0x00024c0001137983 */ /* 0x000ea80000300800 */
[----:B------:R-:W3:Y:S04]  /*70450*/  LDL.LU R24, [R1+0x300] ;  /* 0x0003000001187983 */ /* 0x000ee80000300800 */
[----:B------:R-:W3:Y:S04]  /*70460*/  LDL.LU R25, [R1+0x304] ;  /* 0x0003040001197983 */ /* 0x000ee80000300800 */
[----:B------:R-:W2:Y:S04]  /*70470*/  LDL.LU R26, [R1+0x308] ;  /* 0x00030800011a7983 */ /* 0x000ea80000300800 */
[----:B------:R-:W2:Y:S04]  /*70480*/  LDL.LU R27, [R1+0x30c] ;  /* 0x00030c00011b7983 */ /* 0x000ea80000300800 */
[----:B--2---:R-:W-:Y:S04]  /*70490*/  STL.64 [R1+0x5530], R26 ;  /* 0x0055301a01007387 */ /* 0x004fe80000100a00 */
[----:B---3--:R0:W-:Y:S04]  /*704a0*/  STL.64 [R1+0x5528], R24 ;  /* 0x0055281801007387 */ /* 0x0081e80000100a00 */
[----:B0-----:R-:W2:Y:S01]  /*704b0*/  LDL.LU.64 R24, [R1+0x20] ;  /* 0x0000200001187983 */ /* 0x001ea20000300a00 */
[----:B------:R-:W-:-:S02]  /*704c0*/  IMAD.MOV.U32 R29, RZ, RZ, R6 ;  /* 0x000000ffff1d7224 */ /* 0x000fc400078e0006 */
[----:B------:R-:W-:Y:S01]  /*704d0*/  IMAD.MOV.U32 R28, RZ, RZ, R7 ;  /* 0x000000ffff1c7224 */ /* 0x000fe200078e0007 */
[----:B--2---:R0:W-:Y:S04]  /*704e0*/  STL.64 [R1+0x5548], R24 ;  /* 0x0055481801007387 */ /* 0x0041e80000100a00 */
[----:B0-----:R-:W2:Y:S04]  /*704f0*/  LDL.LU R24, [R1+0x230] ;  /* 0x0002300001187983 */ /* 0x001ea80000300800 */
[----:B------:R-:W2:Y:S04]  /*70500*/  LDL.LU R25, [R1+0x234] ;  /* 0x0002340001197983 */ /* 0x000ea80000300800 */
[----:B------:R-:W2:Y:S04]  /*70510*/  LDL.LU R26, [R1+0x238] ;  /* 0x00023800011a7983 */ /* 0x000ea80000300800 */
[----:B------:R-:W2:Y:S04]  /*70520*/  LDL.LU R27, [R1+0x23c] ;  /* 0x00023c00011b7983 */ /* 0x000ea80000300800 */
[----:B------:R-:W3:Y:S04]  /*70530*/  LDL.LU R4, [R1+0x310] ;  /* 0x0003100001047983 */ /* 0x000ee80000300800 */
[----:B------:R-:W3:Y:S04]  /*70540*/  LDL.LU R5, [R1+0x314] ;  /* 0x0003140001057983 */ /* 0x000ee80000300800 */
[----:B------:R-:W2:Y:S04]  /*70550*/  LDL.LU R6, [R1+0x318] ;  /* 0x0003180001067983 */ /* 0x000ea80000300800 */
[----:B------:R-:W2:Y:S01]  /*70560*/  LDL.LU R7, [R1+0x31c] ;  /* 0x00031c0001077983 */ /* 0x000ea20000300800 */
[----:B------:R-:W-:Y:S01]  /*70570*/  HMMA.16816.F32 R16, R20, R8, R16 ;  /* 0x000000081410723c */ /* 0x000fe20000001810 */
[----:B------:R-:W-:-:S02]  /*70580*/  IMAD.MOV.U32 R0, RZ, RZ, R8 ;  /* 0x000000ffff007224 */ /* 0x000fc400078e0008 */
[----:B------:R-:W-:-:S15]  /*70590*/  IMAD.MOV.U32 R3, RZ, RZ, R9 ;  /* 0x000000ffff037224 */ /* 0x000fde00078e0009 */
[----:B------:R-:W-:Y:S01]  /*705a0*/  NOP ;  /* 0x0000000000007918 */ /* 0x000fe20000000000 */
[----:B------:R-:W-:Y:S01]  /*705b0*/  IMAD.MOV.U32 R11, RZ, RZ, R16 ;  /* 0x000000ffff0b7224 */ /* 0x000fe200078e0010 */
[----:B--2---:R-:W-:Y:S04]  /*705c0*/  STL.64 [R1+0x5540], R6 ;  /* 0x0055400601007387 */ /* 0x004fe80000100a00 */
[----:B---3--:R0:W-:Y:S04]  /*705d0*/  STL.64 [R1+0x5538], R4 ;  /* 0x0055380401007387 */ /* 0x0081e80000100a00 */
[----:B0-----:R-:W2:Y:S04]  /*705e0*/  LDL.LU R4, [R1+0x220] ;  /* 0x0002200001047983 */ /* 0x001ea80000300800 */
[----:B------:R-:W2:Y:S04]  /*705f0*/  LDL.LU R5, [R1+0x224] ;  /* 0x0002240001057983 */ /* 0x000ea80000300800 */
[----:B------:R-:W2:Y:S04]  /*70600*/  LDL.LU R6, [R1+0x228] ;  /* 0x0002280001067983 */ /* 0x000ea80000300800 */
[----:B------:R-:W2:Y:S04]  /*70610*/  LDL.LU R7, [R1+0x22c] ;  /* 0x00022c0001077983 */ /* 0x000ea80000300800 */
[----:B------:R-:W3:Y:S04]  /*70620*/  LDL.LU.64 R12, [R1+0x10] ;  /* 0x00001000010c7983 */ /* 0x000ee80000300a00 */
[----:B------:R-:W-:Y:S04]  /*70630*/  STL [R1+0x5330], R28 ;  /* 0x0053301c01007387 */ /* 0x000fe80000100800 */
[----:B------:R-:W-:Y:S04]  /*70640*/  STL [R1+0x532c], R29 ;  /* 0x00532c1d01007387 */ /* 0x000fe80000100800 */
[----:B------:R-:W2:Y:S04]  /*70650*/  LDL.LU.64 R8, [R1+0x5558] ;  /* 0x0055580001087983 */ /* 0x000ea80000300a00 */
[----:B------:R0:W-:Y:S04]  /*70660*/  STL [R1+0x244], R17 ;  /* 0x0002441101007387 */ /* 0x0001e80000100800 */
[----:B------:R-:W-:Y:S04]  /*70670*/  STL [R1+0x248], R18 ;  /* 0x0002481201007387 */ /* 0x000fe80000100800 */
[----:B0-----:R-:W3:Y:S01]  /*70680*/  LDL.LU.64 R16, [R1+0x5550] ;  /* 0x0055500001107983 */ /* 0x001ee20000300a00 */
[----:B------:R-:W-:-:S05]  /*70690*/  IMAD.MOV.U32 R10, RZ, RZ, R19 ;  /* 0x000000ffff0a7224 */ /* 0x000fca00078e0013 */
[----:B------:R-:W-:Y:S04]  /*706a0*/  STL.64 [R1+0x54f0], R10 ;  /* 0x0054f00a01007387 */ /* 0x000fe80000100a00 */
[----:B--2---:R0:W-:Y:S04]  /*706b0*/  STL.64 [R1+0x54e8], R8 ;  /* 0x0054e80801007387 */ /* 0x0041e80000100a00 */
[----:B0-----:R-:W2:Y:S04]  /*706c0*/  LDL.LU R8, [R1+0x2f0] ;  /* 0x0002f00001087983 */ /* 0x001ea80000300800 */
[----:B------:R-:W2:Y:S01]  /*706d0*/  LDL.LU R9, [R1+0x2f4] ;  /* 0x0002f40001097983 */ /* 0x000ea20000300800 */
[----:B---3--:R-:W-:Y:S03]  /*706e0*/  HMMA.16816.F32 R16, R20, R16, R24 ;  /* 0x000000101410723c */ /* 0x008fe60000001818 */
[----:B------:R-:W2:Y:S04]  /*706f0*/  LDL.LU R10, [R1+0x2f8] ;  /* 0x0002f800010a7983 */ /* 0x000ea80000300800 */
[----:B------:R-:W2:Y:S04]  /*70700*/  LDL.LU R11, [R1+0x2fc] ;  /* 0x0002fc00010b7983 */ /* 0x000ea80000300800 */
[----:B------:R-:W-:Y:S04]  /*70710*/  STL [R1+0x5454], R3 ;  /* 0x0054540301007387 */ /* 0x000fe80000100800 */
[----:B------:R-:W-:Y:S04]  /*70720*/  STL [R1+0x5450], R0 ;  /* 0x0054500001007387 */ /* 0x000fe80000100800 */
[----:B------:R-:W3:Y:S01]  /*70730*/  LDL.LU.64 R24, [R1+0x5548] ;  /* 0x0055480001187983 */ /* 0x000ee20000300a00 */
[----:B------:R-:W-:-:S02]  /*70740*/  IMAD.MOV.U32 R28, RZ, RZ, R18 ;  /* 0x000000ffff1c7224 */ /* 0x000fc400078e0012 */
[----:B------:R-:W-:Y:S01]  /*70750*/  IMAD.MOV.U32 R29, RZ, RZ, R19 ;  /* 0x000000ffff1d7224 */ /* 0x000fe200078e0013 */
[----:B------:R-:W-:Y:S04]  /*70760*/  STL.64 [R1+0x230], R16 ;  /* 0x0002301001007387 */ /* 0x000fe80000100a00 */
[----:B----4-:R-:W0:Y:S04]  /*70770*/  LDSM.16.MT88.4 R16, [R2+UR5+0x41400] ;  /* 0x041400050210783b */ /* 0x010e280008004200 */
[----:B------:R-:W-:Y:S04]  /*70780*/  STL [R1+0x5468], R29 ;  /* 0x0054681d01007387 */ /* 0x000fe80000100800 */
[----:B------:R-:W-:Y:S04]  /*70790*/  STL [R1+0x5458], R28 ;  /* 0x0054581c01007387 */ /* 0x000fe80000100800 */
[----:B0-----:R-:W-:Y:S04]  /*707a0*/  STL.64 [R1+0x5340], R18 ;  /* 0x0053401201007387 */ /* 0x001fe80000100a00 */
[----:B------:R0:W-:Y:S04]  /*707b0*/  STL.64 [R1+0x5338], R16 ;  /* 0x0053381001007387 */ /* 0x0001e80000100a00 */
[----:B0-----:R-:W4:Y:S04]  /*707c0*/  LDL.LU R16, [R1+0x1e0] ;  /* 0x0001e00001107983 */ /* 0x001f280000300800 */
[----:B------:R-:W4:Y:S04]  /*707d0*/  LDL.LU R17, [R1+0x1e4] ;  /* 0x0001e40001117983 */ /* 0x000f280000300800 */
[----:B------:R-:W-:Y:S01]  /*707e0*/  STL [R1+0x50a0], R2 ;  /* 0x0050a00201007387 */ /* 0x000fe20000100800 */
[----:B---3--:R-:W-:-:S15]  /*707f0*/  HMMA.16816.F32 R4, R20, R24, R4 ;  /* 0x000000181404723c */ /* 0x008fde0000001804 */
[----:B------:R-:W-:-:S04]  /*70800*/  NOP ;  /* 0x0000000000007918 */ /* 0x000fc80000000000 */
[----:B------:R-:W-:Y:S04]  /*70810*/  STL.64 [R1+0x220], R4 ;  /* 0x0002200401007387 */ /* 0x000fe80000100a00 */
[----:B------:R0:W-:Y:S04]  /*70820*/  STL.64 [R1+0x228], R6 ;  /* 0x0002280601007387 */ /* 0x0001e80000100a00 */
[----:B0-----:R-:W3:Y:S04]  /*70830*/  LDL.LU.64 R6, [R1+0x5540] ;  /* 0x0055400001067983 */ /* 0x001ee80000300a00 */
[----:B------:R-:W3:Y:S01]  /*70840*/  LDL.LU.64 R4, [R1+0x5538] ;  /* 0x0055380001047983 */ /* 0x000ee20000300a00 */
[----:B------:R-:W-:-:S02]  /*70850*/  IMAD.MOV.U32 R18, RZ, RZ, R24 ;  /* 0x000000ffff127224 */ /* 0x000fc400078e0018 */
[----:B------:R-:W-:Y:S01]  /*70860*/  IMAD.MOV.U32 R2, RZ, RZ, R25 ;  /* 0x000000ffff027224 */ /* 0x000fe200078e0019 */
[----:B------:R-:W2:Y:S01]  /*70870*/  LDL.LU.64 R26, [R1+0x5530] ;  /* 0x00553000011a7983 */ /* 0x000ea20000300a00 */
[----:B------:R-:W-:-:S03]  /*70880*/  IMAD.MOV.U32 R19, RZ, RZ, R13 ;  /* 0x000000ffff137224 */ /* 0x000fc600078e000d */
[----:B------:R-:W2:Y:S04]  /*70890*/  LDL.LU.64 R24, [R1+0x5528] ;  /* 0x0055280001187983 */ /* 0x000ea80000300a00 */
[----:B------:R-:W-:Y:S01]  /*708a0*/  STL [R1+0x546c], R18 ;  /* 0x00546c1201007387 */ /* 0x000fe20000100800 */
[----:B------:R-:W-:Y:S01]  /*708b0*/  IMAD.MOV.U32 R0, RZ, RZ, R12 ;  /* 0x000000ffff007224 */ /* 0x000fe200078e000c */
[----:B---3--:R-:W-:-:S15]  /*708c0*/  HMMA.16816.F32 R4, R20, R12, R4 ;  /* 0x0000000c1404723c */ /* 0x008fde0000001804 */
[----:B------:R-:W-:-:S04]  /*708d0*/  NOP ;  /* 0x0000000000007918 */ /* 0x000fc80000000000 */
[----:B------:R0:W-:Y:S04]  /*708e0*/  STL.64 [R1+0x200], R4 ;  /* 0x0002000401007387 */ /* 0x0001e80000100a00 */
[----:B------:R-:W-:Y:S04]  /*708f0*/  STL.64 [R1+0x208], R6 ;  /* 0x0002080601007387 */ /* 0x000fe80000100a00 */
[----:B0-----:R-:W3:Y:S04]  /*70900*/  LDL.LU.64 R4, [R1+0x5520] ;  /* 0x0055200001047983 */ /* 0x001ee80000300a00 */
[----:B------:R-:W2:Y:S04]  /*70910*/  LDL.LU.64 R14, [R1+0x5518] ;  /* 0x00551800010e7983 */ /* 0x000ea80000300a00 */
[----:B------:R-:W2:Y:S04]  /*70920*/  LDL.LU.64 R12, [R1+0x5510] ;  /* 0x00551000010c7983 */ /* 0x000ea80000300a00 */
[----:B------:R-:W-:Y:S04]  /*70930*/  STL [R1+0x54e0], R19 ;  /* 0x0054e01301007387 */ /* 0x000fe80000100800 */
[----:B----4-:R0:W-:Y:S04]  /*70940*/  STL.64 [R1+0x54d8], R16 ;  /* 0x0054d81001007387 */ /* 0x0101e80000100a00 */
[----:B0-----:R-:W2:Y:S02]  /*70950*/  LDL.LU.64 R16, [R1] ;  /* 0x0000000001107983 */ /* 0x001ea40000300a00 */
[----:B--2---:R-:W-:-:S15]  /*70960*/  HMMA.16816.F32 R24, R20, R16, R24 ;  /* 0x000000101418723c */ /* 0x004fde0000001818 */
[----:B------:R-:W-:-:S04]  /*70970*/  NOP ;  /* 0x0000000000007918 */ /* 0x000fc80000000000 */
[----:B------:R-:W-:Y:S04]  /*70980*/  STL.64 [R1+0x1f0], R24 ;  /* 0x0001f01801007387 */ /* 0x000fe80000100a00 */
[----:B------:R0:W-:Y:S04]  /*70990*/  STL.64 [R1+0x1f8], R26 ;  /* 0x0001f81a01007387 */ /* 0x0001e80000100a00 */
[----:B0-----:R-:W2:Y:S04]  /*709a0*/  LDL.LU.64 R26, [R1+0x5508] ;  /* 0x00550800011a7983 */ /* 0x001ea80000300a00 */
[----:B------:R-:W4:Y:S01]  /*709b0*/  LDL.LU.64 R24, [R1+0x5500] ;  /* 0x0055000001187983 */ /* 0x000f220000300a00 */
[----:B------:R-:W-:-:S02]  /*709c0*/  IMAD.MOV.U32 R28, RZ, RZ, R16 ;  /* 0x000000ffff1c7224 */ /* 0x000fc400078e0010 */
[----:B------:R-:W-:Y:S01]  /*709d0*/  IMAD.MOV.U32 R3, RZ, RZ, R17 ;  /* 0x000000ffff037224 */ /* 0x000fe200078e0011 */
[----:B----4-:R-:W-:Y:S01]  /*709e0*/  HMMA.16816.F32 R8, R20, R24, R8 ;  /* 0x000000181408723c */ /* 0x010fe20000001808 */
[----:B--2---:R-:W-:Y:S04]  /*709f0*/  STL.64 [R1+0x5398], R26 ;  /* 0x0053981a01007387 */ /* 0x004fe80000100a00 */
[----:B------:R3:W-:-:S14]  /*70a00*/  STL.64 [R1+0x5390], R24 ;  /* 0x0053901801007387 */ /* 0x0007dc0000100a00 */
[----:B------:R0:W-:Y:S04]  /*70a10*/  STL.64 [R1+0x1d0], R8 ;  /* 0x0001d00801007387 */ /* 0x0001e80000100a00 */
[----:B------:R1:W-:Y:S01]  /*70a20*/  STL.64 [R1+0x1d8], R10 ;  /* 0x0001d80a01007387 */ /* 0x0003e20000100a00 */
[----:B---3--:R-:W-:-:S03]  /*70a30*/  IMAD.MOV.U32 R24, RZ, RZ, R5 ;  /* 0x000000ffff187224 */ /* 0x008fc600078e0005 */
[----:B------:R-:W2:Y:S01]  /*70a40*/  LDL.LU R16, [R1+0x2d0] ;  /* 0x0002d00001107983 */ /* 0x000ea20000300800 */
[----:B------:R-:W-:-:S03]  /*70a50*/  IMAD.MOV.U32 R25, RZ, RZ, R4 ;  /* 0x000000ffff197224 */ /* 0x000fc600078e0004 */
[----:B------:R-:W2:Y:S04]  /*70a60*/  LDL.LU R17, [R1+0x2d4] ;  /* 0x0002d40001117983 */ /* 0x000ea80000300800 */
[----:B------:R-:W2:Y:S04]  /*70a70*/  LDL.LU R18, [R1+0x2d8] ;  /* 0x0002d80001127983 */ /* 0x000ea80000300800 */
[----:B------:R-:W2:Y:S04]  /*70a80*/  LDL.LU R19, [R1+0x2dc] ;  /* 0x0002dc0001137983 */ /* 0x000ea80000300800 */
[----:B0-----:R-:W3:Y:S04]  /*70a90*/  LDL.LU R8, [R1+0x2e0] ;  /* 0x0002e00001087983 */ /* 0x001ee80000300800 */
[----:B------:R-:W3:Y:S04]  /*70aa0*/  LDL.LU R9, [R1+0x2e4] ;  /* 0x0002e40001097983 */ /* 0x000ee80000300800 */
[----:B-1----:R-:W3:Y:S01]  /*70ab0*/  LDL.LU R10, [R1+0x2e8] ;  /* 0x0002e800010a7983 */ /* 0x002ee20000300800 */
[----:B------:R-:W-:-:S03]  /*70ac0*/  IMAD.MOV.U32 R4, RZ, RZ, R12 ;  /* 0x000000ffff047224 */ /* 0x000fc600078e000c */
[----:B------:R-:W3:Y:S01]  /*70ad0*/  LDL.LU R11, [R1+0x2ec] ;  /* 0x0002ec00010b7983 */ /* 0x000ee20000300800 */
[----:B------:R-:W-:-:S03]  /*70ae0*/  IMAD.MOV.U32 R5, RZ, RZ, R13 ;  /* 0x000000ffff057224 */ /* 0x000fc600078e000d */
[----:B------:R0:W-:Y:S04]  /*70af0*/  STL.64 [R1+0x5460], R24 ;  /* 0x0054601801007387 */ /* 0x0001e80000100a00 */
[----:B0-----:R-:W4:Y:S04]  /*70b00*/  LDL.LU R24, [R1+0x160] ;  /* 0x0001600001187983 */ /* 0x001f280000300800 */
[----:B------:R-:W4:Y:S04]  /*70b10*/  LDL.LU R25, [R1+0x164] ;  /* 0x0001640001197983 */ /* 0x000f280000300800 */
[----:B------:R-:W2:Y:S04]  /*70b20*/  LDL.LU R26, [R1+0x168] ;  /* 0x00016800011a7983 */ /* 0x000ea80000300800 */
[----:B------:R-:W2:Y:S04]  /*70b30*/  LDL.LU R27, [R1+0x16c] ;  /* 0x00016c00011b7983 */ /* 0x000ea80000300800 */
[----:B------:R-:W3:Y:S04]  /*70b40*/  LDL.LU R12, [R1+0x54fc] ;  /* 0x0054fc00010c7983 */ /* 0x000ee80000300800 */
[----:B------:R-:W3:Y:S04]  /*70b50*/  LDL.LU R13, [R1+0x54f8] ;  /* 0x0054f800010d7983 */ /* 0x000ee80000300800 */
        /* <DEDUP_REMOVED lines=12> */
[----:B0-----:R-:W2:Y:S04]  /*70c20*/  LDL R27, [R1+0x384] ;  /* 0x00038400011b7983 */ /* 0x001ea80000100800 */
[----:B----4-:R0:W-:Y:S02]  /*70c30*/  STL.64 [R1+0x5470], R24 ;  /* 0x0054701801007387 */ /* 0x0101e40000100a00 */
[----:B0-----:R-:W-:-:S02]  /*70c40*/  IMAD.MOV.U32 R24, RZ, RZ, R15 ;  /* 0x000000ffff187224 */ /* 0x001fc400078e000f */
[----:B------:R-:W-:Y:S01]  /*70c50*/  IMAD.MOV.U32 R25, RZ, RZ, R14 ;  /* 0x000000ffff197224 */ /* 0x000fe200078e000e */
[----:B--2---:R-:W-:Y:S04]  /*70c60*/  STL [R1+0x54a8], R27 ;  /* 0x0054a81b01007387 */ /* 0x004fe80000100800 */
[----:B------:R0:W-:Y:S04]  /*70c70*/  STL.64 [R1+0x54a0], R24 ;  /* 0x0054a01801007387 */ /* 0x0001e80000100a00 */
[----:B0-----:R-:W2:Y:S04]  /*70c80*/  LDL.LU R24, [R1+0x180] ;  /* 0x0001800001187983 */ /* 0x001ea80000300800 */
[----:B------:R-:W2:Y:S04]  /*70c90*/  LDL.LU R25, [R1+0x184] ;  /* 0x0001840001197983 */ /* 0x000ea80000300800 */
[----:B------:R-:W4:Y:S04]  /*70ca0*/  LDL.LU R26, [R1+0x188] ;  /* 0x00018800011a7983 */ /* 0x000f280000300800 */
[----:B------:R-:W4:Y:S01]  /*70cb0*/  LDL.LU R27, [R1+0x18c] ;  /* 0x00018c00011b7983 */ /* 0x000f220000300800 */
[C---:B---3--:R-:W-:Y:S03]  /*70cc0*/  HMMA.16816.F32 R8, R20.reuse, R12, R8 ;  /* 0x0000000c1408723c */ /* 0x048fe60000001808 */
[----:B----4-:R-:W-:Y:S04]  /*70cd0*/  STL.64 [R1+0x54d0], R26 ;  /* 0x0054d01a01007387 */ /* 0x010fe80000100a00 */
[----:B--2---:R0:W-:Y:S04]  /*70ce0*/  STL.64 [R1+0x54c8], R24 ;  /* 0x0054c81801007387 */ /* 0x0041e80000100a00 */
[----:B0-----:R-:W2:Y:S08]  /*70cf0*/  LDL.LU.64 R24, [R1+0xb0] ;  /* 0x0000b00001187983 */ /* 0x001eb00000300a00 */
[----:B------:R-:W-:Y:S04]  /*70d00*/  STL.64 [R1+0x1c0], R8 ;  /* 0x0001c00801007387 */ /* 0x000fe80000100a00 */
[----:B------:R0:W-:Y:S04]  /*70d10*/  STL.64 [R1+0x1c8], R10 ;  /* 0x0001c80a01007387 */ /* 0x0001e80000100a00 */
[----:B0-----:R-:W3:Y:S04]  /*70d20*/  LDL.LU.64 R10, [R1+0x54f0] ;  /* 0x0054f000010a7983 */ /* 0x001ee80000300a00 */
[----:B------:R-:W4:Y:S02]  /*70d30*/  LDL.LU.64 R8, [R1+0x54e8] ;  /* 0x0054e80001087983 */ /* 0x000f240000300a00 */
[----:B----4-:R-:W-:-:S15]  /*70d40*/  HMMA.16816.F32 R16, R20, R8, R16 ;  /* 0x000000081410723c */ /* 0x010fde0000001810 */
[----:B------:R-:W-:-:S04]  /*70d50*/  NOP ;  /* 0x0000000000007918 */ /* 0x000fc80000000000 */
[----:B------:R-:W-:Y:S04]  /*70d60*/  STL.64 [R1+0x1b0], R16 ;  /* 0x0001b01001007387 */ /* 0x000fe80000100a00 */
[----:B------:R0:W-:Y:S04]  /*70d70*/  STL.64 [R1+0x1b8], R18 ;  /* 0x0001b81201007387 */ /* 0x0001e80000100a00 */
[----:B0-----:R-:W4:Y:S04]  /*70d80*/  LDL.LU R19, [R1+0x54e0] ;  /* 0x0054e00001137983 */ /* 0x001f280000300800 */
[----:B------:R-:W4:Y:S04]  /*70d90*/  LDL.LU.64 R16, [R1+0x54d8] ;  /* 0x0054d80001107983 */ /* 0x000f280000300a00 */
[----:B---3--:R-:W-:Y:S04]  /*70da0*/  STL.64 [R1+0x5378], R10 ;  /* 0x0053780a01007387 */ /* 0x008fe80000100a00 */
[----:B------:R0:W-:Y:S04]  /*70db0*/  STL.64 [R1+0x5370], R8 ;  /* 0x0053700801007387 */ /* 0x0001e80000100a00 */
[----:B0-----:R-:W3:Y:S04]  /*70dc0*/  LDL.LU R8, [R1+0x150] ;  /* 0x0001500001087983 */ /* 0x001ee80000300800 */
[----:B------:R-:W3:Y:S04]  /*70dd0*/  LDL.LU R9, [R1+0x154] ;  /* 0x0001540001097983 */ /* 0x000ee80000300800 */
[----:B------:R-:W3:Y:S04]  /*70de0*/  LDL.LU R10, [R1+0x158] ;  /* 0x00015800010a7983 */ /* 0x000ee80000300800 */
[----:B------:R-:W3:Y:S01]  /*70df0*/  LDL.LU R11, [R1+0x15c] ;  /* 0x00015c00010b7983 */ /* 0x000ee20000300800 */
[----:B--2---:R-:W-:Y:S01]  /*70e00*/  HMMA.16816.F32 R4, R20, R24, R4 ;  /* 0x000000181404723c */ /* 0x004fe20000001804 */
[----:B------:R-:W-:-:S02]  /*70e10*/  IMAD.MOV.U32 R18, RZ, RZ, R24 ;  /* 0x000000ffff127224 */ /* 0x000fc400078e0018 */
[----:B------:R-:W-:-:S15]  /*70e20*/  IMAD.MOV.U32 R29, RZ, RZ, R25 ;  /* 0x000000ffff1d7224 */ /* 0x000fde00078e0019 */
[----:B------:R-:W-:Y:S01]  /*70e30*/  NOP ;  /* 0x0000000000007918 */ /* 0x000fe20000000000 */
[----:B------:R-:W-:Y:S02]  /*70e40*/  IMAD.MOV.U32 R14, RZ, RZ, R6 ;  /* 0x000000ffff0e7224 */ /* 0x000fe400078e0006 */
[----:B------:R-:W-:Y:S01]  /*70e50*/  IMAD.MOV.U32 R15, RZ, RZ, R7 ;  /* 0x000000ffff0f7224 */ /* 0x000fe200078e0007 */
        /* <DEDUP_REMOVED lines=9> */
[----:B------:R-:W4:Y:S04]  /*70ef0*/  LDL.LU.64 R6, [R1+0x54c0] ;  /* 0x0054c00001067983 */ /* 0x000f280000300a00 */
[----:B0-----:R-:W4:Y:S04]  /*70f00*/  LDL.LU.64 R4, [R1+0x54b8] ;  /* 0x0054b80001047983 */ /* 0x001f280000300a00 */
[----:B------:R-:W-:Y:S04]  /*70f10*/  STL.64 [R1+0x5388], R14 ;  /* 0x0053880e01007387 */ /* 0x000fe80000100a00 */
[----:B------:R0:W-:Y:S04]  /*70f20*/  STL.64 [R1+0x5380], R12 ;  /* 0x0053800c01007387 */ /* 0x0001e80000100a00 */
[----:B0-----:R-:W2:Y:S04]  /*70f30*/  LDL.LU R12, [R1+0x80] ;  /* 0x00008000010c7983 */ /* 0x001ea80000300800 */
[----:B------:R-:W2:Y:S01]  /*70f40*/  LDL.LU R13, [R1+0x84] ;  /* 0x00008400010d7983 */ /* 0x000ea20000300800 */
[----:B----4-:R-:W-:-:S15]  /*70f50*/  HMMA.16816.F32 R4, R20, R16, R4 ;  /* 0x000000101404723c */ /* 0x010fde0000001804 */
[----:B------:R-:W-:-:S04]  /*70f60*/  NOP ;  /* 0x0000000000007918 */ /* 0x000fc80000000000 */
[----:B------:R0:W-:Y:S04]  /*70f70*/  STL.64 [R1+0x190], R4 ;  /* 0x0001900401007387 */ /* 0x0001e80000100a00 */
[----:B------:R1:W-:Y:S04]  /*70f80*/  STL.64 [R1+0x198], R6 ;  /* 0x0001980601007387 */ /* 0x0003e80000100a00 */
[----:B0-----:R-:W3:Y:S04]  /*70f90*/  LDL.LU.64 R4, [R1+0x54b0] ;  /* 0x0054b00001047983 */ /* 0x001ee80000300a00 */
[----:B------:R-:W-:Y:S01]  /*70fa0*/  STL.64 [R1+0x5350], R16 ;  /* 0x0053501001007387 */ /* 0x000fe20000100a00 */
[----:B---3--:R-:W-:Y:S03]  /*70fb0*/  HMMA.16816.F32 R20, R20, R4, R24 ;  /* 0x000000041414723c */ /* 0x008fe60000001818 */
[----:B------:R-:W3:Y:S04]  /*70fc0*/  LDL.LU R27, [R1+0x54a8] ;  /* 0x0054a800011b7983 */ /* 0x000ee80000300800 */
[----:B------:R-:W2:Y:S04]  /*70fd0*/  LDL.LU.64 R24, [R1+0x54a0] ;  /* 0x0054a00001187983 */ /* 0x000ea80000300a00 */
[----:B-1----:R-:W2:Y:S04]  /*70fe0*/  LDL.LU.64 R6, [R1+0x5498] ;  /* 0x0054980001067983 */ /* 0x002ea80000300a00 */
[----:B------:R-:W2:Y:S04]  /*70ff0*/  LDL.LU.64 R4, [R1+0x5490] ;  /* 0x0054900001047983 */ /* 0x000ea80000300a00 */
[----:B------:R-:W-:Y:S04]  /*71000*/  STL.64 [R1+0x180], R20 ;  /* 0x0001801401007387 */ /* 0x000fe80000100a00 */
[----:B------:R-:W-:Y:S04]  /*71010*/  STL.64 [R1+0x188], R22 ;  /* 0x0001881601007387 */ /* 0x000fe80000100a00 */
[----:B---3--:R-:W0:Y:S04]  /*71020*/  LDSM.16.MT88.4 R20, [R27+UR5+0x41400] ;  /* 0x041400051b14783b */ /* 0x008e280008004200 */
[----:B0-----:R-:W-:Y:S04]  /*71030*/  STL.64 [R1+0x51b8], R22 ;  /* 0x0051b81601007387 */ /* 0x001fe80000100a00 */
[----:B------:R0:W-:Y:S04]  /*71040*/  STL.64 [R1+0x51b0], R20 ;  /* 0x0051b01401007387 */ /* 0x0001e80000100a00 */
[----:B0-----:R-:W3:Y:S04]  /*71050*/  LDL.LU.64 R20, [R1+0x210] ;  /* 0x0002100001147983 */ /* 0x001ee80000300a00 */
[----:B------:R-:W4:Y:S01]  /*71060*/  LDL.LU.64 R22, [R1+0x218] ;  /* 0x0002180001167983 */ /* 0x000f220000300a00 */
[----:B--2---:R-:W-:Y:S03]  /*71070*/  HMMA.16816.F32 R24, R4, R24, R8 ;  /* 0x000000180418723c */ /* 0x004fe60000001808 */
[----:B----4-:R-:W-:Y:S04]  /*71080*/  STL [R1+0x51d4], R22 ;  /* 0x0051d41601007387 */ /* 0x010fe80000100800 */
[----:B------:R-:W-:Y:S04]  /*71090*/  STL [R1+0x51d0], R23 ;  /* 0x0051d01701007387 */ /* 0x000fe80000100800 */
[----:B------:R-:W2:Y:S04]  /*710a0*/  LDL.LU.64 R10, [R1+0x5488] ;  /* 0x00548800010a7983 */ /* 0x000ea80000300a00 */
[----:B------:R-:W2:Y:S04]  /*710b0*/  LDL.LU.64 R8, [R1+0x5480] ;  /* 0x0054800001087983 */ /* 0x000ea80000300a00 */
[----:B------:R-:W-:Y:S04]  /*710c0*/  STL.64 [R1+0x170], R24 ;  /* 0x0001701801007387 */ /* 0x000fe80000100a00 */
[----:B------:R0:W-:Y:S04]  /*710d0*/  STL.64 [R1+0x178], R26 ;  /* 0x0001781a01007387 */ /* 0x0001e80000100a00 */
[----:B0-----:R-:W4:Y:S04]  /*710e0*/  LDL.LU.64 R26, [R1+0x5478] ;  /* 0x00547800011a7983 */ /* 0x001f280000300a00 */
[----:B------:R-:W4:Y:S01]  /*710f0*/  LDL.LU.64 R24, [R1+0x5470] ;  /* 0x0054700001187983 */ /* 0x000f220000300a00 */
[----:B------:R-:W-:-:S02]  /*71100*/  IMAD.MOV.U32 R16, RZ, RZ, R18 ;  /* 0x000000ffff107224 */ /* 0x000fc400078e0012 */
[----:B------:R-:W-:Y:S01]  /*71110*/  IMAD.MOV.U32 R17, RZ, RZ, R29 ;  /* 0x000000ffff117224 */ /* 0x000fe200078e001d */
[----:B------:R-:W2:Y:S04]  /*71120*/  LDL.LU R18, [R1+0x546c] ;  /* 0x00546c0001127983 */ /* 0x000ea80000300800 */
[----:B------:R-:W2:Y:S04]  /*71130*/  LDL.LU R29, [R1+0x5468] ;  /* 0x00546800011d7983 */ /* 0x000ea80000300800 */
[----:B------:R-:W-:Y:S01]  /*71140*/  STL.64 [R1+0x5368], R16 ;  /* 0x0053681001007387 */ /* 0x000fe20000100a00 */
[----:B----4-:R-:W-:Y:S03]  /*71150*/  HMMA.16816.F32 R12, R4, R12, R24 ;  /* 0x0000000c040c723c */ /* 0x010fe60000001818 */
[----:B------:R-:W2:-:S15]  /*71160*/  LDL.LU.64 R24, [R1+0x5460] ;  /* 0x0054600001187983 */ /* 0x000e9e0000300a00 */
[----:B------:R-:W-:Y:S01]  /*71170*/  NOP ;  /* 0x0000000000007918 */ /* 0x000fe20000000000 */
[----:B------:R-:W-:Y:S01]  /*71180*/  IMAD.MOV.U32 R22, RZ, RZ, R14 ;  /* 0x000000ffff167224 */ /* 0x000fe200078e000e */
[----:B------:R2:W-:Y:S01]  /*71190*/  STL.64 [R1+0x160], R12 ;  /* 0x0001600c01007387 */ /* 0x0005e20000100a00 */
[----:B------:R-:W-:-:S05]  /*711a0*/  IMAD.MOV.U32 R23, RZ, RZ, R15 ;  /* 0x000000ffff177224 */ /* 0x000fca00078e000f */
[----:B------:R-:W-:Y:S04]  /*711b0*/  STL [R1+0x51dc], R23 ;  /* 0x0051dc1701007387 */ /* 0x000fe80000100800 */
[----:B------:R-:W-:Y:S04]  /*711c0*/  STL [R1+0x51d8], R22 ;  /* 0x0051d81601007387 */ /* 0x000fe80000100800 */
[----:B---3--:R-:W-:Y:S01]  /*711d0*/  STL.64 [R1+0x5438], R20 ;  /* 0x0054381401007387 */ /* 0x008fe20000100a00 */
[----:B--2---:R-:W-:Y:S03]  /*711e0*/  HMMA.16816.F32 R12, R4, R24, R8 ;  /* 0x00000018040c723c */ /* 0x004fe60000001808 */
[----:B------:R-:W2:-:S15]  /*711f0*/  LDL.LU R8, [R1+0xc0] ;  /* 0x0000c00001087983 */ /* 0x000e9e0000300800 */
[----:B------:R-:W-:Y:S01]  /*71200*/  NOP ;  /* 0x0000000000007918 */ /* 0x000fe20000000000 */
[----:B------:R-:W-:Y:S04]  /*71210*/  STL.64 [R1+0x150], R12 ;  /* 0x0001500c01007387 */ /* 0x000fe80000100a00 */
[----:B------:R-:W-:Y:S04]  /*71220*/  STL.64 [R1+0x158], R14 ;  /* 0x0001580e01007387 */ /* 0x000fe80000100a00 */
[----:B------:R-:W2:Y:S04]  /*71230*/  LDL.LU R9, [R1+0xc4] ;  /* 0x0000c40001097983 */ /* 0x000ea80000300800 */
[----:B------:R-:W3:Y:S04]  /*71240*/  LDL.LU R10, [R1+0xc8] ;  /* 0x0000c800010a7983 */ /* 0x000ee80000300800 */
[----:B------:R-:W3:Y:S01]  /*71250*/  LDL.LU R11, [R1+0xcc] ;  /* 0x0000cc00010b7983 */ /* 0x000ee20000300800 */
[----:B------:R-:W-:-:S02]  /*71260*/  IMAD.MOV.U32 R24, RZ, RZ, R28 ;  /* 0x000000ffff187224 */ /* 0x000fc400078e001c */
[----:B------:R-:W-:Y:S01]  /*71270*/  IMAD.MOV.U32 R25, RZ, RZ, R3 ;  /* 0x000000ffff197224 */ /* 0x000fe200078e0003 */
[----:B---3--:R-:W-:Y:S04]  /*71280*/  STL.64 [R1+0x53a8], R10 ;  /* 0x0053a80a01007387 */ /* 0x008fe80000100a00 */
[----:B--2---:R0:W-:Y:S04]  /*71290*/  STL.64 [R1+0x53a0], R8 ;  /* 0x0053a00801007387 */ /* 0x0041e80000100a00 */
[----:B------:R-:W2:Y:S04]  /*712a0*/  LDL.LU R28, [R1+0x5458] ;  /* 0x00545800011c7983 */ /* 0x000ea80000300800 */
[----:B------:R-:W3:Y:S04]  /*712b0*/  LDL.LU R3, [R1+0x5454] ;  /* 0x0054540001037983 */ /* 0x000ee80000300800 */
[----:B------:R1:W-:Y:S04]  /*712c0*/  STL.64 [R1+0x53b0], R24 ;  /* 0x0053b01801007387 */ /* 0x0003e80000100a00 */
[----:B0-----:R-:W4:Y:S04]  /*712d0*/  LDL.LU R8, [R1+0xe0] ;  /* 0x0000e00001087983 */ /* 0x001f280000300800 */
[----:B------:R-:W4:Y:S04]  /*712e0*/  LDL.LU R9, [R1+0xe4] ;  /* 0x0000e40001097983 */ /* 0x000f280000300800 */
[----:B------:R-:W2:Y:S04]  /*712f0*/  LDL.LU R10, [R1+0xe8] ;  /* 0x0000e800010a7983 */ /* 0x000ea80000300800 */
[----:B------:R-:W2:Y:S01]  /*71300*/  LDL.LU R11, [R1+0xec] ;  /* 0x0000ec00010b7983 */ /* 0x000ea20000300800 */
[----:B-1----:R-:W-:-:S02]  /*71310*/  IMAD.MOV.U32 R24, RZ, RZ, R0 ;  /* 0x000000ffff187224 */ /* 0x002fc400078e0000 */
[----:B------:R-:W-:Y:S01]  /*71320*/  IMAD.MOV.U32 R25, RZ, RZ, R19 ;  /* 0x000000ffff197224 */ /* 0x000fe200078e0013 */
[----:B--2---:R-:W-:Y:S04]  /*71330*/  STL.64 [R1+0x53c0], R10 ;  /* 0x0053c00a01007387 */ /* 0x004fe80000100a00 */
[----:B----4-:R0:W-:Y:S04]  /*71340*/  STL.64 [R1+0x53b8], R8 ;  /* 0x0053b80801007387 */ /* 0x0101e80000100a00 */
[----:B------:R-:W2:Y:S04]  /*71350*/  LDL.LU R0, [R1+0x5450] ;  /* 0x0054500001007983 */ /* 0x000ea80000300800 */
        /* <DEDUP_REMOVED lines=9> */
[----:B------:R1:W-:Y:S04]  /*713f0*/  STL.64 [R1+0x53e0], R24 ;  /* 0x0053e01801007387 */ /* 0x0003e80000100a00 */
[----:B0-----:R-:W2:Y:S04]  /*71400*/  LDL.LU R8, [R1+0x100] ;  /* 0x0001000001087983 */ /* 0x001ea80000300800 */
[----:B------:R-:W2:Y:S04]  /*71410*/  LDL.LU R9, [R1+0x104] ;  /* 0x0001040001097983 */ /* 0x000ea80000300800 */
[----:B------:R-:W4:Y:S04]  /*71420*/  LDL.LU R10, [R1+0x108] ;  /* 0x00010800010a7983 */ /* 0x000f280000300800 */
[----:B------:R-:W4:Y:S04]  /*71430*/  LDL.LU R11, [R1+0x10c] ;  /* 0x00010c00010b7983 */ /* 0x000f280000300800 */
[----:B----4-:R-:W-:Y:S04]  /*71440*/  STL.64 [R1+0x53f0], R10 ;  /* 0x0053f00a01007387 */ /* 0x010fe80000100a00 */
[----:B--2---:R-:W-:Y:S04]  /*71450*/  STL.64 [R1+0x53e8], R8 ;  /* 0x0053e80801007387 */ /* 0x004fe80000100a00 */
[----:B-1----:R-:W2:Y:S04]  /*71460*/  LDL.LU R24, [R1+0x30] ;  /* 0x0000300001187983 */ /* 0x002ea80000300800 */
[----:B------:R-:W2:Y:S04]  /*71470*/  LDL.LU R25, [R1+0x34] ;  /* 0x0000340001197983 */ /* 0x000ea80000300800 */
[----:B--2---:R0:W-:Y:S02]  /*71480*/  STL.64 [R1+0x5400], R24 ;  /* 0x0054001801007387 */ /* 0x0041e40000100a00 */
[----:B0-----:R-:W-:-:S02]  /*71490*/  IMAD.MOV.U32 R24, RZ, RZ, R0 ;  /* 0x000000ffff187224 */ /* 0x001fc400078e0000 */
[----:B------:R-:W2:Y:S01]  /*714a0*/  LDL.LU R0, [R1+0x544c] ;  /* 0x00544c0001007983 */ /* 0x000ea20000300800 */
[----:B---3--:R-:W-:-:S03]  /*714b0*/  IMAD.MOV.U32 R25, RZ, RZ, R3 ;  /* 0x000000ffff197224 */ /* 0x008fc600078e0003 */
[----:B------:R-:W3:Y:S04]  /*714c0*/  LDL.LU R3, [R1+0x5448] ;  /* 0x0054480001037983 */ /* 0x000ee80000300800 */
[----:B------:R-:W4:Y:S04]  /*714d0*/  LDL.LU R20, [R1+0x140] ;  /* 0x0001400001147983 */ /* 0x000f280000300800 */
[----:B------:R-:W4:Y:S04]  /*714e0*/  LDL.LU R21, [R1+0x144] ;  /* 0x0001440001157983 */ /* 0x000f280000300800 */
[----:B------:R-:W4:Y:S04]  /*714f0*/  LDL.LU R22, [R1+0x148] ;  /* 0x0001480001167983 */ /* 0x000f280000300800 */
[----:B------:R-:W4:Y:S04]  /*71500*/  LDL.LU R23, [R1+0x14c] ;  /* 0x00014c0001177983 */ /* 0x000f280000300800 */
[----:B------:R0:W-:Y:S04]  /*71510*/  STL.64 [R1+0x5418], R24 ;  /* 0x0054181801007387 */ /* 0x0001e80000100a00 */
[----:B0-----:R-:W2:Y:S04]  /*71520*/  LDL.LU R24, [R1+0x50] ;  /* 0x0000500001187983 */ /* 0x001ea80000300800 */
[----:B------:R-:W2:Y:S04]  /*71530*/  LDL.LU R25, [R1+0x54] ;  /* 0x0000540001197983 */ /* 0x000ea80000300800 */
[----:B--2---:R3:W-:Y:S02]  /*71540*/  STL.64 [R1+0x5430], R24 ;  /* 0x0054301801007387 */ /* 0x0047e40000100a00 */
[----:B---3--:R-:W-:-:S02]  /*71550*/  IMAD.MOV.U32 R24, RZ, RZ, R3 ;  /* 0x000000ffff187224 */ /* 0x008fc400078e0003 */
[----:B------:R-:W2:Y:S01]  /*71560*/  LDL.LU R3, [R1+0x5444] ;  /* 0x0054440001037983 */ /* 0x000ea20000300800 */
[----:B------:R-:W-:-:S03]  /*71570*/  IMAD.MOV.U32 R25, RZ, RZ, R0 ;  /* 0x000000ffff197224 */ /* 0x000fc600078e0000 */
[----:B------:R-:W3:Y:S04]  /*71580*/  LDL.LU R0, [R1+0x5440] ;  /* 0x0054400001007983 */ /* 0x000ee80000300800 */
        /* <DEDUP_REMOVED lines=10> */
[----:B----4-:R-:W-:Y:S03]  /*71630*/  HMMA.16816.F32 R24, R4, R24, R20 ;  /* 0x000000180418723c */ /* 0x010fe60000001814 */
[----:B--2---:R-:W-:Y:S04]  /*71640*/  STL.64 [R1+0x5428], R10 ;  /* 0x0054280a01007387 */ /* 0x004fe80000100a00 */
[----:B------:R0:W-:Y:S04]  /*71650*/  STL.64 [R1+0x5420], R8 ;  /* 0x0054200801007387 */ /* 0x0001e80000100a00 */
[----:B0-----:R-:W2:Y:S04]  /*71660*/  LDL.LU R8, [R1+0x130] ;  /* 0x0001300001087983 */ /* 0x001ea80000300800 */
[----:B------:R-:W2:Y:S04]  /*71670*/  LDL.LU R9, [R1+0x134] ;  /* 0x0001340001097983 */ /* 0x000ea80000300800 */
[----:B------:R-:W2:Y:S04]  /*71680*/  LDL.LU R10, [R1+0x138] ;  /* 0x00013800010a7983 */ /* 0x000ea80000300800 */
[----:B------:R-:W2:Y:S04]  /*71690*/  LDL.LU R11, [R1+0x13c] ;  /* 0x00013c00010b7983 */ /* 0x000ea80000300800 */
[----:B------:R-:W4:Y:S04]  /*716a0*/  LDL.LU R12, [R1+0xd0] ;  /* 0x0000d000010c7983 */ /* 0x000f280000300800 */
[----:B------:R-:W4:Y:S04]  /*716b0*/  LDL.LU R13, [R1+0xd4] ;  /* 0x0000d400010d7983 */ /* 0x000f280000300800 */
[----:B------:R-:W4:Y:S04]  /*716c0*/  LDL.LU R14, [R1+0xd8] ;  /* 0x0000d800010e7983 */ /* 0x000f280000300800 */
[----:B------:R-:W4:Y:S04]  /*716d0*/  LDL.LU R15, [R1+0xdc] ;  /* 0x0000dc00010f7983 */ /* 0x000f280000300800 */
[----:B------:R-:W2:Y:S04]  /*716e0*/  LDL.LU R16, [R1+0xa0] ;  /* 0x0000a00001107983 */ /* 0x000ea80000300800 */
[----:B------:R-:W2:Y:S04]  /*716f0*/  LDL.LU R17, [R1+0xa4] ;  /* 0x0000a40001117983 */ /* 0x000ea80000300800 */
[----:B------:R-:W2:Y:S04]  /*71700*/  LDL.LU R18, [R1+0xa8] ;  /* 0x0000a80001127983 */ /* 0x000ea80000300800 */
[----:B------:R-:W2:Y:S04]  /*71710*/  LDL.LU R19, [R1+0xac] ;  /* 0x0000ac0001137983 */ /* 0x000ea80000300800 */
[----:B------:R-:W2:Y:S04]  /*71720*/  LDL.LU.64 R20, [R1+0x5438] ;  /* 0x0054380001147983 */ /* 0x000ea80000300a00 */
[----:B------:R0:W-:Y:S04]  /*71730*/  STL.64 [R1+0x140], R24 ;  /* 0x0001401801007387 */ /* 0x0001e80000100a00 */
[----:B0-----:R-:W2:Y:S01]  /*71740*/  LDL.LU.64 R24, [R1+0x5430] ;  /* 0x0054300001187983 */ /* 0x001ea20000300a00 */
[----:B------:R-:W-:-:S02]  /*71750*/  IMAD.MOV.U32 R23, RZ, RZ, R26 ;  /* 0x000000ffff177224 */ /* 0x000fc400078e001a */
        /* <DEDUP_REMOVED lines=17> */
[----:B------:R-:W-:Y:S04]  /*71870*/  STL [R1+0x51e8], R22 ;  /* 0x0051e81601007387 */ /* 0x000fe80000100800 */
[----:B------:R3:W-:Y:S02]  /*71880*/  STL.64 [R1+0x5348], R20 ;  /* 0x0053481401007387 */ /* 0x0007e40000100a00 */
[----:B---3--:R-:W-:-:S02]  /*71890*/  IMAD.MOV.U32 R20, RZ, RZ, R0 ;  /* 0x000000ffff147224 */ /* 0x008fc400078e0000 */
[----:B------:R-:W3:Y:S01]  /*718a0*/  LDL.LU R0, [R1+0x53fc] ;  /* 0x0053fc0001007983 */ /* 0x000ee20000300800 */
[----:B------:R-:W-:-:S03]  /*718b0*/  IMAD.MOV.U32 R21, RZ, RZ, R3 ;  /* 0x000000ffff157224 */ /* 0x000fc600078e0003 */
[----:B------:R-:W3:Y:S04]  /*718c0*/  LDL.LU R3, [R1+0x53f8] ;  /* 0x0053f80001037983 */ /* 0x000ee80000300800 */
[----:B------:R-:W3:Y:S04]  /*718d0*/  LDL.LU R22, [R1+0x2b8] ;  /* 0x0002b80001167983 */ /* 0x000ee80000300800 */
[----:B------:R-:W3:Y:S01]  /*718e0*/  LDL.LU R23, [R1+0x2bc] ;  /* 0x0002bc0001177983 */ /* 0x000ee20000300800 */
[C---:B--2---:R-:W-:Y:S03]  /*718f0*/  HMMA.16816.F32 R24, R4.reuse, R24, R8 ;  /* 0x000000180418723c */ /* 0x044fe60000001808 */
[----:B---3--:R-:W-:Y:S04]  /*71900*/  STL.64 [R1+0x5360], R22 ;  /* 0x0053601601007387 */ /* 0x008fe80000100a00 */
[----:B------:R0:W-:Y:S04]  /*71910*/  STL.64 [R1+0x5358], R20 ;  /* 0x0053581401007387 */ /* 0x0001e80000100a00 */
[----:B0-----:R-:W2:Y:S04]  /*71920*/  LDL.LU R20, [R1+0x2c0] ;  /* 0x0002c00001147983 */ /* 0x001ea80000300800 */
[----:B------:R-:W2:Y:S04]  /*71930*/  LDL.LU R21, [R1+0x2c4] ;  /* 0x0002c40001157983 */ /* 0x000ea80000300800 */
[----:B------:R-:W3:Y:S04]  /*71940*/  LDL.LU.64 R10, [R1+0x53f0] ;  /* 0x0053f000010a7983 */ /* 0x000ee80000300a00 */
[----:B------:R-:W3:Y:S04]  /*71950*/  LDL.LU.64 R8, [R1+0x53e8] ;  /* 0x0053e80001087983 */ /* 0x000ee80000300a00 */
[----:B------:R0:W-:Y:S04]  /*71960*/  STL.64 [R1+0x110], R24 ;  /* 0x0001101801007387 */ /* 0x0001e80000100a00 */
[----:B------:R3:W-:Y:S04]  /*71970*/  STL.64 [R1+0x118], R26 ;  /* 0x0001181a01007387 */ /* 0x0007e80000100a00 */
[----:B0-----:R-:W3:Y:S02]  /*71980*/  LDL.LU.64 R24, [R1+0x53e0] ;  /* 0x0053e00001187983 */ /* 0x001ee40000300a00 */
[----:B---3--:R-:W-:Y:S02]  /*71990*/  HMMA.16816.F32 R24, R4, R24, R8 ;  /* 0x000000180418723c */ /* 0x008fe40000001808 */
[----:B------:R-:W3:Y:S04]  /*719a0*/  LDL.LU.64 R10, [R1+0x53d8] ;  /* 0x0053d800010a7983 */ /* 0x000ee80000300a00 */
[----:B------:R-:W3:-:S13]  /*719b0*/  LDL.LU.64 R8, [R1+0x53d0] ;  /* 0x0053d00001087983 */ /* 0x000eda0000300a00 */
        /* <DEDUP_REMOVED lines=12> */
[----:B------:R-:W-:Y:S04]  /*71a80*/  STL.64 [R1+0xe0], R24 ;  /* 0x0000e01801007387 */ /* 0x000fe80000100a00 */
[----:B------:R0:W-:Y:S04]  /*71a90*/  STL.64 [R1+0xe8], R26 ;  /* 0x0000e81a01007387 */ /* 0x0001e80000100a00 */
[----:B0-----:R-:W2:Y:S04]  /*71aa0*/  LDL.LU.64 R26, [R1+0x5398] ;  /* 0x00539800011a7983 */ /* 0x001ea80000300a00 */
[----:B------:R-:W4:Y:S02]  /*71ab0*/  LDL.LU.64 R24, [R1+0x5390] ;  /* 0x0053900001187983 */ /* 0x000f240000300a00 */
[----:B----4-:R-:W-:-:S15]  /*71ac0*/  HMMA.16816.F32 R12, R4, R24, R12 ;  /* 0x00000018040c723c */ /* 0x010fde000000180c */
[----:B------:R-:W-:-:S04]  /*71ad0*/  NOP ;  /* 0x0000000000007918 */ /* 0x000fc80000000000 */
[----:B------:R-:W-:Y:S04]  /*71ae0*/  STL.64 [R1+0xd0], R12 ;  /* 0x0000d00c01007387 */ /* 0x000fe80000100a00 */
[----:B------:R0:W-:Y:S04]  /*71af0*/  STL.64 [R1+0xd8], R14 ;  /* 0x0000d80e01007387 */ /* 0x0001e80000100a00 */
[----:B0-----:R-:W4:Y:S04]  /*71b00*/  LDL.LU.64 R14, [R1+0x5388] ;  /* 0x00538800010e7983 */ /* 0x001f280000300a00 */
[----:B------:R-:W3:Y:S02]  /*71b10*/  LDL.LU.64 R12, [R1+0x5380] ;  /* 0x00538000010c7983 */ /* 0x000ee40000300a00 */
[----:B---3--:R-:W-:-:S15]  /*71b20*/  HMMA.16816.F32 R8, R4, R12, R8 ;  /* 0x0000000c0408723c */ /* 0x008fde0000001808 */
[----:B------:R-:W-:-:S04]  /*71b30*/  NOP ;  /* 0x0000000000007918 */ /* 0x000fc80000000000 */
[----:B------:R-:W-:Y:S01]  /*71b40*/  STL [R1+0xc4], R9 ;  /* 0x0000c40901007387 */ /* 0x000fe20000100800 */
[----:B------:R-:W-:-:S03]  /*71b50*/  IMAD.MOV.U32 R2, RZ, RZ, R8 ;  /* 0x000000ffff027224 */ /* 0x000fc600078e0008 */
[----:B------:R0:W-:Y:S04]  /*71b60*/  STL.64 [R1+0xc8], R10 ;  /* 0x0000c80a01007387 */ /* 0x0001e80000100a00 */
[----:B0-----:R-:W3:Y:S04]  /*71b70*/  LDL.LU.64 R10, [R1+0x5378] ;  /* 0x00537800010a7983 */ /* 0x001ee80000300a00 */
[----:B------:R-:W2:Y:S04]  /*71b80*/  LDL.LU.64 R8, [R1+0x5370] ;  /* 0x0053700001087983 */ /* 0x000ea80000300a00 */
[----:B------:R-:W-:Y:S01]  /*71b90*/  STL [R1+0x51f0], R2 ;  /* 0x0051f00201007387 */ /* 0x000fe20000100800 */
[----:B--2---:R-:W-:-:S15]  /*71ba0*/  HMMA.16816.F32 R16, R4, R8, R16 ;  /* 0x000000080410723c */ /* 0x004fde0000001810 */
[----:B------:R-:W-:-:S04]  /*71bb0*/  NOP ;  /* 0x0000000000007918 */ /* 0x000fc80000000000 */
[----:B------:R0:W-:Y:S04]  /*71bc0*/  STL.64 [R1+0xa0], R16 ;  /* 0x0000a01001007387 */ /* 0x0001e80000100a00 */
[----:B------:R1:W-:Y:S04]  /*71bd0*/  STL.64 [R1+0xa8], R18 ;  /* 0x0000a81201007387 */ /* 0x0003e80000100a00 */
[----:B0-----:R-:W1:Y:S01]  /*71be0*/  LDL.LU.64 R16, [R1+0x5368] ;  /* 0x0053680001107983 */ /* 0x001e620000300a00 */
[----:B------:R-:W-:Y:S02]  /*71bf0*/  IMAD.MOV.U32 R22, RZ, RZ, R3 ;  /* 0x000000ffff167224 */ /* 0x000fe400078e0003 */
[----:B------:R-:W-:-:S07]  /*71c00*/  IMAD.MOV.U32 R23, RZ, RZ, R0 ;  /* 0x000000ffff177224 */ /* 0x000fce00078e0000 */
[----:B-1----:R-:W-:Y:S01]  /*71c10*/  HMMA.16816.F32 R16, R4, R16, R20 ;  /* 0x000000100410723c */ /* 0x002fe20000001814 */
[----:B------:R-:W2:Y:S04]  /*71c20*/  LDL.LU.64 R22, [R1+0x5360] ;  /* 0x0053600001167983 */ /* 0x000ea80000300a00 */
[----:B------:R-:W2:-:S14]  /*71c30*/  LDL.LU.64 R20, [R1+0x5358] ;  /* 0x0053580001147983 */ /* 0x000e9c0000300a00 */
[----:B------:R0:W-:Y:S04]  /*71c40*/  STL.64 [R1+0x2c0], R16 ;  /* 0x0002c01001007387 */ /* 0x0001e80000100a00 */
[----:B------:R2:W-:Y:S04]  /*71c50*/  STL.64 [R1+0x2c8], R18 ;  /* 0x0002c81201007387 */ /* 0x0005e80000100a00 */
[----:B0-----:R-:W2:Y:S02]  /*71c60*/  LDL.LU.64 R16, [R1+0x5350] ;  /* 0x0053500001107983 */ /* 0x001ea40000300a00 */
[----:B--2---:R-:W-:Y:S02]  /*71c70*/  HMMA.16816.F32 R16, R4, R16, R20 ;  /* 0x000000100410723c */ /* 0x004fe40000001814 */
[----:B------:R-:W2:-:S15]  /*71c80*/  LDL.LU.64 R20, [R1+0x5348] ;  /* 0x0053480001147983 */ /* 0x000e9e0000300a00 */
[----:B------:R-:W-:Y:S02]  /*71c90*/  NOP ;  /* 0x0000000000007918 */ /* 0x000fe40000000000 */
[----:B------:R-:W-:Y:S02]  /*71ca0*/  IMAD.MOV.U32 R24, RZ, RZ, R16 ;  /* 0x000000ffff187224 */ /* 0x000fe400078e0010 */
[----:B------:R-:W-:Y:S02]  /*71cb0*/  IMAD.MOV.U32 R3, RZ, RZ, R18 ;  /* 0x000000ffff037224 */ /* 0x000fe400078e0012 */
[----:B------:R-:W-:Y:S02]  /*71cc0*/  IMAD.MOV.U32 R0, RZ, RZ, R19 ;  /* 0x000000ffff007224 */ /* 0x000fe400078e0013 */
[----:B------:R-:W-:Y:S01]  /*71cd0*/  IMAD.MOV.U32 R13, RZ, RZ, R17 ;  /* 0x000000ffff0d7224 */ /* 0x000fe200078e0011 */
[----:B------:R-:W2:Y:S04]  /*71ce0*/  LDL.LU.64 R18, [R1+0x5340] ;  /* 0x0053400001127983 */ /* 0x000ea80000300a00 */
[----:B------:R-:W2:Y:S04]  /*71cf0*/  LDL.LU.64 R16, [R1+0x5338] ;  /* 0x0053380001107983 */ /* 0x000ea80000300a00 */
[----:B------:R-:W-:Y:S04]  /*71d00*/  STL.64 [R1+0x5308], R26 ;  /* 0x0053081a01007387 */ /* 0x000fe80000100a00 */
[----:B------:R0:W-:Y:S04]  /*71d10*/  STL [R1+0x5300], R24 ;  /* 0x0053001801007387 */ /* 0x0001e80000100800 */
[----:B0-----:R-:W2:Y:S04]  /*71d20*/  LDL.LU R24, [R1+0x2a0] ;  /* 0x0002a00001187983 */ /* 0x001ea80000300800 */
[----:B------:R-:W2:Y:S04]  /*71d30*/  LDL.LU R25, [R1+0x2a4] ;  /* 0x0002a40001197983 */ /* 0x000ea80000300800 */
[----:B------:R-:W2:Y:S04]  /*71d40*/  LDL.LU R26, [R1+0x2a8] ;  /* 0x0002a800011a7983 */ /* 0x000ea80000300800 */
[----:B------:R-:W2:Y:S04]  /*71d50*/  LDL.LU R27, [R1+0x2ac] ;  /* 0x0002ac00011b7983 */ /* 0x000ea80000300800 */
[----:B------:R-:W-:Y:S04]  /*71d60*/  STL [R1+0x51fc], R0 ;  /* 0x0051fc0001007387 */ /* 0x000fe80000100800 */
[----:B------:R-:W-:Y:S04]  /*71d70*/  STL [R1+0x51f8], R3 ;  /* 0x0051f80301007387 */ /* 0x000fe80000100800 */
[----:B------:R-:W-:Y:S01]  /*71d80*/  STL [R1+0x51f4], R13 ;  /* 0x0051f40d01007387 */ /* 0x000fe20000100800 */
[----:B--2---:R-:W-:Y:S03]  /*71d90*/  HMMA.16816.F32 R4, R4, R20, R24 ;  /* 0x000000140404723c */ /* 0x004fe60000001818 */
[----:B------:R-:W2:Y:S04]  /*71da0*/  LDL.LU R24, [R1+0x280] ;  /* 0x0002800001187983 */ /* 0x000ea80000300800 */
[----:B------:R-:W2:Y:S04]  /*71db0*/  LDL.LU R25, [R1+0x284] ;  /* 0x0002840001197983 */ /* 0x000ea80000300800 */
[----:B------:R-:W2:Y:S04]  /*71dc0*/  LDL.LU R26, [R1+0x288] ;  /* 0x00028800011a7983 */ /* 0x000ea80000300800 */
[----:B------:R-:W2:Y:S04]  /*71dd0*/  LDL.LU R27, [R1+0x28c] ;  /* 0x00028c00011b7983 */ /* 0x000ea80000300800 */
[----:B------:R-:W3:Y:S01]  /*71de0*/  LDL.LU R20, [R1+0x290] ;  /* 0x0002900001147983 */ /* 0x000ee20000300800 */
[----:B------:R-:W-:-:S03]  /*71df0*/  IMAD.MOV.U32 R12, RZ, RZ, R4 ;  /* 0x000000ffff0c7224 */ /* 0x000fc600078e0004 */
[----:B------:R-:W3:Y:S01]  /*71e00*/  LDL.LU R21, [R1+0x294] ;  /* 0x0002940001157983 */ /* 0x000ee20000300800 */
[----:B------:R-:W-:-:S03]  /*71e10*/  IMAD.MOV.U32 R4, RZ, RZ, R7 ;  /* 0x000000ffff047224 */ /* 0x000fc600078e0007 */
[----:B------:R-:W3:Y:S04]  /*71e20*/  LDL.LU R22, [R1+0x298] ;  /* 0x0002980001167983 */ /* 0x000ee80000300800 */
[----:B------:R-:W3:Y:S01]  /*71e30*/  LDL.LU R23, [R1+0x29c] ;  /* 0x00029c0001177983 */ /* 0x000ee20000300800 */
[----:B------:R-:W-:-:S03]  /*71e40*/  IMAD.MOV.U32 R9, RZ, RZ, R5 ;  /* 0x000000ffff097224 */ /* 0x000fc600078e0005 */
[----:B--2---:R0:W-:Y:S04]  /*71e50*/  STL.64 [R1+0x5318], R26 ;  /* 0x0053181a01007387 */ /* 0x0041e80000100a00 */
[----:B------:R-:W-:Y:S04]  /*71e60*/  STL.64 [R1+0x5310], R24 ;  /* 0x0053101801007387 */ /* 0x000fe80000100a00 */
[----:B0-----:R-:W2:Y:S04]  /*71e70*/  LDL.LU.64 R26, [R1+0x98] ;  /* 0x00009800011a7983 */ /* 0x001ea80000300a00 */
[----:B------:R0:W-:Y:S04]  /*71e80*/  STL [R1+0x5220], R4 ;  /* 0x0052200401007387 */ /* 0x0001e80000100800 */
[----:B0-----:R-:W2:Y:S04]  /*71e90*/  LDL.LU R4, [R1+0x230] ;  /* 0x0002300001047983 */ /* 0x001ea80000300800 */
[----:B------:R-:W2:Y:S01]  /*71ea0*/  LDL.LU R5, [R1+0x234] ;  /* 0x0002340001057983 */ /* 0x000ea20000300800 */
[----:B------:R-:W-:-:S02]  /*71eb0*/  IMAD.MOV.U32 R8, RZ, RZ, R6 ;  /* 0x000000ffff087224 */ /* 0x000fc400078e0006 */
[----:B------:R-:W-:Y:S02]  /*71ec0*/  IMAD.MOV.U32 R6, RZ, RZ, R28 ;  /* 0x000000ffff067224 */ /* 0x000fe400078e001c */
[----:B------:R-:W-:Y:S01]  /*71ed0*/  IMAD.MOV.U32 R7, RZ, RZ, R29 ;  /* 0x000000ffff077224 */ /* 0x000fe200078e001d */
[----:B------:R-:W3:Y:S04]  /*71ee0*/  LDL.LU R28, [R1+0x5330] ;  /* 0x00533000011c7983 */ /* 0x000ee80000300800 */
[----:B------:R-:W3:Y:S04]  /*71ef0*/  LDL.LU R29, [R1+0x532c] ;  /* 0x00532c00011d7983 */ /* 0x000ee80000300800 */
[----:B------:R-:W-:Y:S04]  /*71f00*/  STL.64 [R1+0x52c0], R6 ;  /* 0x0052c00601007387 */ /* 0x000fe80000100a00 */
[----:B--2---:R3:W-:Y:S02]  /*71f10*/  STL.64 [R1+0x52b8], R4 ;  /* 0x0052b80401007387 */ /* 0x0047e40000100a00 */
[----:B---3--:R-:W-:-:S02]  /*71f20*/  IMAD.MOV.U32 R4, RZ, RZ, R11 ;  /* 0x000000ffff047224 */ /* 0x008fc400078e000b */
[----:B------:R-:W2:Y:S04]  /*71f30*/  LDL.LU R11, [R1+0x5328] ;  /* 0x00532800010b7983 */ /* 0x000ea80000300800 */
[----:B------:R-:W3:Y:S04]  /*71f40*/  LDL.LU R5, [R1+0x244] ;  /* 0x0002440001057983 */ /* 0x000ee80000300800 */
[----:B------:R-:W2:Y:S01]  /*71f50*/  LDL.LU R6, [R1+0x248] ;  /* 0x0002480001067983 */ /* 0x000ea20000300800 */
[----:B------:R-:W-:-:S03]  /*71f60*/  IMAD.MOV.U32 R7, RZ, RZ, R10 ;  /* 0x000000ffff077224 */ /* 0x000fc600078e000a */
[----:B------:R-:W3:Y:S04]  /*71f70*/  LDL.LU R10, [R1+0x5324] ;  /* 0x00532400010a7983 */ /* 0x000ee80000300800 */
[----:B--2---:R0:W-:Y:S04]  /*71f80*/  STL.64 [R1+0x52d0], R6 ;  /* 0x0052d00601007387 */ /* 0x0041e80000100a00 */
[----:B---3--:R1:W-:Y:S04]  /*71f90*/  STL.64 [R1+0x52c8], R4 ;  /* 0x0052c80401007387 */ /* 0x0083e80000100a00 */
[----:B0-----:R-:W2:Y:S01]  /*71fa0*/  LDL.LU.64 R6, [R1+0x58] ;  /* 0x0000580001067983 */ /* 0x001ea20000300a00 */
[----:B-1----:R-:W-:Y:S01]  /*71fb0*/  IMAD.MOV.U32 R4, RZ, RZ, R11 ;  /* 0x000000ffff047224 */ /* 0x002fe200078e000b */
[----:B------:R-:W-:Y:S02]  /*71fc0*/  HMMA.16816.F32 R20, R16, R26, R20 ;  /* 0x0000001a1014723c */ /* 0x000fe40000001814 */
[----:B--2---:R0:W-:Y:S04]  /*71fd0*/  STL.64 [R1+0x52e8], R6 ;  /* 0x0052e80601007387 */ /* 0x0041e80000100a00 */
[----:B------:R-:W2:Y:S04]  /*71fe0*/  LDL.LU R11, [R1+0x5320] ;  /* 0x00532000010b7983 */ /* 0x000ea80000300800 */
[----:B------:R-:W3:Y:S04]  /*71ff0*/  LDL.LU R5, [R1+0x264] ;  /* 0x0002640001057983 */ /* 0x000ee80000300800 */
[----:B0-----:R-:W2:Y:S04]  /*72000*/  LDL.LU R6, [R1+0x268] ;  /* 0x0002680001067983 */ /* 0x001ea80000300800 */
[----:B------:R-:W2:Y:S04]  /*72010*/  LDL.LU R7, [R1+0x26c] ;  /* 0x00026c0001077983 */ /* 0x000ea80000300800 */
[----:B--2---:R0:W-:Y:S04]  /*72020*/  STL.64 [R1+0x52f8], R6 ;  /* 0x0052f80601007387 */ /* 0x0041e80000100a00 */
[----:B---3--:R-:W-:Y:S04]  /*72030*/  STL.64 [R1+0x52f0], R4 ;  /* 0x0052f00401007387 */ /* 0x008fe80000100a00 */
[----:B0-----:R-:W2:Y:S04]  /*72040*/  LDL.LU.64 R6, [R1+0x78] ;  /* 0x0000780001067983 */ /* 0x001ea80000300a00 */
[----:B------:R-:W-:Y:S04]  /*72050*/  STL [R1+0x5084], R9 ;  /* 0x0050840901007387 */ /* 0x000fe80000100800 */
[----:B------:R0:W-:Y:S04]  /*72060*/  STL.64 [R1+0x5260], R10 ;  /* 0x0052600a01007387 */ /* 0x0001e80000100a00 */
[----:B------:R-:W-:Y:S04]  /*72070*/  STL [R1+0x5258], R8 ;  /* 0x0052580801007387 */ /* 0x000fe80000100800 */
[----:B0-----:R-:W3:Y:S04]  /*72080*/  LDL.LU.64 R10, [R1+0x68] ;  /* 0x00006800010a7983 */ /* 0x001ee80000300a00 */
[----:B------:R0:W-:Y:S04]  /*72090*/  STL [R1+0x5080], R12 ;  /* 0x0050800c01007387 */ /* 0x0001e80000100800 */
[----:B------:R1:W-:Y:S04]  /*720a0*/  STL.64 [R1+0x290], R20 ;  /* 0x0002901401007387 */ /* 0x0003e80000100a00 */
[----:B------:R4:W-:Y:S01]  /*720b0*/  STL.64 [R1+0x298], R22 ;  /* 0x0002981601007387 */ /* 0x0009e20000100a00 */
[----:B0-----:R-:W-:-:S02]  /*720c0*/  IMAD.MOV.U32 R12, RZ, RZ, R27 ;  /* 0x000000ffff0c7224 */ /* 0x001fc400078e001b */
[----:B-1----:R-:W-:Y:S02]  /*720d0*/  IMAD.MOV.U32 R20, RZ, RZ, R26 ;  /* 0x000000ffff147224 */ /* 0x002fe400078e001a */
[----:B------:R-:W2:Y:S04]  /*720e0*/  LDL.LU.64 R26, [R1+0x5318] ;  /* 0x00531800011a7983 */ /* 0x000ea80000300a00 */
[----:B------:R-:W2:Y:S04]  /*720f0*/  LDL.LU.64 R24, [R1+0x5310] ;  /* 0x0053100001187983 */ /* 0x000ea80000300a00 */
[----:B------:R-:W-:Y:S04]  /*72100*/  STL [R1+0x5204], R12 ;  /* 0x0052040c01007387 */ /* 0x000fe80000100800 */
[----:B------:R-:W-:Y:S04]  /*72110*/  STL [R1+0x5200], R20 ;  /* 0x0052001401007387 */ /* 0x000fe80000100800 */
[----:B----4-:R-:W2:Y:S02]  /*72120*/  LDL.LU.64 R22, [R1+0x88] ;  /* 0x0000880001167983 */ /* 0x010ea40000300a00 */
[----:B--2---:R-:W-:Y:S01]  /*72130*/  HMMA.16816.F32 R24, R16, R22, R24 ;  /* 0x000000161018723c */ /* 0x004fe20000001818 */
[----:B------:R-:W-:-:S15]  /*72140*/  IMAD.MOV.U32 R21, RZ, RZ, R23 ;  /* 0x000000ffff157224 */ /* 0x000fde00078e0017 */
[----:B------:R-:W-:-:S03]  /*72150*/  NOP ;  /* 0x0000000000007918 */ /* 0x000fc60000000000 */
[----:B------:R0:W-:Y:S04]  /*72160*/  STL.64 [R1+0x280], R24 ;  /* 0x0002801801007387 */ /* 0x0001e80000100a00 */
[----:B------:R1:W-:Y:S01]  /*72170*/  STL.64 [R1+0x288], R26 ;  /* 0x0002881a01007387 */ /* 0x0003e20000100a00 */
[----:B0-----:R-:W-:-:S03]  /*72180*/  IMAD.MOV.U32 R25, RZ, RZ, R22 ;  /* 0x000000ffff197224 */ /* 0x001fc600078e0016 */
[----:B-1----:R-:W2:Y:S04]  /*72190*/  LDL.LU.64 R26, [R1+0x5308] ;  /* 0x00530800011a7983 */ /* 0x002ea80000300a00 */
[----:B------:R-:W4:Y:S04]  /*721a0*/  LDL.LU R24, [R1+0x5300] ;  /* 0x0053000001187983 */ /* 0x000f280000300800 */
[----:B------:R0:W-:Y:S04]  /*721b0*/  STL [R1+0x520c], R21 ;  /* 0x00520c1501007387 */ /* 0x0001e80000100800 */
[----:B------:R-:W3:Y:S04]  /*721c0*/  LDL.LU R20, [R1+0x270] ;  /* 0x0002700001147983 */ /* 0x000ee80000300800 */
[----:B0-----:R-:W3:Y:S04]  /*721d0*/  LDL.LU R21, [R1+0x274] ;  /* 0x0002740001157983 */ /* 0x001ee80000300800 */
[----:B------:R-:W3:Y:S04]  /*721e0*/  LDL.LU R22, [R1+0x278] ;  /* 0x0002780001167983 */ /* 0x000ee80000300800 */
[----:B------:R-:W3:Y:S04]  /*721f0*/  LDL.LU R23, [R1+0x27c] ;  /* 0x00027c0001177983 */ /* 0x000ee80000300800 */
[----:B------:R-:W-:Y:S04]  /*72200*/  STL [R1+0x5208], R25 ;  /* 0x0052081901007387 */ /* 0x000fe80000100800 */
[----:B--2---:R-:W-:Y:S04]  /*72210*/  STL.64 [R1+0x52e0], R26 ;  /* 0x0052e01a01007387 */ /* 0x004fe80000100a00 */
[----:B----4-:R0:W-:Y:S04]  /*72220*/  STL [R1+0x52d8], R24 ;  /* 0x0052d81801007387 */ /* 0x0101e80000100800 */
[----:B0-----:R-:W2:Y:S04]  /*72230*/  LDL.LU R24, [R1+0x250] ;  /* 0x0002500001187983 */ /* 0x001ea80000300800 */
[----:B------:R-:W2:Y:S01]  /*72240*/  LDL.LU R25, [R1+0x254] ;  /* 0x0002540001197983 */ /* 0x000ea20000300800 */
[----:B---3--:R-:W-:-:S15]  /*72250*/  HMMA.16816.F32 R20, R16, R6, R20 ;  /* 0x000000061014723c */ /* 0x008fde0000001814 */
[----:B------:R-:W-:-:S04]  /*72260*/  NOP ;  /* 0x0000000000007918 */ /* 0x000fc80000000000 */
[----:B------:R-:W-:Y:S04]  /*72270*/  STL.64 [R1+0x270], R20 ;  /* 0x0002701401007387 */ /* 0x000fe80000100a00 */
[----:B------:R0:W-:Y:S02]  /*72280*/  STL.64 [R1+0x278], R22 ;  /* 0x0002781601007387 */ /* 0x0001e40000100a00 */
[----:B0-----:R-:W-:Y:S02]  /*72290*/  IMAD.MOV.U32 R23, RZ, RZ, R6 ;  /* 0x000000ffff177224 */ /* 0x001fe400078e0006 */
[----:B------:R-:W-:Y:S02]  /*722a0*/  IMAD.MOV.U32 R22, RZ, RZ, R7 ;  /* 0x000000ffff167224 */ /* 0x000fe400078e0007 */
[----:B------:R-:W3:Y:S04]  /*722b0*/  LDL.LU.64 R6, [R1+0x52f8] ;  /* 0x0052f80001067983 */ /* 0x000ee80000300a00 */
[----:B------:R-:W3:Y:S04]  /*722c0*/  LDL.LU.64 R4, [R1+0x52f0] ;  /* 0x0052f00001047983 */ /* 0x000ee80000300a00 */
[----:B------:R-:W-:Y:S04]  /*722d0*/  STL [R1+0x5214], R22 ;  /* 0x0052141601007387 */ /* 0x000fe80000100800 */
[----:B------:R0:W-:Y:S04]  /*722e0*/  STL [R1+0x5210], R23 ;  /* 0x0052101701007387 */ /* 0x0001e80000100800 */
[----:B0-----:R-:W4:Y:S01]  /*722f0*/  LDL.LU.64 R22, [R1+0x48] ;  /* 0x0000480001167983 */ /* 0x001f220000300a00 */
[----:B---3--:R-:W-:-:S15]  /*72300*/  HMMA.16816.F32 R4, R16, R10, R4 ;  /* 0x0000000a1004723c */ /* 0x008fde0000001804 */
[----:B------:R-:W-:-:S04]  /*72310*/  NOP ;  /* 0x0000000000007918 */ /* 0x000fc80000000000 */
[----:B------:R-:W-:Y:S04]  /*72320*/  STL.64 [R1+0x260], R4 ;  /* 0x0002600401007387 */ /* 0x000fe80000100a00 */
[----:B------:R0:W-:Y:S04]  /*72330*/  STL.64 [R1+0x268], R6 ;  /* 0x0002680601007387 */ /* 0x0001e80000100a00 */
[----:B0-----:R-:W2:Y:S01]  /*72340*/  LDL.LU.64 R6, [R1+0x52e8] ;  /* 0x0052e80001067983 */ /* 0x001ea20000300a00 */
[----:B------:R-:W-:Y:S02]  /*72350*/  IMAD.MOV.U32 R26, RZ, RZ, R29 ;  /* 0x000000ffff1a7224 */ /* 0x000fe400078e001d */
[----:B------:R-:W-:-:S02]  /*72360*/  IMAD.MOV.U32 R27, RZ, RZ, R28 ;  /* 0x000000ffff1b7224 */ /* 0x000fc400078e001c */
[----:B------:R-:W-:Y:S02]  /*72370*/  IMAD.MOV.U32 R2, RZ, RZ, R11 ;  /* 0x000000ffff027224 */ /* 0x000fe400078e000b */
[----:B------:R-:W-:Y:S02]  /*72380*/  IMAD.MOV.U32 R13, RZ, RZ, R10 ;  /* 0x000000ffff0d7224 */ /* 0x000fe400078e000a */
[----:B------:R-:W3:Y:S04]  /*72390*/  LDL.LU.64 R10, [R1+0x28] ;  /* 0x00002800010a7983 */ /* 0x000ee80000300a00 */
[----:B------:R-:W-:Y:S04]  /*723a0*/  STL [R1+0x521c], R2 ;  /* 0x00521c0201007387 */ /* 0x000fe80000100800 */
[----:B------:R-:W-:Y:S01]  /*723b0*/  STL [R1+0x5218], R13 ;  /* 0x0052180d01007387 */ /* 0x000fe20000100800 */
[----:B--2---:R-:W-:Y:S01]  /*723c0*/  HMMA.16816.F32 R24, R16, R6, R24 ;  /* 0x000000061018723c */ /* 0x004fe20000001818 */
[----:B------:R-:W-:-:S02]  /*723d0*/  IMAD.MOV.U32 R0, RZ, RZ, R6 ;  /* 0x000000ffff007224 */ /* 0x000fc400078e0006 */
[----:B------:R-:W-:-:S15]  /*723e0*/  IMAD.MOV.U32 R3, RZ, RZ, R7 ;  /* 0x000000ffff037224 */ /* 0x000fde00078e0007 */
[----:B------:R-:W-:Y:S01]  /*723f0*/  NOP ;  /* 0x0000000000007918 */ /* 0x000fe20000000000 */
[----:B------:R-:W-:Y:S04]  /*72400*/  STL.64 [R1+0x250], R24 ;  /* 0x0002501801007387 */ /* 0x000fe80000100a00 */
[----:B------:R0:W-:Y:S04]  /*72410*/  STL.64 [R1+0x258], R26 ;  /* 0x0002581a01007387 */ /* 0x0001e80000100a00 */
[----:B0-----:R-:W2:Y:S04]  /*72420*/  LDL.LU.64 R26, [R1+0x52e0] ;  /* 0x0052e000011a7983 */ /* 0x001ea80000300a00 */
[----:B------:R-:W2:Y:S04]  /*72430*/  LDL.LU R24, [R1+0x52d8] ;  /* 0x0052d80001187983 */ /* 0x000ea80000300800 */
[----:B------:R-:W2:Y:S04]  /*72440*/  LDL.LU.64 R6, [R1+0x52d0] ;  /* 0x0052d00001067983 */ /* 0x000ea80000300a00 */
[----:B------:R-:W2:Y:S01]  /*72450*/  LDL.LU.64 R4, [R1+0x52c8] ;  /* 0x0052c80001047983 */ /* 0x000ea20000300a00 */
[----:B----4-:R-:W-:Y:S01]  /*72460*/  IMAD.MOV.U32 R12, RZ, RZ, R22 ;  /* 0x000000ffff0c7224 */ /* 0x010fe200078e0016 */
[----:B--2---:R-:W-:-:S15]  /*72470*/  HMMA.16816.F32 R4, R16, R22, R4 ;  /* 0x000000161004723c */ /* 0x004fde0000001804 */
[----:B------:R-:W-:-:S04]  /*72480*/  NOP ;  /* 0x0000000000007918 */ /* 0x000fc80000000000 */
[----:B------:R-:W-:Y:S04]  /*72490*/  STL.64 [R1+0x240], R4 ;  /* 0x0002400401007387 */ /* 0x000fe80000100a00 */
[----:B------:R0:W-:Y:S04]  /*724a0*/  STL.64 [R1+0x248], R6 ;  /* 0x0002480601007387 */ /* 0x0001e80000100a00 */
[----:B0-----:R-:W2:Y:S04]  /*724b0*/  LDL.LU.64 R6, [R1+0x52c0] ;  /* 0x0052c00001067983 */ /* 0x001ea80000300a00 */
[----:B------:R-:W2:Y:S04]  /*724c0*/  LDL.LU.64 R4, [R1+0x52b8] ;  /* 0x0052b80001047983 */ /* 0x000ea80000300a00 */
[----:B------:R0:W-:Y:S04]  /*724d0*/  STL.64 [R1+0x52a8], R14 ;  /* 0x0052a80e01007387 */ /* 0x0001e80000100a00 */
[----:B------:R-:W-:Y:S04]  /*724e0*/  STL [R1+0x52a0], R12 ;  /* 0x0052a00c01007387 */ /* 0x000fe80000100800 */
[----:B0-----:R-:W2:Y:S01]  /*724f0*/  LDL.LU.64 R14, [R1+0x38] ;  /* 0x00003800010e7983 */ /* 0x001ea20000300a00 */
[----:B------:R-:W-:Y:S01]  /*72500*/  IMAD.MOV.U32 R20, RZ, RZ, R23 ;  /* 0x000000ffff147224 */ /* 0x000fe200078e0017 */
[----:B--2---:R-:W-:Y:S01]  /*72510*/  HMMA.16816.F32 R4, R16, R14, R4 ;  /* 0x0000000e1004723c */ /* 0x004fe20000001804 */
[----:B------:R-:W-:-:S02]  /*72520*/  IMAD.MOV.U32 R21, RZ, RZ, R14 ;  /* 0x000000ffff157224 */ /* 0x000fc400078e000e */
[----:B------:R-:W-:-:S15]  /*72530*/  IMAD.MOV.U32 R25, RZ, RZ, R15 ;  /* 0x000000ffff197224 */ /* 0x000fde00078e000f */
[----:B------:R-:W-:Y:S01]  /*72540*/  NOP ;  /* 0x0000000000007918 */ /* 0x000fe20000000000 */
[----:B------:R-:W-:Y:S04]  /*72550*/  STL.64 [R1+0x230], R4 ;  /* 0x0002300401007387 */ /* 0x000fe80000100a00 */
[----:B------:R0:W-:Y:S04]  /*72560*/  STL.64 [R1+0x52b0], R20 ;  /* 0x0052b01401007387 */ /* 0x0001e80000100a00 */
[----:B0-----:R-:W3:Y:S04]  /*72570*/  LDL.LU R20, [R1+0x220] ;  /* 0x0002200001147983 */ /* 0x001ee80000300800 */
[----:B------:R-:W3:Y:S04]  /*72580*/  LDL.LU R21, [R1+0x224] ;  /* 0x0002240001157983 */ /* 0x000ee80000300800 */
[----:B------:R-:W3:Y:S04]  /*72590*/  LDL.LU R22, [R1+0x228] ;  /* 0x0002280001167983 */ /* 0x000ee80000300800 */
[----:B------:R-:W3:Y:S04]  /*725a0*/  LDL.LU R23, [R1+0x22c] ;  /* 0x00022c0001177983 */ /* 0x000ee80000300800 */
[----:B------:R-:W2:Y:S04]  /*725b0*/  LDL.LU.64 R14, [R1+0x18] ;  /* 0x00001800010e7983 */ /* 0x000ea80000300a00 */
[----:B------:R0:W-:Y:S04]  /*725c0*/  STL.64 [R1+0x5288], R26 ;  /* 0x0052881a01007387 */ /* 0x0001e80000100a00 */
[----:B------:R1:W-:Y:S04]  /*725d0*/  STL.64 [R1+0x5280], R24 ;  /* 0x0052801801007387 */ /* 0x0003e80000100a00 */
[----:B0-----:R-:W4:Y:S04]  /*725e0*/  LDL.LU.64 R26, [R1+0x8] ;  /* 0x00000800011a7983 */ /* 0x001f280000300a00 */
[----:B----4-:R0:W-:Y:S04]  /*725f0*/  STL.64 [R1+0x5298], R26 ;  /* 0x0052981a01007387 */ /* 0x0101e80000100a00 */
[----:B-1----:R-:W2:Y:S04]  /*72600*/  LDL.LU R24, [R1+0x200] ;  /* 0x0002000001187983 */ /* 0x002ea80000300800 */
[----:B------:R-:W2:Y:S04]  /*72610*/  LDL.LU R25, [R1+0x204] ;  /* 0x0002040001197983 */ /* 0x000ea80000300800 */
[----:B0-----:R-:W2:Y:S04]  /*72620*/  LDL.LU R26, [R1+0x208] ;  /* 0x00020800011a7983 */ /* 0x001ea80000300800 */
[----:B------:R-:W2:Y:S04]  /*72630*/  LDL.LU R27, [R1+0x20c] ;  /* 0x00020c00011b7983 */ /* 0x000ea80000300800 */
[----:B------:R-:W4:Y:S01]  /*72640*/  LDL R5, [R1+0x31b4] ;  /* 0x0031b40001057983 */ /* 0x000f220000100800 */
[----:B---3--:R-:W-:Y:S01]  /*72650*/  HMMA.16816.F32 R20, R16, R10, R20 ;  /* 0x0000000a1014723c */ /* 0x008fe20000001814 */
[----:B------:R-:W-:-:S02]  /*72660*/  IMAD.MOV.U32 R28, RZ, RZ, R7 ;  /* 0x000000ffff1c7224 */ /* 0x000fc400078e0007 */
[----:B------:R-:W-:Y:S01]  /*72670*/  IMAD.MOV.U32 R29, RZ, RZ, R6 ;  /* 0x000000ffff1d7224 */ /* 0x000fe200078e0006 */
[----:B----4-:R0:W-:Y:S04]  /*72680*/  STL [R1+0x5290], R5 ;  /* 0x0052900501007387 */ /* 0x0101e80000100800 */
[----:B------:R-:W3:Y:S04]  /*72690*/  LDL.LU R4, [R1+0x1f0] ;  /* 0x0001f00001047983 */ /* 0x000ee80000300800 */
[----:B0-----:R-:W3:Y:S04]  /*726a0*/  LDL.LU R5, [R1+0x1f4] ;  /* 0x0001f40001057983 */ /* 0x001ee80000300800 */
[----:B------:R-:W3:Y:S04]  /*726b0*/  LDL.LU R6, [R1+0x1f8] ;  /* 0x0001f80001067983 */ /* 0x000ee80000300800 */
[----:B------:R-:W3:Y:S04]  /*726c0*/  LDL.LU R7, [R1+0x1fc] ;  /* 0x0001fc0001077983 */ /* 0x000ee80000300800 */
[----:B------:R-:W-:Y:S04]  /*726d0*/  STL [R1+0x502c], R28 ;  /* 0x00502c1c01007387 */ /* 0x000fe80000100800 */
[----:B------:R-:W-:Y:S04]  /*726e0*/  STL [R1+0x5028], R29 ;  /* 0x0050281d01007387 */ /* 0x000fe80000100800 */
[----:B------:R0:W-:Y:S04]  /*726f0*/  STL.64 [R1+0x220], R20 ;  /* 0x0002201401007387 */ /* 0x0001e80000100a00 */
[----:B------:R1:W-:Y:S04]  /*72700*/  STL.64 [R1+0x228], R22 ;  /* 0x0002281601007387 */ /* 0x0003e80000100a00 */
[----:B0-----:R-:W4:Y:S04]  /*72710*/  LDL.LU.64 R20, [R1+0x52b0] ;  /* 0x0052b00001147983 */ /* 0x001f280000300a00 */
[----:B------:R-:W2:Y:S01]  /*72720*/  LDL.LU R8, [R1+0x1c0] ;  /* 0x0001c00001087983 */ /* 0x000ea20000300800 */
[----:B-1----:R-:W-:-:S02]  /*72730*/  IMAD.MOV.U32 R22, RZ, RZ, R10 ;  /* 0x000000ffff167224 */ /* 0x002fc400078e000a */
[----:B------:R-:W-:Y:S01]  /*72740*/  IMAD.MOV.U32 R23, RZ, RZ, R11 ;  /* 0x000000ffff177224 */ /* 0x000fe200078e000b */
        /* <DEDUP_REMOVED lines=10> */
[----:B----4-:R-:W-:Y:S04]  /*727f0*/  STL.64 [R1+0x5228], R20 ;  /* 0x0052281401007387 */ /* 0x010fe80000100a00 */
[----:B0-----:R-:W4:Y:S01]  /*72800*/  LDL.LU.64 R22, [R1+0x1e8] ;  /* 0x0001e80001167983 */ /* 0x001f220000300a00 */
[----:B------:R-:W-:Y:S03]  /*72810*/  HMMA.16816.F32 R24, R16, R14, R24 ;  /* 0x0000000e1018723c */ /* 0x000fe60000001818 */
[----:B----4-:R0:W-:Y:S04]  /*72820*/  STL.64 [R1+0x5240], R22 ;  /* 0x0052401601007387 */ /* 0x0101e80000100a00 */
[----:B0-----:R-:W4:Y:S01]  /*72830*/  LDL.LU.64 R22, [R1+0xb8] ;  /* 0x0000b80001167983 */ /* 0x001f220000300a00 */
[----:B------:R-:W-:-:S02]  /*72840*/  IMAD.MOV.U32 R2, RZ, RZ, R14 ;  /* 0x000000ffff027224 */ /* 0x000fc400078e000e */
[----:B------:R-:W-:-:S09]  /*72850*/  IMAD.MOV.U32 R13, RZ, RZ, R15 ;  /* 0x000000ffff0d7224 */ /* 0x000fd200078e000f */
[----:B------:R-:W-:Y:S02]  /*72860*/  IMAD.MOV.U32 R28, RZ, RZ, R26 ;  /* 0x000000ffff1c7224 */ /* 0x000fe400078e001a */
[----:B------:R-:W-:Y:S01]  /*72870*/  IMAD.MOV.U32 R29, RZ, RZ, R27 ;  /* 0x000000ffff1d7224 */ /* 0x000fe200078e001b */
[----:B----4-:R0:W-:Y:S04]  /*72880*/  STL.64 [R1+0x5250], R22 ;  /* 0x0052501601007387 */ /* 0x0101e80000100a00 */
[----:B------:R-:W4:Y:S04]  /*72890*/  LDL.LU R20, [R1+0x1b0] ;  /* 0x0001b00001147983 */ /* 0x000f280000300800 */
[----:B------:R-:W4:Y:S04]  /*728a0*/  LDL.LU R21, [R1+0x1b4] ;  /* 0x0001b40001157983 */ /* 0x000f280000300800 */
[----:B0-----:R-:W4:Y:S04]  /*728b0*/  LDL.LU R22, [R1+0x1b8] ;  /* 0x0001b80001167983 */ /* 0x001f280000300800 */
[----:B------:R-:W4:Y:S04]  /*728c0*/  LDL.LU R23, [R1+0x1bc] ;  /* 0x0001bc0001177983 */ /* 0x000f280000300800 */
[----:B------:R-:W2:Y:S04]  /*728d0*/  LDL.LU.64 R14, [R1+0x52a8] ;  /* 0x0052a800010e7983 */ /* 0x000ea80000300a00 */
[----:B------:R-:W2:Y:S04]  /*728e0*/  LDL.LU R12, [R1+0x52a0] ;  /* 0x0052a000010c7983 */ /* 0x000ea80000300800 */
[----:B------:R-:W-:Y:S04]  /*728f0*/  STL.64 [R1+0x2e0], R24 ;  /* 0x0002e01801007387 */ /* 0x000fe80000100a00 */
[----:B------:R-:W3:Y:S04]  /*72900*/  LDL.LU.64 R26, [R1+0x5298] ;  /* 0x00529800011a7983 */ /* 0x000ee80000300a00 */
[----:B------:R0:W-:Y:S04]  /*72910*/  STL [R1+0x5034], R29 ;  /* 0x0050341d01007387 */ /* 0x0001e80000100800 */
[----:B------:R-:W-:Y:S01]  /*72920*/  STL [R1+0x5030], R28 ;  /* 0x0050301c01007387 */ /* 0x000fe20000100800 */
[----:B---3--:R-:W-:Y:S01]  /*72930*/  HMMA.16816.F32 R4, R16, R26, R4 ;  /* 0x0000001a1004723c */ /* 0x008fe20000001804 */
[----:B0-----:R-:W-:-:S15]  /*72940*/  IMAD.MOV.U32 R29, RZ, RZ, R27 ;  /* 0x000000ffff1d7224 */ /* 0x001fde00078e001b */
[----:B------:R-:W-:-:S03]  /*72950*/  NOP ;  /* 0x0000000000007918 */ /* 0x000fc60000000000 */
[----:B------:R0:W-:Y:S04]  /*72960*/  STL.64 [R1+0x200], R4 ;  /* 0x0002000401007387 */ /* 0x0001e80000100a00 */
[----:B------:R2:W-:Y:S04]  /*72970*/  STL.64 [R1+0x208], R6 ;  /* 0x0002080601007387 */ /* 0x0005e80000100a00 */
[----:B0-----:R-:W3:Y:S01]  /*72980*/  LDL.LU R5, [R1+0x5290] ;  /* 0x0052900001057983 */ /* 0x001ee20000300800 */
[----:B------:R-:W-:-:S03]  /*72990*/  IMAD.MOV.U32 R4, RZ, RZ, R26 ;  /* 0x000000ffff047224 */ /* 0x000fc600078e001a */
[----:B------:R-:W3:Y:S01]  /*729a0*/  LDL.LU.64 R26, [R1+0x5288] ;  /* 0x00528800011a7983 */ /* 0x000ee20000300a00 */
[----:B--2---:R-:W-:-:S03]  /*729b0*/  IMAD.MOV.U32 R6, RZ, RZ, R14 ;  /* 0x000000ffff067224 */ /* 0x004fc600078e000e */
[----:B------:R-:W2:Y:S01]  /*729c0*/  LDL.LU.64 R24, [R1+0x5280] ;  /* 0x0052800001187983 */ /* 0x000ea20000300a00 */
[----:B------:R-:W-:Y:S01]  /*729d0*/  IMAD.MOV.U32 R7, RZ, RZ, R15 ;  /* 0x000000ffff077224 */ /* 0x000fe200078e000f */
[C---:B---3--:R-:W-:Y:S02]  /*729e0*/  HMMA.16816.F32 R8, R16.reuse, R26, R8 ;  /* 0x0000001a1008723c */ /* 0x048fe40000001808 */
[----:B------:R0:W-:Y:S04]  /*729f0*/  STL.64 [R1+0x5248], R4 ;  /* 0x0052480401007387 */ /* 0x0001e80000100a00 */
[----:B0-----:R-:W3:Y:S04]  /*72a00*/  LDL.LU R4, [R1+0x1a0] ;  /* 0x0001a00001047983 */ /* 0x001ee80000300800 */
[----:B------:R-:W3:Y:S04]  /*72a10*/  LDL.LU R5, [R1+0x1a4] ;  /* 0x0001a40001057983 */ /* 0x000ee80000300800 */
[----:B------:R-:W3:Y:S04]  /*72a20*/  LDL.LU R14, [R1+0x527c] ;  /* 0x00527c00010e7983 */ /* 0x000ee80000300800 */
[----:B------:R-:W3:Y:S04]  /*72a30*/  LDL.LU R15, [R1+0x5278] ;  /* 0x00527800010f7983 */ /* 0x000ee80000300800 */
[----:B------:R-:W-:Y:S04]  /*72a40*/  STL.64 [R1+0x1f0], R8 ;  /* 0x0001f00801007387 */ /* 0x000fe80000100a00 */
[----:B------:R0:W-:Y:S04]  /*72a50*/  STL.64 [R1+0x1f8], R10 ;  /* 0x0001f80a01007387 */ /* 0x0001e80000100a00 */
[----:B0-----:R-:W3:Y:S04]  /*72a60*/  LDL.LU.64 R10, [R1+0x5270] ;  /* 0x00527000010a7983 */ /* 0x001ee80000300a00 */
[----:B------:R-:W3:Y:S04]  /*72a70*/  LDL.LU.64 R8, [R1+0x5268] ;  /* 0x0052680001087983 */ /* 0x000ee80000300a00 */
[----:B------:R-:W-:Y:S04]  /*72a80*/  STL.64 [R1+0x51c8], R26 ;  /* 0x0051c81a01007387 */ /* 0x000fe80000100a00 */
[----:B--2---:R0:W-:Y:S04]  /*72a90*/  STL [R1+0x51c0], R24 ;  /* 0x0051c01801007387 */ /* 0x0041e80000100800 */
[----:B------:R1:W-:Y:S04]  /*72aa0*/  STL [R1+0x5238], R25 ;  /* 0x0052381901007387 */ /* 0x0003e80000100800 */
[----:B0-----:R-:W2:Y:S04]  /*72ab0*/  LDL.LU R24, [R1+0x190] ;  /* 0x0001900001187983 */ /* 0x001ea80000300800 */
[----:B-1----:R-:W2:Y:S04]  /*72ac0*/  LDL.LU R25, [R1+0x194] ;  /* 0x0001940001197983 */ /* 0x002ea80000300800 */
[----:B------:R-:W2:Y:S04]  /*72ad0*/  LDL.LU R26, [R1+0x198] ;  /* 0x00019800011a7983 */ /* 0x000ea80000300800 */
[----:B------:R-:W2:Y:S01]  /*72ae0*/  LDL.LU R27, [R1+0x19c] ;  /* 0x00019c00011b7983 */ /* 0x000ea20000300800 */
[----:B---3--:R-:W-:-:S15]  /*72af0*/  HMMA.16816.F32 R8, R16, R14, R8 ;  /* 0x0000000e1008723c */ /* 0x008fde0000001808 */
[----:B------:R-:W-:-:S04]  /*72b00*/  NOP ;  /* 0x0000000000007918 */ /* 0x000fc80000000000 */
[----:B------:R-:W-:Y:S04]  /*72b10*/  STL.64 [R1+0x2d0], R8 ;  /* 0x0002d00801007387 */ /* 0x000fe80000100a00 */
[----:B------:R0:W-:Y:S04]  /*72b20*/  STL.64 [R1+0x2d8], R10 ;  /* 0x0002d80a01007387 */ /* 0x0001e80000100a00 */
[----:B0-----:R-:W4:Y:S04]  /*72b30*/  LDL.LU.64 R10, [R1+0x5260] ;  /* 0x00526000010a7983 */ /* 0x001f280000300a00 */
[----:B------:R-:W3:Y:S01]  /*72b40*/  LDL.LU R8, [R1+0x5258] ;  /* 0x0052580001087983 */ /* 0x000ee20000300800 */
[----:B----4-:R-:W-:-:S15]  /*72b50*/  HMMA.16816.F32 R20, R16, R10, R20 ;  /* 0x0000000a1014723c */ /* 0x010fde0000001814 */
[----:B------:R-:W-:-:S04]  /*72b60*/  NOP ;  /* 0x0000000000007918 */ /* 0x000fc80000000000 */
[----:B------:R-:W-:Y:S04]  /*72b70*/  STL.64 [R1+0x1d0], R20 ;  /* 0x0001d01401007387 */ /* 0x000fe80000100a00 */
[----:B------:R0:W-:Y:S04]  /*72b80*/  STL.64 [R1+0x1d8], R22 ;  /* 0x0001d81601007387 */ /* 0x0001e80000100a00 */
[----:B0-----:R-:W4:Y:S02]  /*72b90*/  LDL.LU.64 R22, [R1+0x5250] ;  /* 0x0052500001167983 */ /* 0x001f240000300a00 */
[----:B----4-:R-:W-:Y:S01]  /*72ba0*/  HMMA.16816.F32 R4, R16, R22, R4 ;  /* 0x000000161004723c */ /* 0x010fe20000001804 */
[----:B------:R-:W-:-:S15]  /*72bb0*/  IMAD.MOV.U32 R28, RZ, RZ, R22 ;  /* 0x000000ffff1c7224 */ /* 0x000fde00078e0016 */
[----:B------:R-:W-:-:S03]  /*72bc0*/  NOP ;  /* 0x0000000000007918 */ /* 0x000fc60000000000 */
[----:B------:R0:W-:Y:S04]  /*72bd0*/  STL.64 [R1+0x1c0], R4 ;  /* 0x0001c00401007387 */ /* 0x0001e80000100a00 */
[----:B------:R1:W-:Y:S04]  /*72be0*/  STL.64 [R1+0x1c8], R6 ;  /* 0x0001c80601007387 */ /* 0x0003e80000100a00 */
[----:B0-----:R-:W4:Y:S01]  /*72bf0*/  LDL.LU.64 R4, [R1+0x5248] ;  /* 0x0052480001047983 */ /* 0x001f220000300a00 */
[----:B-1----:R-:W-:-:S03]  /*72c00*/  IMAD.MOV.U32 R7, RZ, RZ, R23 ;  /* 0x000000ffff077224 */ /* 0x002fc600078e0017 */
[----:B------:R-:W2:Y:S02]  /*72c10*/  LDL.LU.64 R22, [R1+0x5240] ;  /* 0x0052400001167983 */ /* 0x000ea40000300a00 */
[----:B--2---:R-:W-:Y:S01]  /*72c20*/  HMMA.16816.F32 R24, R16, R22, R24 ;  /* 0x000000161018723c */ /* 0x004fe20000001818 */
[----:B------:R-:W-:Y:S02]  /*72c30*/  IMAD.MOV.U32 R6, RZ, RZ, R22 ;  /* 0x000000ffff067224 */ /* 0x000fe400078e0016 */
[----:B------:R-:W-:-:S15]  /*72c40*/  IMAD.MOV.U32 R9, RZ, RZ, R23 ;  /* 0x000000ffff097224 */ /* 0x000fde00078e0017 */
[----:B------:R-:W-:Y:S01]  /*72c50*/  NOP ;  /* 0x0000000000007918 */ /* 0x000fe20000000000 */
[----:B------:R0:W-:Y:S04]  /*72c60*/  STL.64 [R1+0x1b0], R24 ;  /* 0x0001b01801007387 */ /* 0x0001e80000100a00 */
[----:B------:R-:W-:Y:S04]  /*72c70*/  STL.64 [R1+0x1b8], R26 ;  /* 0x0001b81a01007387 */ /* 0x000fe80000100a00 */
[----:B0-----:R-:W2:Y:S04]  /*72c80*/  LDL.LU R25, [R1+0x5238] ;  /* 0x0052380001197983 */ /* 0x001ea80000300800 */
[----:B------:R-:W2:Y:S04]  /*72c90*/  LDL.LU.64 R22, [R1+0x5230] ;  /* 0x0052300001167983 */ /* 0x000ea80000300a00 */
[----:B------:R-:W2:Y:S04]  /*72ca0*/  LDL.LU.64 R20, [R1+0x5228] ;  /* 0x0052280001147983 */ /* 0x000ea80000300a00 */
[----:B------:R4:W-:Y:S04]  /*72cb0*/  STL.64 [R1+0x50c0], R10 ;  /* 0x0050c00a01007387 */ /* 0x0009e80000100a00 */
[----:B---3--:R-:W-:Y:S01]  /*72cc0*/  STL.64 [R1+0x50b8], R8 ;  /* 0x0050b80801007387 */ /* 0x008fe20000100a00 */
[----:B----4-:R-:W-:-:S03]  /*72cd0*/  IMAD.MOV.U32 R10, RZ, RZ, R4 ;  /* 0x000000ffff0a7224 */ /* 0x010fc600078e0004 */
[----:B------:R-:W3:Y:S01]  /*72ce0*/  LDL.LU R4, [R1+0x5220] ;  /* 0x0052200001047983 */ /* 0x000ee20000300800 */
[----:B------:R-:W-:-:S05]  /*72cf0*/  IMAD.MOV.U32 R11, RZ, RZ, R29 ;  /* 0x000000ffff0b7224 */ /* 0x000fca00078e001d */
[----:B------:R0:W-:Y:S02]  /*72d00*/  STL.64 [R1+0x50d8], R10 ;  /* 0x0050d80a01007387 */ /* 0x0001e40000100a00 */
[----:B0-----:R-:W-:Y:S02]  /*72d10*/  IMAD.MOV.U32 R10, RZ, RZ, R2 ;  /* 0x000000ffff0a7224 */ /* 0x001fe400078e0002 */
[----:B------:R-:W-:Y:S01]  /*72d20*/  IMAD.MOV.U32 R11, RZ, RZ, R13 ;  /* 0x000000ffff0b7224 */ /* 0x000fe200078e000d */
[----:B------:R-:W4:Y:S04]  /*72d30*/  LDL.LU R2, [R1+0x521c] ;  /* 0x00521c0001027983 */ /* 0x000f280000300800 */
[----:B------:R-:W4:Y:S04]  /*72d40*/  LDL.LU R13, [R1+0x5218] ;  /* 0x00521800010d7983 */ /* 0x000f280000300800 */
[----:B------:R2:W-:Y:S02]  /*72d50*/  STL.64 [R1+0x50f0], R10 ;  /* 0x0050f00a01007387 */ /* 0x0005e40000100a00 */
[----:B--2---:R-:W-:-:S02]  /*72d60*/  IMAD.MOV.U32 R10, RZ, RZ, R22 ;  /* 0x000000ffff0a7224 */ /* 0x004fc400078e0016 */
[----:B------:R-:W-:Y:S01]  /*72d70*/  IMAD.MOV.U32 R11, RZ, RZ, R23 ;  /* 0x000000ffff0b7224 */ /* 0x000fe200078e0017 */
[----:B------:R-:W2:Y:S04]  /*72d80*/  LDL.LU R22, [R1+0x5214] ;  /* 0x0052140001167983 */ /* 0x000ea80000300800 */
[----:B------:R-:W2:Y:S04]  /*72d90*/  LDL.LU R23, [R1+0x5210] ;  /* 0x0052100001177983 */ /* 0x000ea80000300800 */
[----:B------:R-:W-:Y:S04]  /*72da0*/  STL.64 [R1+0x5108], R10 ;  /* 0x0051080a01007387 */ /* 0x000fe80000100a00 */
[----:B------:R-:W-:Y:S04]  /*72db0*/  STL.64 [R1+0x50b0], R6 ;  /* 0x0050b00601007387 */ /* 0x000fe80000100a00 */
[----:B---3--:R0:W-:Y:S04]  /*72dc0*/  STL.64 [R1+0x50a8], R4 ;  /* 0x0050a80401007387 */ /* 0x0081e80000100a00 */
[----:B0-----:R-:W3:Y:S04]  /*72dd0*/  LDL.LU R4, [R1+0xd0] ;  /* 0x0000d00001047983 */ /* 0x001ee80000300800 */
[----:B------:R-:W3:Y:S04]  /*72de0*/  LDL.LU R5, [R1+0xd4] ;  /* 0x0000d40001057983 */ /* 0x000ee80000300800 */
[----:B------:R-:W2:Y:S04]  /*72df0*/  LDL.LU R6, [R1+0xd8] ;  /* 0x0000d80001067983 */ /* 0x000ea80000300800 */
[----:B------:R-:W2:Y:S01]  /*72e00*/  LDL.LU R7, [R1+0xdc] ;  /* 0x0000dc0001077983 */ /* 0x000ea20000300800 */
[----:B------:R-:W-:-:S02]  /*72e10*/  IMAD.MOV.U32 R10, RZ, RZ, R21 ;  /* 0x000000ffff0a7224 */ /* 0x000fc400078e0015 */
[----:B------:R-:W-:Y:S01]  /*72e20*/  IMAD.MOV.U32 R11, RZ, RZ, R25 ;  /* 0x000000ffff0b7224 */ /* 0x000fe200078e0019 */
[----:B------:R-:W3:Y:S04]  /*72e30*/  LDL.LU R21, [R1+0x520c] ;  /* 0x00520c0001157983 */ /* 0x000ee80000300800 */
[----:B------:R-:W4:Y:S04]  /*72e40*/  LDL.LU R25, [R1+0x5208] ;  /* 0x0052080001197983 */ /* 0x000f280000300800 */
[----:B------:R-:W-:Y:S04]  /*72e50*/  STL.64 [R1+0x5120], R10 ;  /* 0x0051200a01007387 */ /* 0x000fe80000100a00 */
[----:B--2---:R-:W-:Y:S04]  /*72e60*/  STL.64 [R1+0x50d0], R6 ;  /* 0x0050d00601007387 */ /* 0x004fe80000100a00 */
[----:B---3--:R0:W-:Y:S04]  /*72e70*/  STL.64 [R1+0x50c8], R4 ;  /* 0x0050c80401007387 */ /* 0x0081e80000100a00 */
[----:B0-----:R-:W2:Y:S04]  /*72e80*/  LDL.LU R4, [R1+0xe0] ;  /* 0x0000e00001047983 */ /* 0x001ea80000300800 */
[----:B------:R-:W2:Y:S04]  /*72e90*/  LDL.LU R5, [R1+0xe4] ;  /* 0x0000e40001057983 */ /* 0x000ea80000300800 */
[----:B------:R-:W3:Y:S04]  /*72ea0*/  LDL.LU R6, [R1+0xe8] ;  /* 0x0000e80001067983 */ /* 0x000ee80000300800 */
[----:B------:R-:W3:Y:S01]  /*72eb0*/  LDL.LU R7, [R1+0xec] ;  /* 0x0000ec0001077983 */ /* 0x000ee20000300800 */
[----:B------:R-:W-:-:S02]  /*72ec0*/  IMAD.MOV.U32 R10, RZ, RZ, R12 ;  /* 0x000000ffff0a7224 */ /* 0x000fc400078e000c */
[----:B------:R-:W-:Y:S01]  /*72ed0*/  IMAD.MOV.U32 R11, RZ, RZ, R20 ;  /* 0x000000ffff0b7224 */ /* 0x000fe200078e0014 */
[----:B------:R-:W2:Y:S04]  /*72ee0*/  LDL.LU R12, [R1+0x5204] ;  /* 0x00520400010c7983 */ /* 0x000ea80000300800 */
[----:B------:R-:W4:Y:S04]  /*72ef0*/  LDL.LU R20, [R1+0x5200] ;  /* 0x0052000001147983 */ /* 0x000f280000300800 */
[----:B------:R0:W-:Y:S02]  /*72f00*/  STL.64 [R1+0x5138], R10 ;  /* 0x0051380a01007387 */ /* 0x0001e40000100a00 */
[----:B0-----:R-:W-:-:S02]  /*72f10*/  IMAD.MOV.U32 R10, RZ, RZ, R0 ;  /* 0x000000ffff0a7224 */ /* 0x001fc400078e0000 */
[----:B------:R-:W-:Y:S01]  /*72f20*/  IMAD.MOV.U32 R11, RZ, RZ, R3 ;  /* 0x000000ffff0b7224 */ /* 0x000fe200078e0003 */
[----:B------:R-:W4:Y:S04]  /*72f30*/  LDL.LU R0, [R1+0x51fc] ;  /* 0x0051fc0001007983 */ /* 0x000f280000300800 */
[----:B------:R-:W4:Y:S04]  /*72f40*/  LDL.LU R3, [R1+0x51f8] ;  /* 0x0051f80001037983 */ /* 0x000f280000300800 */
[----:B------:R-:W-:Y:S04]  /*72f50*/  STL.64 [R1+0x5150], R10 ;  /* 0x0051500a01007387 */ /* 0x000fe80000100a00 */
[----:B---3--:R-:W-:Y:S04]  /*72f60*/  STL.64 [R1+0x50e8], R6 ;  /* 0x0050e80601007387 */ /* 0x008fe80000100a00 */
[----:B--2---:R0:W-:Y:S04]  /*72f70*/  STL.64 [R1+0x50e0], R4 ;  /* 0x0050e00401007387 */ /* 0x0041e80000100a00 */
[----:B0-----:R-:W2:Y:S04]  /*72f80*/  LDL.LU R4, [R1+0xf0] ;  /* 0x0000f00001047983 */ /* 0x001ea80000300800 */
[----:B------:R-:W2:Y:S04]  /*72f90*/  LDL.LU R5, [R1+0xf4] ;  /* 0x0000f40001057983 */ /* 0x000ea80000300800 */
[----:B------:R-:W3:Y:S04]  /*72fa0*/  LDL.LU R6, [R1+0xf8] ;  /* 0x0000f80001067983 */ /* 0x000ee80000300800 */
[----:B------:R-:W3:Y:S01]  /*72fb0*/  LDL.LU R7, [R1+0xfc] ;  /* 0x0000fc0001077983 */ /* 0x000ee20000300800 */
[----:B----4-:R-:W-:-:S02]  /*72fc0*/  IMAD.MOV.U32 R10, RZ, RZ, R13 ;  /* 0x000000ffff0a7224 */ /* 0x010fc400078e000d */
        /* <DEDUP_REMOVED lines=22> */
[----:B------:R-:W-:-:S05]  /*73130*/  IMAD.MOV.U32 R11, RZ, RZ, R21 ;  /* 0x000000ffff0b7224 */ /* 0x000fca00078e0015 */
[----:B------:R-:W-:Y:S04]  /*73140*/  STL.64 [R1+0x5198], R10 ;  /* 0x0051980a01007387 */ /* 0x000fe80000100a00 */
[----:B---3--:R-:W-:Y:S04]  /*73150*/  STL.64 [R1+0x5130], R6 ;  /* 0x0051300601007387 */ /* 0x008fe80000100a00 */
[----:B--2---:R0:W-:Y:S04]  /*73160*/  STL.64 [R1+0x5128], R4 ;  /* 0x0051280401007387 */ /* 0x0041e80000100a00 */
[----:B0-----:R-:W2:Y:S04]  /*73170*/  LDL.LU R4, [R1+0x120] ;  /* 0x0001200001047983 */ /* 0x001ea80000300800 */
[----:B------:R-:W2:Y:S01]  /*73180*/  LDL.LU R5, [R1+0x124] ;  /* 0x0001240001057983 */ /* 0x000ea20000300800 */
[----:B----4-:R-:W-:-:S02]  /*73190*/  IMAD.MOV.U32 R6, RZ, RZ, R22 ;  /* 0x000000ffff067224 */ /* 0x010fc400078e0016 */
[----:B------:R-:W-:Y:S01]  /*731a0*/  IMAD.MOV.U32 R7, RZ, RZ, R23 ;  /* 0x000000ffff077224 */ /* 0x000fe200078e0017 */
[----:B------:R-:W3:Y:S04]  /*731b0*/  LDL.LU R22, [R1+0x51e4] ;  /* 0x0051e40001167983 */ /* 0x000ee80000300800 */
[----:B------:R-:W4:Y:S04]  /*731c0*/  LDL.LU R23, [R1+0x51e0] ;  /* 0x0051e00001177983 */ /* 0x000f280000300800 */
[----:B------:R-:W3:Y:S04]  /*731d0*/  LDL.LU R24, [R1+0x180] ;  /* 0x0001800001187983 */ /* 0x000ee80000300800 */
[----:B------:R-:W3:Y:S04]  /*731e0*/  LDL.LU R25, [R1+0x184] ;  /* 0x0001840001197983 */ /* 0x000ee80000300800 */
        /* <DEDUP_REMOVED lines=8> */
[----:B--2---:R-:W-:Y:S04]  /*73270*/  STL.64 [R1+0x5160], R6 ;  /* 0x0051600601007387 */ /* 0x004fe80000100a00 */
[----:B------:R0:W-:Y:S04]  /*73280*/  STL.64 [R1+0x5158], R4 ;  /* 0x0051580401007387 */ /* 0x0001e80000100a00 */
[----:B0-----:R-:W2:Y:S04]  /*73290*/  LDL.LU R4, [R1+0x140] ;  /* 0x0001400001047983 */ /* 0x001ea80000300800 */
[----:B------:R-:W2:Y:S01]  /*732a0*/  LDL.LU R5, [R1+0x144] ;  /* 0x0001440001057983 */ /* 0x000ea20000300800 */
[----:B----4-:R-:W-:-:S02]  /*732b0*/  IMAD.MOV.U32 R6, RZ, RZ, R23 ;  /* 0x000000ffff067224 */ /* 0x010fc400078e0017 */
[----:B---3--:R-:W-:Y:S01]  /*732c0*/  IMAD.MOV.U32 R7, RZ, RZ, R22 ;  /* 0x000000ffff077224 */ /* 0x008fe200078e0016 */
[----:B------:R-:W3:Y:S04]  /*732d0*/  LDL.LU R23, [R1+0x51dc] ;  /* 0x0051dc0001177983 */ /* 0x000ee80000300800 */
[----:B------:R-:W4:Y:S04]  /*732e0*/  LDL.LU R22, [R1+0x51d8] ;  /* 0x0051d80001167983 */ /* 0x000f280000300800 */
        /* <DEDUP_REMOVED lines=8> */
[----:B----4-:R-:W-:-:S02]  /*73370*/  IMAD.MOV.U32 R6, RZ, RZ, R22 ;  /* 0x000000ffff067224 */ /* 0x010fc400078e0016 */
[----:B---3--:R-:W-:Y:S01]  /*73380*/  IMAD.MOV.U32 R7, RZ, RZ, R23 ;  /* 0x000000ffff077224 */ /* 0x008fe200078e0017 */
[----:B0-----:R-:W2:Y:S04]  /*73390*/  LDL.LU R4, [R1+0x160] ;  /* 0x0001600001047983 */ /* 0x001ea80000300800 */
[----:B------:R-:W2:Y:S04]  /*733a0*/  LDL.LU R5, [R1+0x164] ;  /* 0x0001640001057983 */ /* 0x000ea80000300800 */
[----:B------:R-:W3:Y:S04]  /*733b0*/  LDL.LU R22, [R1+0x51d4] ;  /* 0x0051d40001167983 */ /* 0x000ee80000300800 */
[----:B------:R-:W3:Y:S04]  /*733c0*/  LDL.LU R23, [R1+0x51d0] ;  /* 0x0051d00001177983 */ /* 0x000ee80000300800 */
[----:B------:R-:W-:Y:S01]  /*733d0*/  STL.64 [R1+0x51a8], R6 ;  /* 0x0051a80601007387 */ /* 0x000fe20000100a00 */
[----:B------:R-:W-:-:S02]  /*733e0*/  IMAD.MOV.U32 R11, RZ, RZ, R12 ;  /* 0x000000ffff0b7224 */ /* 0x000fc400078e000c */
[----:B------:R-:W-:Y:S01]  /*733f0*/  IMAD.MOV.U32 R10, RZ, RZ, R20 ;  /* 0x000000ffff0a7224 */ /* 0x000fe200078e0014 */
[----:B---3--:R-:W-:Y:S01]  /*73400*/  HMMA.16816.F32 R16, R16, R22, R24 ;  /* 0x000000161010723c */ /* 0x008fe20000001818 */
[----:B--2---:R0:W-:Y:S01]  /*73410*/  STL.64 [R1+0x51a0], R4 ;  /* 0x0051a00401007387 */ /* 0x0041e20000100a00 */
[----:B------:R-:W-:Y:S02]  /*73420*/  IMAD.MOV.U32 R12, RZ, RZ, R22 ;  /* 0x000000ffff0c7224 */ /* 0x000fe400078e0016 */
[----:B------:R-:W-:Y:S01]  /*73430*/  IMAD.MOV.U32 R25, RZ, RZ, R23 ;  /* 0x000000ffff197224 */ /* 0x000fe200078e0017 */
[----:B0-----:R-:W2:Y:S04]  /*73440*/  LDL.LU R4, [R1+0x170] ;  /* 0x0001700001047983 */ /* 0x001ea80000300800 */
[----:B------:R-:W2:Y:S04]  /*73450*/  LDL.LU R5, [R1+0x174] ;  /* 0x0001740001057983 */ /* 0x000ea80000300800 */
[----:B------:R-:W2:Y:S04]  /*73460*/  LDL.LU R6, [R1+0x178] ;  /* 0x0001780001067983 */ /* 0x000ea80000300800 */
[----:B------:R-:W2:Y:S04]  /*73470*/  LDL.LU R7, [R1+0x17c] ;  /* 0x00017c0001077983 */ /* 0x000ea80000300800 */
[----:B------:R-:W3:Y:S04]  /*73480*/  LDL.LU.64 R26, [R1+0x51c8] ;  /* 0x0051c800011a7983 */ /* 0x000ee80000300a00 */
[----:B------:R-:W4:Y:S04]  /*73490*/  LDL.LU R24, [R1+0x51c0] ;  /* 0x0051c00001187983 */ /* 0x000f280000300800 */
[----:B------:R0:W-:Y:S04]  /*734a0*/  STL.64 [R1+0x190], R16 ;  /* 0x0001901001007387 */ /* 0x0001e80000100a00 */
[----:B------:R1:W-:Y:S04]  /*734b0*/  STL.64 [R1+0x198], R18 ;  /* 0x0001981201007387 */ /* 0x0003e80000100a00 */
[----:B------:R-:W2:Y:S04]  /*734c0*/  LDL.LU.64 R22, [R1+0x51b8] ;  /* 0x0051b80001167983 */ /* 0x000ea80000300a00 */
[----:B------:R-:W2:Y:S04]  /*734d0*/  LDL.LU.64 R20, [R1+0x51b0] ;  /* 0x0051b00001147983 */ /* 0x000ea80000300a00 */
[----:B0-----:R-:W3:Y:S04]  /*734e0*/  LDL.LU R16, [R1+0xa0] ;  /* 0x0000a00001107983 */ /* 0x001ee80000300800 */
[----:B------:R-:W3:Y:S04]  /*734f0*/  LDL.LU R17, [R1+0xa4] ;  /* 0x0000a40001117983 */ /* 0x000ee80000300800 */
[----:B-1----:R-:W3:Y:S04]  /*73500*/  LDL.LU R18, [R1+0xa8] ;  /* 0x0000a80001127983 */ /* 0x002ee80000300800 */
        /* <DEDUP_REMOVED lines=56> */
[----:B------:R-:W3:Y:S04]  /*73890*/  LDL.LU.64 R6, [R1+0x50d0] ;  /* 0x0050d00001067983 */ /* 0x000ee80000300a00 */
[----:B------:R-:W3:-:S13]  /*738a0*/  LDL.LU.64 R4, [R1+0x50c8] ;  /* 0x0050c80001047983 */ /* 0x000eda0000300a00 */
[----:B------:R-:W-:Y:S04]  /*738b0*/  STL.64 [R1+0xe0], R8 ;  /* 0x0000e00801007387 */ /* 0x000fe80000100a00 */
[----:B------:R0:W-:Y:S04]  /*738c0*/  STL.64 [R1+0xe8], R10 ;  /* 0x0000e80a01007387 */ /* 0x0001e80000100a00 */
[----:B0-----:R-:W2:Y:S04]  /*738d0*/  LDL.LU.64 R10, [R1+0x50c0] ;  /* 0x0050c000010a7983 */ /* 0x001ea80000300a00 */
[----:B------:R-:W2:Y:S01]  /*738e0*/  LDL.LU.64 R8, [R1+0x50b8] ;  /* 0x0050b80001087983 */ /* 0x000ea20000300a00 */
[----:B---3--:R-:W-:-:S15]  /*738f0*/  HMMA.16816.F32 R4, R20, R26, R4 ;  /* 0x0000001a1404723c */ /* 0x008fde0000001804 */
[----:B------:R-:W-:-:S04]  /*73900*/  NOP ;  /* 0x0000000000007918 */ /* 0x000fc80000000000 */
[----:B------:R-:W-:Y:S04]  /*73910*/  STL.64 [R1+0xd0], R4 ;  /* 0x0000d00401007387 */ /* 0x000fe80000100a00 */
[----:B------:R0:W-:Y:S04]  /*73920*/  STL.64 [R1+0xd8], R6 ;  /* 0x0000d80601007387 */ /* 0x0001e80000100a00 */
[----:B0-----:R-:W3:Y:S04]  /*73930*/  LDL.LU.64 R6, [R1+0x50b0] ;  /* 0x0050b00001067983 */ /* 0x001ee80000300a00 */
[----:B------:R-:W2:Y:S04]  /*73940*/  LDL.LU.64 R4, [R1+0x50a8] ;  /* 0x0050a80001047983 */ /* 0x000ea80000300a00 */
[----:B----4-:R0:W-:Y:S04]  /*73950*/  STL.64 [R1+0x5088], R24 ;  /* 0x0050881801007387 */ /* 0x0101e80000100a00 */
[----:B0-----:R-:W4:Y:S04]  /*73960*/  LDL.LU R24, [R1+0x2c0] ;  /* 0x0002c00001187983 */ /* 0x001f280000300800 */
[----:B------:R-:W4:Y:S04]  /*73970*/  LDL.LU R25, [R1+0x2c4] ;  /* 0x0002c40001197983 */ /* 0x000f280000300800 */
[----:B------:R-:W2:Y:S04]  /*73980*/  LDL.LU R26, [R1+0x2c8] ;  /* 0x0002c800011a7983 */ /* 0x000ea80000300800 */
[----:B------:R-:W2:Y:S04]  /*73990*/  LDL.LU R27, [R1+0x2cc] ;  /* 0x0002cc00011b7983 */ /* 0x000ea80000300800 */
[----:B--2---:R-:W-:Y:S04]  /*739a0*/  STL.64 [R1+0x5098], R26 ;  /* 0x0050981a01007387 */ /* 0x004fe80000100a00 */
[----:B----4-:R0:W-:Y:S02]  /*739b0*/  STL.64 [R1+0x5090], R24 ;  /* 0x0050901801007387 */ /* 0x0101e40000100a00 */
[----:B0-----:R-:W-:-:S02]  /*739c0*/  IMAD.MOV.U32 R24, RZ, RZ, R2 ;  /* 0x000000ffff187224 */ /* 0x001fc400078e0002 */
[----:B------:R-:W2:Y:S04]  /*739d0*/  LDL.LU R2, [R1+0x50a0] ;  /* 0x0050a00001027983 */ /* 0x000ea80000300800 */
[----:B------:R-:W4:Y:S04]  /*739e0*/  LDL.LU R25, [R1+0xc4] ;  /* 0x0000c40001197983 */ /* 0x000f280000300800 */
[----:B------:R-:W4:Y:S04]  /*739f0*/  LDL.LU R26, [R1+0xc8] ;  /* 0x0000c800011a7983 */ /* 0x000f280000300800 */
[----:B------:R-:W4:Y:S02]  /*73a00*/  LDL.LU R27, [R1+0xcc] ;  /* 0x0000cc00011b7983 */ /* 0x000f240000300800 */
[----:B----4-:R-:W-:-:S15]  /*73a10*/  HMMA.16816.F32 R24, R20, R14, R24 ;  /* 0x0000000e1418723c */ /* 0x010fde0000001818 */
[----:B------:R-:W-:-:S04]  /*73a20*/  NOP ;  /* 0x0000000000007918 */ /* 0x000fc80000000000 */
[----:B------:R-:W-:Y:S04]  /*73a30*/  STL.64 [R1+0xc0], R24 ;  /* 0x0000c01801007387 */ /* 0x000fe80000100a00 */
[----:B------:R0:W-:Y:S02]  /*73a40*/  STL.64 [R1+0xc8], R26 ;  /* 0x0000c81a01007387 */ /* 0x0001e40000100a00 */
[----:B0-----:R-:W-:Y:S02]  /*73a50*/  HMMA.16816.F32 R24, R20, R10, R16 ;  /* 0x0000000a1418723c */ /* 0x001fe40000001810 */
[----:B--2---:R-:W0:Y:S04]  /*73a60*/  LDSM.16.MT88.4 R16, [R2+UR5+0x41800] ;  /* 0x041800050210783b */ /* 0x004e280008004200 */
[----:B0-----:R-:W-:-:S13]  /*73a70*/  STL.64 [R1+0x5050], R18 ;  /* 0x0050501201007387 */ /* 0x001fda0000100a00 */
[----:B------:R-:W-:Y:S04]  /*73a80*/  STL.64 [R1+0xa0], R24 ;  /* 0x0000a01801007387 */ /* 0x000fe80000100a00 */
[----:B------:R-:W-:Y:S04]  /*73a90*/  STL.64 [R1+0xa8], R26 ;  /* 0x0000a81a01007387 */ /* 0x000fe80000100a00 */
[----:B------:R-:W0:Y:S04]  /*73aa0*/  LDSM.16.M88.4 R24, [R5+UR5+0x80] ;  /* 0x000080050518783b */ /* 0x000e280008000200 */
[----:B------:R-:W-:Y:S04]  /*73ab0*/  STL.64 [R1+0x5048], R16 ;  /* 0x0050481001007387 */ /* 0x000fe80000100a00 */
[----:B------:R-:W-:Y:S04]  /*73ac0*/  STL [R1+0x5038], R2 ;  /* 0x0050380201007387 */ /* 0x000fe80000100800 */
[----:B0-----:R-:W-:Y:S04]  /*73ad0*/  STL.64 [R1+0x90], R24 ;  /* 0x0000901801007387 */ /* 0x001fe80000100a00 */
        /* <DEDUP_REMOVED lines=13> */
[----:B------:R-:W0:Y:S04]  /*73bb0*/  LDSM.16.M88.4 R24, [R5+UR5+0x10080] ;  /* 0x010080050518783b */ /* 0x000e280008000200 */
[----:B------:R-:W-:Y:S04]  /*73bc0*/  STL [R1+0x5040], R28 ;  /* 0x0050401c01007387 */ /* 0x000fe80000100800 */
[----:B------:R-:W-:Y:S04]  /*73bd0*/  STL [R1+0x503c], R29 ;  /* 0x00503c1d01007387 */ /* 0x000fe80000100800 */
[----:B0-----:R-:W-:Y:S01]  /*73be0*/  STL.64 [R1+0x50], R24 ;  /* 0x0000501801007387 */ /* 0x001fe20000100a00 */
[----:B------:R-:W-:-:S03]  /*73bf0*/  IMAD.MOV.U32 R2, RZ, RZ, R25 ;  /* 0x000000ffff027224 */ /* 0x000fc600078e0019 */
[----:B------:R-:W-:Y:S04]  /*73c00*/  STL.64 [R1+0x58], R26 ;  /* 0x0000581a01007387 */ /* 0x000fe80000100a00 */
[----:B------:R-:W0:Y:S04]  /*73c10*/  LDSM.16.M88.4 R24, [R5+UR5+0x14080] ;  /* 0x014080050518783b */ /* 0x000e280008000200 */
[----:B------:R-:W-:Y:S04]  /*73c20*/  STL [R1+0x5044], R2 ;  /* 0x0050440201007387 */ /* 0x000fe80000100800 */
[----:B0-----:R-:W-:Y:S01]  /*73c30*/  STL.64 [R1+0x40], R24 ;  /* 0x0000401801007387 */ /* 0x001fe20000100a00 */
[----:B------:R-:W-:-:S02]  /*73c40*/  IMAD.MOV.U32 R28, RZ, RZ, R24 ;  /* 0x000000ffff1c7224 */ /* 0x000fc400078e0018 */
[----:B------:R-:W-:Y:S01]  /*73c50*/  IMAD.MOV.U32 R29, RZ, RZ, R25 ;  /* 0x000000ffff1d7224 */ /* 0x000fe200078e0019 */
[----:B------:R-:W-:Y:S04]  /*73c60*/  STL.64 [R1+0x48], R26 ;  /* 0x0000481a01007387 */ /* 0x000fe80000100a00 */
[----:B------:R-:W0:Y:S04]  /*73c70*/  LDSM.16.M88.4 R24, [R5+UR5+0x18080] ;  /* 0x018080050518783b */ /* 0x000e280008000200 */
[----:B0-----:R-:W-:Y:S01]  /*73c80*/  STL.64 [R1+0x30], R24 ;  /* 0x0000301801007387 */ /* 0x001fe20000100a00 */
[----:B------:R-:W-:-:S03]  /*73c90*/  IMAD.MOV.U32 R2, RZ, RZ, R25 ;  /* 0x000000ffff027224 */ /* 0x000fc600078e0019 */
[----:B------:R0:W-:Y:S04]  /*73ca0*/  STL.64 [R1+0x38], R26 ;  /* 0x0000381a01007387 */ /* 0x0001e80000100a00 */
[----:B0-----:R-:W2:Y:S04]  /*73cb0*/  LDL.LU.64 R26, [R1+0x5098] ;  /* 0x00509800011a7983 */ /* 0x001ea80000300a00 */
[----:B------:R-:W2:Y:S01]  /*73cc0*/  LDL.LU.64 R24, [R1+0x5090] ;  /* 0x0050900001187983 */ /* 0x000ea20000300a00 */
[----:B---3--:R-:W-:-:S07]  /*73cd0*/  IMAD.MOV.U32 R19, RZ, RZ, R7 ;  /* 0x000000ffff137224 */ /* 0x008fce00078e0007 */
[----:B--2---:R-:W-:Y:S01]  /*73ce0*/  HMMA.16816.F32 R16, R20, R18, R24 ;  /* 0x000000121410723c */ /* 0x004fe20000001818 */
[----:B------:R-:W2:Y:S04]  /*73cf0*/  LDL.LU.64 R24, [R1+0x5088] ;  /* 0x0050880001187983 */ /* 0x000ea80000300a00 */
[----:B------:R-:W-:Y:S04]  /*73d00*/  STL.64 [R1+0x5078], R22 ;  /* 0x0050781601007387 */ /* 0x000fe80000100a00 */
[----:B------:R-:W-:Y:S04]  /*73d10*/  STL.64 [R1+0x5070], R20 ;  /* 0x0050701401007387 */ /* 0x000fe80000100a00 */
[----:B------:R-:W0:Y:S06]  /*73d20*/  LDSM.16.M88.4 R20, [R5+UR5+0x20080] ;  /* 0x020080050514783b */ /* 0x000e2c0008000200 */
[----:B------:R-:W-:Y:S04]  /*73d30*/  STL.64 [R1+0x2c0], R16 ;  /* 0x0002c01001007387 */ /* 0x000fe80000100a00 */
[----:B------:R1:W-:Y:S04]  /*73d40*/  STL.64 [R1+0x2c8], R18 ;  /* 0x0002c81201007387 */ /* 0x0003e80000100a00 */
[----:B------:R-:W3:Y:S01]  /*73d50*/  LDL R7, [R1+0x384] ;  /* 0x0003840001077983 */ /* 0x000ee20000100800 */
[----:B-1----:R-:W-:-:S03]  /*73d60*/  IMAD.MOV.U32 R18, RZ, RZ, R12 ;  /* 0x000000ffff127224 */ /* 0x002fc600078e000c */
[----:B---3--:R1:W-:Y:S02]  /*73d70*/  STL [R1+0x5060], R7 ;  /* 0x0050600701007387 */ /* 0x0083e40000100800 */
[----:B-1----:R-:W-:Y:S02]  /*73d80*/  IMAD.MOV.U32 R7, RZ, RZ, R9 ;  /* 0x000000ffff077224 */ /* 0x002fe400078e0009 */
[----:B------:R-:W3:Y:S04]  /*73d90*/  LDL.LU R9, [R1+0x5084] ;  /* 0x0050840001097983 */ /* 0x000ee80000300800 */
[----:B------:R-:W4:Y:S01]  /*73da0*/  LDL.LU R12, [R1+0x5080] ;  /* 0x00508000010c7983 */ /* 0x000f220000300800 */
[----:B--2---:R-:W-:Y:S02]  /*73db0*/  IMAD.MOV.U32 R19, RZ, RZ, R25 ;  /* 0x000000ffff137224 */ /* 0x004fe400078e0019 */
[----:B------:R-:W-:-:S02]  /*73dc0*/  IMAD.MOV.U32 R16, RZ, RZ, R24 ;  /* 0x000000ffff107224 */ /* 0x000fc400078e0018 */
[----:B------:R-:W1:Y:S04]  /*73dd0*/  LDSM.16.M88.4 R24, [R5+UR5+0x1c080] ;  /* 0x01c080050518783b */ /* 0x000e680008000200 */
[----:B------:R2:W-:Y:S02]  /*73de0*/  STL.64 [R1+0x5068], R18 ;  /* 0x0050681201007387 */ /* 0x0005e40000100a00 */
[----:B--2---:R-:W-:Y:S02]  /*73df0*/  IMAD.MOV.U32 R18, RZ, RZ, R3 ;  /* 0x000000ffff127224 */ /* 0x004fe400078e0003 */
[----:B------:R-:W-:Y:S02]  /*73e00*/  IMAD.MOV.U32 R19, RZ, RZ, R0 ;  /* 0x000000ffff137224 */ /* 0x000fe400078e0000 */
[----:B0-----:R-:W-:-:S02]  /*73e10*/  IMAD.MOV.U32 R3, RZ, RZ, R20 ;  /* 0x000000ffff037224 */ /* 0x001fc400078e0014 */
[----:B------:R-:W-:Y:S01]  /*73e20*/  IMAD.MOV.U32 R0, RZ, RZ, R21 ;  /* 0x000000ffff007224 */ /* 0x000fe200078e0015 */
[----:B-1----:R-:W-:Y:S04]  /*73e30*/  STL.64 [R1+0x20], R24 ;  /* 0x0000201801007387 */ /* 0x002fe80000100a00 */
[----:B------:R-:W-:Y:S04]  /*73e40*/  STL.64 [R1+0x28], R26 ;  /* 0x0000281a01007387 */ /* 0x000fe80000100a00 */
[----:B------:R-:W-:Y:S04]  /*73e50*/  STL.64 [R1+0x18], R22 ;  /* 0x0000181601007387 */ /* 0x000fe80000100a00 */
[----:B------:R-:W0:Y:S04]  /*73e60*/  LDSM.16.M88.4 R24, [R5+UR5+0x28080] ;  /* 0x028080050518783b */ /* 0x000e280008000200 */
[----:B------:R-:W1:Y:S01]  /*73e70*/  LDSM.16.M88.4 R20, [R5+UR5+0x24080] ;  /* 0x024080050514783b */ /* 0x000e620008000200 */
[----:B------:R-:W-:-:S03]  /*73e80*/  IMAD.MOV.U32 R17, RZ, RZ, R13 ;  /* 0x000000ffff117224 */ /* 0x000fc600078e000d */
[----:B0-----:R0:W-:Y:S04]  /*73e90*/  STL [R1+0x4e14], R26 ;  /* 0x004e141a01007387 */ /* 0x0011e80000100800 */
[----:B-1----:R-:W-:Y:S04]  /*73ea0*/  STL.64 [R1], R20 ;  /* 0x0000001401007387 */ /* 0x002fe80000100a00 */
[----:B------:R-:W-:Y:S04]  /*73eb0*/  STL.64 [R1+0x8], R22 ;  /* 0x0000081601007387 */ /* 0x000fe80000100a00 */
[----:B------:R-:W-:Y:S04]  /*73ec0*/  STL [R1+0x4e10], R27 ;  /* 0x004e101b01007387 */ /* 0x000fe80000100800 */
[----:B------:R4:W-:Y:S01]  /*73ed0*/  STL.64 [R1+0x5058], R24 ;  /* 0x0050581801007387 */ /* 0x0009e20000100a00 */
[----:B0-----:R-:W-:-:S03]  /*73ee0*/  IMAD.MOV.U32 R26, RZ, RZ, R8 ;  /* 0x000000ffff1a7224 */ /* 0x001fc600078e0008 */
[----:B------:R-:W-:Y:S01]  /*73ef0*/  LDSM.16.M88.4 R20, [R5+UR5+0x34080] ;  /* 0x034080050514783b */ /* 0x000fe20008000200 */
[----:B----4-:R-:W-:-:S03]  /*73f00*/  IMAD.MOV.U32 R24, RZ, RZ, R12 ;  /* 0x000000ffff187224 */ /* 0x010fc600078e000c */
[----:B------:R-:W0:Y:S01]  /*73f10*/  LDSM.16.M88.4 R12, [R5+UR5+0x2c080] ;  /* 0x02c08005050c783b */ /* 0x000e220008000200 */
[----:B---3--:R-:W-:-:S03]  /*73f20*/  IMAD.MOV.U32 R25, RZ, RZ, R9 ;  /* 0x000000ffff197224 */ /* 0x008fc600078e0009 */
[----:B------:R-:W1:Y:S04]  /*73f30*/  LDSM.16.M88.4 R8, [R5+UR5+0x30080] ;  /* 0x030080050508783b */ /* 0x000e680008000200 */
[----:B0-----:R-:W-:Y:S04]  /*73f40*/  STL [R1+0x4f7c], R12 ;  /* 0x004f7c0c01007387 */ /* 0x001fe80000100800 */
[----:B------:R0:W-:Y:S04]  /*73f50*/  STL [R1+0x4f78], R13 ;  /* 0x004f780d01007387 */ /* 0x0001e80000100800 */
[----:B------:R-:W-:Y:S04]  /*73f60*/  STL [R1+0x4e1c], R14 ;  /* 0x004e1c0e01007387 */ /* 0x000fe80000100800 */
[----:B------:R-:W-:Y:S04]  /*73f70*/  STL [R1+0x4e18], R15 ;  /* 0x004e180f01007387 */ /* 0x000fe80000100800 */
[----:B0-----:R-:W2:Y:S04]  /*73f80*/  LDL.LU.64 R12, [R1+0x90] ;  /* 0x00009000010c7983 */ /* 0x001ea80000300a00 */
[----:B-1----:R-:W-:Y:S04]  /*73f90*/  STL [R1+0x4ce8], R10 ;  /* 0x004ce80a01007387 */ /* 0x002fe80000100800 */
[----:B------:R-:W-:Y:S04]  /*73fa0*/  STL [R1+0x4ce4], R11 ;  /* 0x004ce40b01007387 */ /* 0x000fe80000100800 */
[----:B------:R0:W-:Y:S04]  /*73fb0*/  STL.64 [R1+0x4fd8], R8 ;  /* 0x004fd80801007387 */ /* 0x0001e80000100a00 */
[----:B0-----:R-:W3:Y:S04]  /*73fc0*/  LDL.LU.64 R8, [R1+0x80] ;  /* 0x0000800001087983 */ /* 0x001ee80000300a00 */
[----:B------:R-:W-:Y:S04]  /*73fd0*/  STL.64 [R1+0xb0], R20 ;  /* 0x0000b01401007387 */ /* 0x000fe80000100a00 */
[----:B------:R-:W-:Y:S04]  /*73fe0*/  STL.64 [R1+0xb8], R22 ;  /* 0x0000b81601007387 */ /* 0x000fe80000100a00 */
[----:B------:R-:W0:Y:S04]  /*73ff0*/  LDSM.16.M88.4 R20, [R5+UR5+0x38080] ;  /* 0x038080050514783b */ /* 0x000e280008000200 */
[----:B0-----:R-:W-:Y:S04]  /*74000*/  STL.64 [R1+0x180], R20 ;  /* 0x0001801401007387 */ /* 0x001fe80000100a00 */
[----:B------:R-:W-:Y:S04]  /*74010*/  STL.64 [R1+0x188], R22 ;  /* 0x0001881601007387 */ /* 0x000fe80000100a00 */
[----:B------:R-:W0:Y:S04]  /*74020*/  LDSM.16.M88.4 R20, [R5+UR5+0x3c080] ;  /* 0x03c080050514783b */ /* 0x000e280008000200 */
[----:B0-----:R-:W-:Y:S04]  /*74030*/  STL.64 [R1+0x1a0], R20 ;  /* 0x0001a01401007387 */ /* 0x001fe80000100a00 */
[----:B------:R0:W-:Y:S04]  /*74040*/  STL.64 [R1+0x1a8], R22 ;  /* 0x0001a81601007387 */ /* 0x0001e80000100a00 */
[----:B0-----:R-:W4:Y:S04]  /*74050*/  LDL.LU.64 R22, [R1+0x5078] ;  /* 0x0050780001167983 */ /* 0x001f280000300a00 */
[----:B------:R-:W4:Y:S01]  /*74060*/  LDL.LU.64 R20, [R1+0x5070] ;  /* 0x0050700001147983 */ /* 0x000f220000300a00 */
[----:B------:R-:W-:-:S02]  /*74070*/  IMAD.MOV.U32 R27, RZ, RZ, R4 ;  /* 0x000000ffff1b7224 */ /* 0x000fc400078e0004 */
[----:B----4-:R-:W-:Y:S01]  /*74080*/  HMMA.16816.F32 R4, R20, R6, R16 ;  /* 0x000000061404723c */ /* 0x010fe20000001810 */
[----:B------:R-:W4:-:S15]  /*74090*/  LDL.LU.64 R18, [R1+0x5068] ;  /* 0x0050680001127983 */ /* 0x000f1e0000300a00 */
[----:B------:R-:W-:-:S03]  /*740a0*/  NOP ;  /* 0x0000000000007918 */ /* 0x000fc60000000000 */
[----:B------:R-:W-:Y:S04]  /*740b0*/  STL.64 [R1+0x2b0], R4 ;  /* 0x0002b00401007387 */ /* 0x000fe80000100a00 */
[----:B------:R0:W-:Y:S04]  /*740c0*/  STL.64 [R1+0x2b8], R6 ;  /* 0x0002b80601007387 */ /* 0x0001e80000100a00 */
[----:B0-----:R-:W2:Y:S04]  /*740d0*/  LDL.LU R7, [R1+0x5060] ;  /* 0x0050600001077983 */ /* 0x001ea80000300800 */
[----:B--2---:R-:W0:Y:S01]  /*740e0*/  LDSM.16.MT88.4 R4, [R7+UR5+0x41800] ;  /* 0x041800050704783b */ /* 0x004e220008004200 */
[----:B----4-:R-:W-:Y:S03]  /*740f0*/  HMMA.16816.F32 R20, R20, R18, R24 ;  /* 0x000000121414723c */ /* 0x010fe60000001818 */
[----:B0-----:R-:W-:Y:S04]  /*74100*/  STL.64 [R1+0x4f20], R6 ;  /* 0x004f200601007387 */ /* 0x001fe80000100a00 */
[----:B------:R0:W-:Y:S04]  /*74110*/  STL.64 [R1+0x4f18], R4 ;  /* 0x004f180401007387 */ /* 0x0001e80000100a00 */
[----:B0-----:R-:W2:Y:S04]  /*74120*/  LDL.LU R4, [R1+0x290] ;  /* 0x0002900001047983 */ /* 0x001ea80000300800 */
[----:B------:R-:W2:Y:S04]  /*74130*/  LDL.LU R5, [R1+0x294] ;  /* 0x0002940001057983 */ /* 0x000ea80000300800 */
[----:B------:R-:W2:Y:S04]  /*74140*/  LDL.LU R6, [R1+0x298] ;  /* 0x0002980001067983 */ /* 0x000ea80000300800 */
[----:B------:R-:W2:Y:S04]  /*74150*/  LDL.LU R7, [R1+0x29c] ;  /* 0x00029c0001077983 */ /* 0x000ea80000300800 */
[----:B------:R-:W4:Y:S04]  /*74160*/  LDL.LU.64 R24, [R1+0x5058] ;  /* 0x0050580001187983 */ /* 0x000f280000300a00 */
[----:B------:R-:W2:Y:S04]  /*74170*/  LDL.LU.64 R18, [R1+0x5050] ;  /* 0x0050500001127983 */ /* 0x000ea80000300a00 */
[----:B------:R-:W2:Y:S04]  /*74180*/  LDL.LU.64 R16, [R1+0x5048] ;  /* 0x0050480001107983 */ /* 0x000ea80000300a00 */
[----:B------:R-:W-:Y:S04]  /*74190*/  STL.64 [R1+0x2a0], R20 ;  /* 0x0002a01401007387 */ /* 0x000fe80000100a00 */
[----:B------:R2:W-:Y:S02]  /*741a0*/  STL.64 [R1+0x2a8], R22 ;  /* 0x0002a81601007387 */ /* 0x0005e40000100a00 */
[----:B--2---:R-:W-:Y:S01]  /*741b0*/  HMMA.16816.F32 R20, R16, R12, R4 ;  /* 0x0000000c1014723c */ /* 0x004fe20000001804 */
[----:B------:R-:W-:-:S02]  /*741c0*/  IMAD.MOV.U32 R7, RZ, RZ, R12 ;  /* 0x000000ffff077224 */ /* 0x000fc400078e000c */
[----:B------:R-:W-:-:S15]  /*741d0*/  IMAD.MOV.U32 R6, RZ, RZ, R13 ;  /* 0x000000ffff067224 */ /* 0x000fde00078e000d */
[----:B------:R-:W-:Y:S01]  /*741e0*/  NOP ;  /* 0x0000000000007918 */ /* 0x000fe20000000000 */
[----:B------:R-:W-:Y:S02]  /*741f0*/  IMAD.MOV.U32 R14, RZ, RZ, R20 ;  /* 0x000000ffff0e7224 */ /* 0x000fe400078e0014 */
[----:B------:R-:W-:-:S05]  /*74200*/  IMAD.MOV.U32 R15, RZ, RZ, R21 ;  /* 0x000000ffff0f7224 */ /* 0x000fca00078e0015 */
[----:B------:R0:W-:Y:S04]  /*74210*/  STL.64 [R1+0x5020], R14 ;  /* 0x0050200e01007387 */ /* 0x0001e80000100a00 */
[----:B------:R-:W2:Y:S04]  /*74220*/  LDL.LU R12, [R1+0x280] ;  /* 0x00028000010c7983 */ /* 0x000ea80000300800 */
[----:B------:R-:W2:Y:S04]  /*74230*/  LDL.LU R13, [R1+0x284] ;  /* 0x00028400010d7983 */ /* 0x000ea80000300800 */
[----:B0-----:R-:W2:Y:S04]  /*74240*/  LDL.LU R14, [R1+0x288] ;  /* 0x00028800010e7983 */ /* 0x001ea80000300800 */
[----:B------:R-:W2:Y:S04]  /*74250*/  LDL.LU R15, [R1+0x28c] ;  /* 0x00028c00010f7983 */ /* 0x000ea80000300800 */
[----:B------:R-:W4:Y:S01]  /*74260*/  LDL R20, [R1+0x30] ;  /* 0x0000300001147983 */ /* 0x000f220000100800 */
[----:B------:R-:W-:-:S02]  /*74270*/  IMAD.MOV.U32 R21, RZ, RZ, R2 ;  /* 0x000000ffff157224 */ /* 0x000fc400078e0002 */
[----:B------:R-:W-:Y:S01]  /*74280*/  IMAD.MOV.U32 R26, RZ, RZ, R22 ;  /* 0x000000ffff1a7224 */ /* 0x000fe200078e0016 */
[----:B------:R-:W4:Y:S01]  /*74290*/  LDL.LU R2, [R1+0x5044] ;  /* 0x0050440001027983 */ /* 0x000f220000300800 */
[----:B------:R-:W-:Y:S02]  /*742a0*/  IMAD.MOV.U32 R27, RZ, RZ, R23 ;  /* 0x000000ffff1b7224 */ /* 0x000fe400078e0017 */
[----:B---3--:R-:W-:Y:S02]  /*742b0*/  IMAD.MOV.U32 R5, RZ, RZ, R8 ;  /* 0x000000ffff057224 */ /* 0x008fe400078e0008 */
[----:B------:R-:W-:Y:S01]  /*742c0*/  IMAD.MOV.U32 R4, RZ, RZ, R9 ;  /* 0x000000ffff047224 */ /* 0x000fe200078e0009 */
[----:B--2---:R-:W-:Y:S01]  /*742d0*/  HMMA.16816.F32 R12, R16, R8, R12 ;  /* 0x00000008100c723c */ /* 0x004fe2000000180c */
[----:B------:R-:W-:Y:S01]  /*742e0*/  IMAD.MOV.U32 R8, RZ, RZ, R28 ;  /* 0x000000ffff087224 */ /* 0x000fe200078e001c */
[----:B----4-:R0:W-:Y:S01]  /*742f0*/  STL.64 [R1+0x4fe0], R20 ;  /* 0x004fe01401007387 */ /* 0x0101e20000100a00 */
[----:B------:R-:W-:-:S03]  /*74300*/  IMAD.MOV.U32 R9, RZ, RZ, R29 ;  /* 0x000000ffff097224 */ /* 0x000fc600078e001d */
[----:B------:R-:W-:Y:S04]  /*74310*/  STL.64 [R1+0x4f88], R26 ;  /* 0x004f881a01007387 */ /* 0x000fe80000100a00 */
[----:B------:R-:W-:Y:S09]  /*74320*/  STL.64 [R1+0x4f80], R24 ;  /* 0x004f801801007387 */ /* 0x000ff20000100a00 */
[----:B------:R-:W-:Y:S04]  /*74330*/  STL.64 [R1+0x280], R12 ;  /* 0x0002800c01007387 */ /* 0x000fe80000100a00 */
[----:B------:R-:W-:Y:S04]  /*74340*/  STL.64 [R1+0x288], R14 ;  /* 0x0002880e01007387 */ /* 0x000fe80000100a00 */
[----:B------:R-:W2:Y:S04]  /*74350*/  LDL.LU R28, [R1+0x5040] ;  /* 0x00504000011c7983 */ /* 0x000ea80000300800 */
[----:B------:R-:W3:Y:S04]  /*74360*/  LDL.LU R29, [R1+0x503c] ;  /* 0x00503c00011d7983 */ /* 0x000ee80000300800 */
[----:B------:R1:W-:Y:S04]  /*74370*/  STL.64 [R1+0x4fe8], R8 ;  /* 0x004fe80801007387 */ /* 0x0003e80000100a00 */
[----:B0-----:R-:W4:Y:S04]  /*74380*/  LDL.LU R20, [R1+0x240] ;  /* 0x0002400001147983 */ /* 0x001f280000300800 */
[----:B------:R-:W4:Y:S04]  /*74390*/  LDL.LU R21, [R1+0x244] ;  /* 0x0002440001157983 */ /* 0x000f280000300800 */
[----:B------:R-:W2:Y:S04]  /*743a0*/  LDL.LU R22, [R1+0x248] ;  /* 0x0002480001167983 */ /* 0x000ea80000300800 */
[----:B------:R-:W2:Y:S01]  /*743b0*/  LDL.LU R23, [R1+0x24c] ;  /* 0x00024c0001177983 */ /* 0x000ea20000300800 */
[----:B-1----:R-:W-:-:S03]  /*743c0*/  IMAD.MOV.U32 R9, RZ, RZ, R2 ;  /* 0x000000ffff097224 */ /* 0x002fc600078e0002 */
[----:B--2---:R-:W-:Y:S04]  /*743d0*/  STL.64 [R1+0x4ff8], R22 ;  /* 0x004ff81601007387 */ /* 0x004fe80000100a00 */
[----:B----4-:R0:W-:Y:S04]  /*743e0*/  STL.64 [R1+0x4ff0], R20 ;  /* 0x004ff01401007387 */ /* 0x0101e80000100a00 */
[----:B------:R-:W2:Y:S04]  /*743f0*/  LDL R8, [R1+0x50] ;  /* 0x0000500001087983 */ /* 0x000ea80000100800 */
[----:B------:R-:W4:Y:S04]  /*74400*/  LDL.LU R2, [R1+0x5038] ;  /* 0x0050380001027983 */ /* 0x000f280000300800 */
[----:B--2---:R3:W-:Y:S04]  /*74410*/  STL.64 [R1+0x5000], R8 ;  /* 0x0050000801007387 */ /* 0x0047e80000100a00 */
[----:B0-----:R-:W2:Y:S04]  /*74420*/  LDL.LU R20, [R1+0x250] ;  /* 0x0002500001147983 */ /* 0x001ea80000300800 */
[----:B------:R-:W2:Y:S04]  /*74430*/  LDL.LU R21, [R1+0x254] ;  /* 0x0002540001157983 */ /* 0x000ea80000300800 */
[----:B------:R-:W2:Y:S04]  /*74440*/  LDL.LU R22, [R1+0x258] ;  /* 0x0002580001167983 */ /* 0x000ea80000300800 */
[----:B------:R-:W2:Y:S01]  /*74450*/  LDL.LU R23, [R1+0x25c] ;  /* 0x00025c0001177983 */ /* 0x000ea20000300800 */
[----:B---3--:R-:W-:-:S02]  /*74460*/  IMAD.MOV.U32 R8, RZ, RZ, R29 ;  /* 0x000000ffff087224 */ /* 0x008fc400078e001d */
[----:B------:R-:W-:Y:S01]  /*74470*/  IMAD.MOV.U32 R9, RZ, RZ, R28 ;  /* 0x000000ffff097224 */ /* 0x000fe200078e001c */
[----:B--2---:R-:W-:Y:S04]  /*74480*/  STL.64 [R1+0x5010], R22 ;  /* 0x0050101601007387 */ /* 0x004fe80000100a00 */
[----:B------:R-:W-:Y:S04]  /*74490*/  STL.64 [R1+0x5008], R20 ;  /* 0x0050081401007387 */ /* 0x000fe80000100a00 */
[----:B------:R-:W2:Y:S04]  /*744a0*/  LDL.LU R29, [R1+0x5034] ;  /* 0x00503400011d7983 */ /* 0x000ea80000300800 */
[----:B------:R-:W3:Y:S04]  /*744b0*/  LDL.LU R28, [R1+0x5030] ;  /* 0x00503000011c7983 */ /* 0x000ee80000300800 */
[----:B------:R-:W2:Y:S04]  /*744c0*/  LDL.LU R12, [R1+0x270] ;  /* 0x00027000010c7983 */ /* 0x000ea80000300800 */
[----:B------:R-:W2:Y:S04]  /*744d0*/  LDL.LU R13, [R1+0x274] ;  /* 0x00027400010d7983 */ /* 0x000ea80000300800 */
[----:B------:R-:W2:Y:S04]  /*744e0*/  LDL.LU R14, [R1+0x278] ;  /* 0x00027800010e7983 */ /* 0x000ea80000300800 */
[----:B------:R-:W2:Y:S04]  /*744f0*/  LDL.LU R15, [R1+0x27c] ;  /* 0x00027c00010f7983 */ /* 0x000ea80000300800 */
[----:B------:R0:W-:Y:S04]  /*74500*/  STL.64 [R1+0x5018], R8 ;  /* 0x0050180801007387 */ /* 0x0001e80000100a00 */
[----:B0-----:R-:W2:Y:S04]  /*74510*/  LDL.LU.64 R8, [R1+0x70] ;  /* 0x0000700001087983 */ /* 0x001ea80000300a00 */
        /* <DEDUP_REMOVED lines=27> */
[----:B------:R-:W-:Y:S04]  /*746d0*/  STL.64 [R1+0x4f98], R6 ;  /* 0x004f980601007387 */ /* 0x000fe80000100a00 */
[----:B------:R0:W-:Y:S04]  /*746e0*/  STL.64 [R1+0x4f90], R4 ;  /* 0x004f900401007387 */ /* 0x0001e80000100a00 */
[----:B0-----:R-:W2:Y:S04]  /*746f0*/  LDL.LU.64 R4, [R1] ;  /* 0x0000000001047983 */ /* 0x001ea80000300a00 */
[----:B--2---:R0:W-:Y:S04]  /*74700*/  STL.64 [R1+0x4fc0], R4 ;  /* 0x004fc00401007387 */ /* 0x0041e80000100a00 */
[----:B0-----:R-:W2:Y:S04]  /*74710*/  LDL.64 R4, [R1+0x20] ;  /* 0x0000200001047983 */ /* 0x001ea80000100a00 */
[----:B------:R0:W-:Y:S04]  /*74720*/  STL.64 [R1+0x270], R12 ;  /* 0x0002700c01007387 */ /* 0x0001e80000100a00 */
[----:B------:R1:W-:Y:S01]  /*74730*/  STL.64 [R1+0x278], R14 ;  /* 0x0002780e01007387 */ /* 0x0003e20000100a00 */
[----:B0-----:R-:W-:-:S02]  /*74740*/  IMAD.MOV.U32 R12, RZ, RZ, R8 ;  /* 0x000000ffff0c7224 */ /* 0x001fc400078e0008 */
[----:B------:R-:W-:Y:S01]  /*74750*/  IMAD.MOV.U32 R13, RZ, RZ, R9 ;  /* 0x000000ffff0d7224 */ /* 0x000fe200078e0009 */
[----:B-1----:R-:W2:Y:S04]  /*74760*/  LDL.LU.64 R14, [R1+0x5020] ;  /* 0x00502000010e7983 */ /* 0x002ea80000300a00 */
[----:B------:R-:W2:Y:S02]  /*74770*/  LDL.LU.64 R8, [R1+0x5018] ;  /* 0x0050180001087983 */ /* 0x000ea40000300a00 */
[----:B--2---:R-:W-:Y:S02]  /*74780*/  HMMA.16816.F32 R8, R16, R8, R20 ;  /* 0x000000081008723c */ /* 0x004fe40000001814 */
[----:B------:R-:W2:Y:S04]  /*74790*/  LDL.LU.64 R22, [R1+0x5010] ;  /* 0x0050100001167983 */ /* 0x000ea80000300a00 */
[----:B------:R-:W2:-:S13]  /*747a0*/  LDL.LU.64 R20, [R1+0x5008] ;  /* 0x0050080001147983 */ /* 0x000e9a0000300a00 */
[----:B------:R0:W-:Y:S04]  /*747b0*/  STL.64 [R1+0x260], R8 ;  /* 0x0002600801007387 */ /* 0x0001e80000100a00 */
[----:B------:R2:W-:Y:S04]  /*747c0*/  STL.64 [R1+0x268], R10 ;  /* 0x0002680a01007387 */ /* 0x0005e80000100a00 */
[----:B0-----:R-:W2:Y:S02]  /*747d0*/  LDL.LU.64 R8, [R1+0x5000] ;  /* 0x0050000001087983 */ /* 0x001ea40000300a00 */
[----:B--2---:R-:W-:Y:S02]  /*747e0*/  HMMA.16816.F32 R8, R16, R8, R20 ;  /* 0x000000081008723c */ /* 0x004fe40000001814 */
[----:B------:R-:W2:Y:S04]  /*747f0*/  LDL.LU.64 R22, [R1+0x4ff8] ;  /* 0x004ff80001167983 */ /* 0x000ea80000300a00 */
[----:B------:R-:W2:-:S13]  /*74800*/  LDL.LU.64 R20, [R1+0x4ff0] ;  /* 0x004ff00001147983 */ /* 0x000e9a0000300a00 */
[----:B------:R0:W-:Y:S04]  /*74810*/  STL.64 [R1+0x250], R8 ;  /* 0x0002500801007387 */ /* 0x0001e80000100a00 */
[----:B------:R2:W-:Y:S04]  /*74820*/  STL.64 [R1+0x258], R10 ;  /* 0x0002580a01007387 */ /* 0x0005e80000100a00 */
[----:B0-----:R-:W2:Y:S01]  /*74830*/  LDL.LU.64 R8, [R1+0x4fe8] ;  /* 0x004fe80001087983 */ /* 0x001ea20000300a00 */
[----:B---3--:R-:W-:Y:S02]  /*74840*/  IMAD.MOV.U32 R26, RZ, RZ, R29 ;  /* 0x000000ffff1a7224 */ /* 0x008fe400078e001d */
[----:B------:R-:W-:Y:S01]  /*74850*/  IMAD.MOV.U32 R27, RZ, RZ, R28 ;  /* 0x000000ffff1b7224 */ /* 0x000fe200078e001c */
[----:B--2---:R-:W-:Y:S01]  /*74860*/  HMMA.16816.F32 R8, R16, R8, R20 ;  /* 0x000000081008723c */ /* 0x004fe20000001814 */
[----:B------:R-:W2:-:S15]  /*74870*/  LDL.LU.64 R20, [R1+0x4fe0] ;  /* 0x004fe00001147983 */ /* 0x000e9e0000300a00 */
[----:B------:R-:W-:-:S03]  /*74880*/  NOP ;  /* 0x0000000000007918 */ /* 0x000fc60000000000 */
[----:B------:R0:W-:Y:S04]  /*74890*/  STL.64 [R1+0x240], R8 ;  /* 0x0002400801007387 */ /* 0x0001e80000100a00 */
[----:B------:R-:W-:Y:S04]  /*748a0*/  STL [R1+0x248], R10 ;  /* 0x0002480a01007387 */ /* 0x000fe80000100800 */
[----:B0-----:R-:W3:Y:S04]  /*748b0*/  LDL.LU.64 R8, [R1+0x4fd8] ;  /* 0x004fd80001087983 */ /* 0x001ee80000300a00 */
[----:B------:R-:W-:Y:S01]  /*748c0*/  STL [R1+0x4d98], R11 ;  /* 0x004d980b01007387 */ /* 0x000fe20000100800 */
[----:B--2---:R-:W-:Y:S03]  /*748d0*/  HMMA.16816.F32 R20, R16, R20, R24 ;  /* 0x000000141014723c */ /* 0x004fe60000001818 */
[----:B------:R-:W2:Y:S04]  /*748e0*/  LDL.LU.64 R26, [R1+0x4fd0] ;  /* 0x004fd000011a7983 */ /* 0x000ea80000300a00 */
[----:B------:R-:W2:-:S12]  /*748f0*/  LDL.LU.64 R24, [R1+0x4fc8] ;  /* 0x004fc80001187983 */ /* 0x000e980000300a00 */
[----:B------:R-:W-:Y:S04]  /*74900*/  STL.64 [R1+0x230], R20 ;  /* 0x0002301401007387 */ /* 0x000fe80000100a00 */
[----:B------:R-:W-:Y:S04]  /*74910*/  STL.64 [R1+0x238], R22 ;  /* 0x0002381601007387 */ /* 0x000fe80000100a00 */
[----:B----4-:R-:W0:Y:S04]  /*74920*/  LDSM.16.MT88.4 R20, [R2+UR5+0x41c00] ;  /* 0x041c00050214783b */ /* 0x010e280008004200 */
[----:B0-----:R0:W-:Y:S04]  /*74930*/  STL.64 [R1+0x4dd0], R22 ;  /* 0x004dd01601007387 */ /* 0x0011e80000100a00 */
[----:B------:R1:W-:Y:S04]  /*74940*/  STL.64 [R1+0x4dc8], R20 ;  /* 0x004dc81401007387 */ /* 0x0003e80000100a00 */
[----:B------:R-:W-:Y:S01]  /*74950*/  STL [R1+0x4b88], R2 ;  /* 0x004b880201007387 */ /* 0x000fe20000100800 */
[----:B0-----:R-:W-:-:S02]  /*74960*/  IMAD.MOV.U32 R23, RZ, RZ, R5 ;  /* 0x000000ffff177224 */ /* 0x001fc400078e0005 */
[----:B-1----:R-:W-:Y:S02]  /*74970*/  IMAD.MOV.U32 R20, RZ, RZ, R3 ;  /* 0x000000ffff147224 */ /* 0x002fe400078e0003 */
[----:B------:R-:W-:Y:S01]  /*74980*/  IMAD.MOV.U32 R21, RZ, RZ, R0 ;  /* 0x000000ffff157224 */ /* 0x000fe200078e0000 */
[----:B--2---:R-:W-:Y:S01]  /*74990*/  HMMA.16816.F32 R24, R16, R4, R24 ;  /* 0x000000041018723c */ /* 0x004fe20000001818 */
[----:B------:R-:W2:-:S15]  /*749a0*/  LDL.LU.64 R4, [R1+0x4fc0] ;  /* 0x004fc00001047983 */ /* 0x000e9e0000300a00 */
[----:B------:R-:W-:-:S03]  /*749b0*/  NOP ;  /* 0x0000000000007918 */ /* 0x000fc60000000000 */
[----:B------:R-:W-:Y:S02]  /*749c0*/  IMAD.MOV.U32 R3, RZ, RZ, R26 ;  /* 0x000000ffff037224 */ /* 0x000fe400078e001a */
[----:B------:R-:W-:Y:S02]  /*749d0*/  IMAD.MOV.U32 R0, RZ, RZ, R27 ;  /* 0x000000ffff007224 */ /* 0x000fe400078e001b */
[----:B------:R-:W-:Y:S02]  /*749e0*/  IMAD.MOV.U32 R29, RZ, RZ, R24 ;  /* 0x000000ffff1d7224 */ /* 0x000fe400078e0018 */
[----:B------:R-:W-:Y:S01]  /*749f0*/  IMAD.MOV.U32 R28, RZ, RZ, R25 ;  /* 0x000000ffff1c7224 */ /* 0x000fe200078e0019 */
[----:B------:R-:W4:Y:S04]  /*74a00*/  LDL.LU.64 R26, [R1+0x4fb8] ;  /* 0x004fb800011a7983 */ /* 0x000f280000300a00 */
[----:B------:R-:W4:Y:S04]  /*74a10*/  LDL.LU.64 R24, [R1+0x4fb0] ;  /* 0x004fb00001187983 */ /* 0x000f280000300a00 */
[----:B------:R-:W-:Y:S04]  /*74a20*/  STL [R1+0x4da8], R0 ;  /* 0x004da80001007387 */ /* 0x000fe80000100800 */
[----:B------:R-:W-:Y:S04]  /*74a30*/  STL [R1+0x4da4], R3 ;  /* 0x004da40301007387 */ /* 0x000fe80000100800 */
[----:B------:R-:W-:Y:S04]  /*74a40*/  STL [R1+0x4da0], R28 ;  /* 0x004da01c01007387 */ /* 0x000fe80000100800 */
[----:B------:R-:W-:Y:S01]  /*74a50*/  STL [R1+0x4d9c], R29 ;  /* 0x004d9c1d01007387 */ /* 0x000fe20000100800 */
[----:B----4-:R-:W-:-:S15]  /*74a60*/  HMMA.16816.F32 R24, R16, R20, R24 ;  /* 0x000000141018723c */ /* 0x010fde0000001818 */
[----:B------:R-:W-:-:S04]  /*74a70*/  NOP ;  /* 0x0000000000007918 */ /* 0x000fc80000000000 */
[----:B------:R-:W-:Y:S04]  /*74a80*/  STL.64 [R1+0x210], R24 ;  /* 0x0002101801007387 */ /* 0x000fe80000100a00 */
[----:B------:R0:W-:Y:S01]  /*74a90*/  STL [R1+0x218], R26 ;  /* 0x0002181a01007387 */ /* 0x0001e20000100800 */
[----:B------:R-:W-:-:S03]  /*74aa0*/  IMAD.MOV.U32 R11, RZ, RZ, R27 ;  /* 0x000000ffff0b7224 */ /* 0x000fc600078e001b */
[----:B0-----:R-:W4:Y:S04]  /*74ab0*/  LDL.LU.64 R26, [R1+0x4fa8] ;  /* 0x004fa800011a7983 */ /* 0x001f280000300a00 */
[----:B------:R-:W4:Y:S04]  /*74ac0*/  LDL.LU.64 R24, [R1+0x4fa0] ;  /* 0x004fa00001187983 */ /* 0x000f280000300a00 */
[----:B------:R-:W-:Y:S01]  /*74ad0*/  STL.64 [R1+0x4e78], R20 ;  /* 0x004e781401007387 */ /* 0x000fe20000100a00 */
[----:B--2---:R-:W-:Y:S02]  /*74ae0*/  IMAD.MOV.U32 R22, RZ, RZ, R4 ;  /* 0x000000ffff167224 */ /* 0x004fe400078e0004 */
[----:B------:R-:W-:Y:S01]  /*74af0*/  IMAD.MOV.U32 R10, RZ, RZ, R5 ;  /* 0x000000ffff0a7224 */ /* 0x000fe200078e0005 */
[----:B------:R-:W2:Y:S01]  /*74b00*/  LDL.LU.64 R6, [R1+0x4f98] ;  /* 0x004f980001067983 */ /* 0x000ea20000300a00 */
[----:B----4-:R-:W-:Y:S03]  /*74b10*/  HMMA.16816.F32 R24, R16, R4, R24 ;  /* 0x000000041018723c */ /* 0x010fe60000001818 */
[----:B------:R-:W4:-:S15]  /*74b20*/  LDL.LU.64 R4, [R1+0x4f90] ;  /* 0x004f900001047983 */ /* 0x000f1e0000300a00 */
[----:B------:R-:W-:Y:S01]  /*74b30*/  NOP ;  /* 0x0000000000007918 */ /* 0x000fe20000000000 */
[----:B------:R-:W-:Y:S04]  /*74b40*/  STL.64 [R1+0x200], R24 ;  /* 0x0002001801007387 */ /* 0x000fe80000100a00 */
[----:B------:R0:W-:Y:S01]  /*74b50*/  STL [R1+0x208], R26 ;  /* 0x0002081a01007387 */ /* 0x0001e20000100800 */
[----:B------:R-:W-:-:S03]  /*74b60*/  IMAD.MOV.U32 R2, RZ, RZ, R27 ;  /* 0x000000ffff027224 */ /* 0x000fc600078e001b */
[----:B0-----:R-:W2:Y:S04]  /*74b70*/  LDL.LU.64 R26, [R1+0x4f88] ;  /* 0x004f8800011a7983 */ /* 0x001ea80000300a00 */
[----:B------:R-:W2:Y:S04]  /*74b80*/  LDL.LU.64 R24, [R1+0x4f80] ;  /* 0x004f800001187983 */ /* 0x000ea80000300a00 */
[----:B------:R-:W-:Y:S04]  /*74b90*/  STL.64 [R1+0x4f70], R10 ;  /* 0x004f700a01007387 */ /* 0x000fe80000100a00 */
[----:B---3--:R0:W-:Y:S04]  /*74ba0*/  STL.64 [R1+0x4f68], R8 ;  /* 0x004f680801007387 */ /* 0x0081e80000100a00 */
[----:B0-----:R-:W2:Y:S04]  /*74bb0*/  LDL.LU R8, [R1+0x1f0] ;  /* 0x0001f00001087983 */ /* 0x001ea80000300800 */
[----:B------:R-:W2:Y:S04]  /*74bc0*/  LDL.LU R9, [R1+0x1f4] ;  /* 0x0001f40001097983 */ /* 0x000ea80000300800 */
[----:B------:R-:W2:Y:S04]  /*74bd0*/  LDL.LU R10, [R1+0x1f8] ;  /* 0x0001f800010a7983 */ /* 0x000ea80000300800 */
[----:B------:R-:W2:Y:S04]  /*74be0*/  LDL.LU R11, [R1+0x1fc] ;  /* 0x0001fc00010b7983 */ /* 0x000ea80000300800 */
[----:B------:R0:W-:Y:S04]  /*74bf0*/  STL.64 [R1+0x4ef0], R22 ;  /* 0x004ef01601007387 */ /* 0x0001e80000100a00 */
[----:B------:R-:W-:Y:S01]  /*74c00*/  STL [R1+0x4d74], R2 ;  /* 0x004d740201007387 */ /* 0x000fe20000100800 */
[----:B----4-:R-:W-:-:S02]  /*74c10*/  IMAD.MOV.U32 R20, RZ, RZ, R5 ;  /* 0x000000ffff147224 */ /* 0x010fc400078e0005 */
[----:B------:R-:W-:Y:S01]  /*74c20*/  IMAD.MOV.U32 R21, RZ, RZ, R4 ;  /* 0x000000ffff157224 */ /* 0x000fe200078e0004 */
[----:B------:R-:W3:Y:S04]  /*74c30*/  LDL R5, [R1+0x1a4] ;  /* 0x0001a40001057983 */ /* 0x000ee80000100800 */
[----:B------:R-:W3:Y:S01]  /*74c40*/  LDL R4, [R1+0x1a0] ;  /* 0x0001a00001047983 */ /* 0x000ee20000100800 */
[----:B--2---:R-:W-:Y:S03]  /*74c50*/  HMMA.16816.F32 R8, R16, R24, R8 ;  /* 0x000000181008723c */ /* 0x004fe60000001808 */
[----:B---3--:R-:W-:Y:S04]  /*74c60*/  STL.64 [R1+0x4f38], R4 ;  /* 0x004f380401007387 */ /* 0x008fe80000100a00 */
[----:B0-----:R-:W2:Y:S04]  /*74c70*/  LDL R23, [R1+0x384] ;  /* 0x0003840001177983 */ /* 0x001ea80000100800 */
[----:B------:R-:W-:Y:S04]  /*74c80*/  STL.64 [R1+0x4f00], R20 ;  /* 0x004f001401007387 */ /* 0x000fe80000100a00 */
[----:B------:R-:W-:Y:S04]  /*74c90*/  STL.64 [R1+0x4e50], R26 ;  /* 0x004e501a01007387 */ /* 0x000fe80000100a00 */
[----:B------:R0:W-:Y:S02]  /*74ca0*/  STL.64 [R1+0x4e48], R24 ;  /* 0x004e481801007387 */ /* 0x0001e40000100a00 */
[----:B0-----:R-:W-:-:S02]  /*74cb0*/  IMAD.MOV.U32 R24, RZ, RZ, R12 ;  /* 0x000000ffff187224 */ /* 0x001fc400078e000c */
[----:B------:R-:W-:Y:S01]  /*74cc0*/  IMAD.MOV.U32 R25, RZ, RZ, R13 ;  /* 0x000000ffff197224 */ /* 0x000fe200078e000d */
[----:B------:R-:W3:Y:S04]  /*74cd0*/  LDL.LU R12, [R1+0x4f7c] ;  /* 0x004f7c00010c7983 */ /* 0x000ee80000300800 */
[----:B------:R-:W3:Y:S04]  /*74ce0*/  LDL.LU R13, [R1+0x4f78] ;  /* 0x004f7800010d7983 */ /* 0x000ee80000300800 */
[----:B------:R-:W4:Y:S01]  /*74cf0*/  LDL.LU.64 R4, [R1+0x180] ;  /* 0x0001800001047983 */ /* 0x000f220000300a00 */
[----:B------:R-:W-:-:S02]  /*74d00*/  IMAD.MOV.U32 R0, RZ, RZ, R8 ;  /* 0x000000ffff007224 */ /* 0x000fc400078e0008 */
[----:B------:R-:W-:Y:S02]  /*74d10*/  IMAD.MOV.U32 R3, RZ, RZ, R9 ;  /* 0x000000ffff037224 */ /* 0x000fe400078e0009 */
[----:B------:R-:W-:Y:S02]  /*74d20*/  IMAD.MOV.U32 R28, RZ, RZ, R10 ;  /* 0x000000ffff1c7224 */ /* 0x000fe400078e000a */
[----:B------:R-:W-:Y:S02]  /*74d30*/  IMAD.MOV.U32 R29, RZ, RZ, R11 ;  /* 0x000000ffff1d7224 */ /* 0x000fe400078e000b */
[----:B------:R-:W-:Y:S02]  /*74d40*/  IMAD.MOV.U32 R21, RZ, RZ, R6 ;  /* 0x000000ffff157224 */ /* 0x000fe400078e0006 */
[----:B------:R-:W-:Y:S01]  /*74d50*/  IMAD.MOV.U32 R20, RZ, RZ, R7 ;  /* 0x000000ffff147224 */ /* 0x000fe200078e0007 */
[----:B----4-:R0:W-:Y:S04]  /*74d60*/  STL.64 [R1+0x4f40], R4 ;  /* 0x004f400401007387 */ /* 0x0101e80000100a00 */
[----:B------:R-:W3:Y:S04]  /*74d70*/  LDL.LU R8, [R1+0x2d0] ;  /* 0x0002d00001087983 */ /* 0x000ee80000300800 */
[----:B------:R-:W3:Y:S04]  /*74d80*/  LDL.LU R9, [R1+0x2d4] ;  /* 0x0002d40001097983 */ /* 0x000ee80000300800 */
[----:B------:R-:W3:Y:S04]  /*74d90*/  LDL.LU R10, [R1+0x2d8] ;  /* 0x0002d800010a7983 */ /* 0x000ee80000300800 */
[----:B------:R-:W3:Y:S04]  /*74da0*/  LDL.LU R11, [R1+0x2dc] ;  /* 0x0002dc00010b7983 */ /* 0x000ee80000300800 */
[----:B0-----:R-:W4:Y:S04]  /*74db0*/  LDL.LU R4, [R1+0x1c0] ;  /* 0x0001c00001047983 */ /* 0x001f280000300800 */
[----:B------:R-:W4:Y:S04]  /*74dc0*/  LDL.LU R5, [R1+0x1c4] ;  /* 0x0001c40001057983 */ /* 0x000f280000300800 */
[----:B------:R-:W2:Y:S04]  /*74dd0*/  LDL.LU R6, [R1+0x1c8] ;  /* 0x0001c80001067983 */ /* 0x000ea80000300800 */
[----:B------:R-:W2:Y:S04]  /*74de0*/  LDL.LU R7, [R1+0x1cc] ;  /* 0x0001cc0001077983 */ /* 0x000ea80000300800 */
[----:B--2---:R-:W-:Y:S04]  /*74df0*/  STL.64 [R1+0x4f60], R6 ;  /* 0x004f600601007387 */ /* 0x004fe80000100a00 */
[----:B----4-:R0:W-:Y:S04]  /*74e00*/  STL.64 [R1+0x4f58], R4 ;  /* 0x004f580401007387 */ /* 0x0101e80000100a00 */
[----:B0-----:R-:W2:Y:S04]  /*74e10*/  LDL.LU R4, [R1+0x1d0] ;  /* 0x0001d00001047983 */ /* 0x001ea80000300800 */
[----:B------:R-:W2:Y:S04]  /*74e20*/  LDL.LU R5, [R1+0x1d4] ;  /* 0x0001d40001057983 */ /* 0x000ea80000300800 */
[----:B------:R-:W2:Y:S04]  /*74e30*/  LDL.LU R6, [R1+0x1d8] ;  /* 0x0001d80001067983 */ /* 0x000ea80000300800 */
[----:B------:R-:W2:Y:S04]  /*74e40*/  LDL.LU R7, [R1+0x1dc] ;  /* 0x0001dc0001077983 */ /* 0x000ea80000300800 */
[----:B------:R-:W-:Y:S04]  /*74e50*/  STL [R1+0x4f30], R23 ;  /* 0x004f301701007387 */ /* 0x000fe80000100800 */
[----:B------:R0:W-:Y:S04]  /*74e60*/  STL.64 [R1+0x4f28], R20 ;  /* 0x004f281401007387 */ /* 0x0001e80000100a00 */
[----:B0-----:R-:W4:Y:S04]  /*74e70*/  LDL.LU R20, [R1+0x190] ;  /* 0x0001900001147983 */ /* 0x001f280000300800 */
[----:B------:R-:W4:Y:S04]  /*74e80*/  LDL.LU R21, [R1+0x194] ;  /* 0x0001940001157983 */ /* 0x000f280000300800 */
[----:B------:R-:W2:Y:S04]  /*74e90*/  LDL.LU R22, [R1+0x198] ;  /* 0x0001980001167983 */ /* 0x000ea80000300800 */
[----:B------:R-:W2:Y:S01]  /*74ea0*/  LDL.LU R23, [R1+0x19c] ;  /* 0x00019c0001177983 */ /* 0x000ea20000300800 */
[----:B---3--:R-:W-:Y:S03]  /*74eb0*/  HMMA.16816.F32 R8, R16, R12, R8 ;  /* 0x0000000c1008723c */ /* 0x008fe60000001808 */
[----:B--2---:R-:W-:Y:S04]  /*74ec0*/  STL.64 [R1+0x4f50], R22 ;  /* 0x004f501601007387 */ /* 0x004fe80000100a00 */
[----:B----4-:R0:W-:Y:S04]  /*74ed0*/  STL.64 [R1+0x4f48], R20 ;  /* 0x004f481401007387 */ /* 0x0101e80000100a00 */
[----:B0-----:R-:W2:Y:S04]  /*74ee0*/  LDL.LU.64 R20, [R1+0xb0] ;  /* 0x0000b00001147983 */ /* 0x001ea80000300a00 */
[----:B------:R0:W-:Y:S04]  /*74ef0*/  STL.64 [R1+0x4ef8], R24 ;  /* 0x004ef81801007387 */ /* 0x0001e80000100a00 */
[----:B0-----:R-:W3:Y:S04]  /*74f00*/  LDL.LU R24, [R1+0x160] ;  /* 0x0001600001187983 */ /* 0x001ee80000300800 */
[----:B------:R-:W3:Y:S04]  /*74f10*/  LDL.LU R25, [R1+0x164] ;  /* 0x0001640001197983 */ /* 0x000ee80000300800 */
[----:B------:R-:W4:Y:S04]  /*74f20*/  LDL.LU R26, [R1+0x168] ;  /* 0x00016800011a7983 */ /* 0x000f280000300800 */
[----:B------:R-:W4:Y:S01]  /*74f30*/  LDL.LU R27, [R1+0x16c] ;  /* 0x00016c00011b7983 */ /* 0x000f220000300800 */
[----:B------:R-:W-:-:S03]  /*74f40*/  IMAD.MOV.U32 R2, RZ, RZ, R10 ;  /* 0x000000ffff027224 */ /* 0x000fc600078e000a */
[----:B----4-:R-:W-:Y:S04]  /*74f50*/  STL.64 [R1+0x4f10], R26 ;  /* 0x004f101a01007387 */ /* 0x010fe80000100a00 */
[----:B---3--:R0:W-:Y:S04]  /*74f60*/  STL.64 [R1+0x4f08], R24 ;  /* 0x004f081801007387 */ /* 0x0081e80000100a00 */
[----:B0-----:R-:W3:Y:S04]  /*74f70*/  LDL.LU R24, [R1+0x170] ;  /* 0x0001700001187983 */ /* 0x001ee80000300800 */
[----:B------:R-:W3:Y:S04]  /*74f80*/  LDL.LU R25, [R1+0x174] ;  /* 0x0001740001197983 */ /* 0x000ee80000300800 */
[----:B------:R-:W3:Y:S04]  /*74f90*/  LDL.LU R26, [R1+0x178] ;  /* 0x00017800011a7983 */ /* 0x000ee80000300800 */
[----:B------:R-:W3:Y:S04]  /*74fa0*/  LDL.LU R27, [R1+0x17c] ;  /* 0x00017c00011b7983 */ /* 0x000ee80000300800 */
[----:B------:R-:W-:Y:S04]  /*74fb0*/  STL.64 [R1+0x1e0], R8 ;  /* 0x0001e00801007387 */ /* 0x000fe80000100a00 */
[----:B------:R0:W-:Y:S04]  /*74fc0*/  STL [R1+0x1ec], R11 ;  /* 0x0001ec0b01007387 */ /* 0x0001e80000100800 */
[----:B0-----:R-:W4:Y:S04]  /*74fd0*/  LDL.LU.64 R10, [R1+0x4f70] ;  /* 0x004f7000010a7983 */ /* 0x001f280000300a00 */
[----:B------:R-:W2:Y:S04]  /*74fe0*/  LDL.LU.64 R8, [R1+0x4f68] ;  /* 0x004f680001087983 */ /* 0x000ea80000300a00 */
[----:B------:R-:W-:Y:S04]  /*74ff0*/  STL.64 [R1+0x4e40], R14 ;  /* 0x004e400e01007387 */ /* 0x000fe80000100a00 */
[----:B------:R0:W-:Y:S04]  /*75000*/  STL.64 [R1+0x4e38], R12 ;  /* 0x004e380c01007387 */ /* 0x0001e80000100a00 */
[----:B0-----:R-:W3:Y:S04]  /*75010*/  LDL.LU R12, [R1+0x1b0] ;  /* 0x0001b000010c7983 */ /* 0x001ee80000300800 */
[----:B------:R-:W3:Y:S04]  /*75020*/  LDL.LU R13, [R1+0x1b4] ;  /* 0x0001b400010d7983 */ /* 0x000ee80000300800 */
[----:B------:R-:W3:Y:S04]  /*75030*/  LDL.LU R14, [R1+0x1b8] ;  /* 0x0001b800010e7983 */ /* 0x000ee80000300800 */
[----:B------:R-:W3:Y:S04]  /*75040*/  LDL.LU R15, [R1+0x1bc] ;  /* 0x0001bc00010f7983 */ /* 0x000ee80000300800 */
[----:B------:R-:W-:Y:S01]  /*75050*/  STL [R1+0x4d78], R2 ;  /* 0x004d780201007387 */ /* 0x000fe20000100800 */
[----:B--2---:R-:W-:-:S15]  /*75060*/  HMMA.16816.F32 R4, R16, R8, R4 ;  /* 0x000000081004723c */ /* 0x004fde0000001804 */
[----:B------:R-:W-:-:S04]  /*75070*/  NOP ;  /* 0x0000000000007918 */ /* 0x000fc80000000000 */
[----:B------:R-:W-:Y:S04]  /*75080*/  STL.64 [R1+0x1d0], R4 ;  /* 0x0001d00401007387 */ /* 0x000fe80000100a00 */
[----:B------:R0:W-:Y:S04]  /*75090*/  STL.64 [R1+0x1d8], R6 ;  /* 0x0001d80601007387 */ /* 0x0001e80000100a00 */
[----:B0-----:R-:W2:Y:S04]  /*750a0*/  LDL.LU.64 R6, [R1+0x4f60] ;  /* 0x004f600001067983 */ /* 0x001ea80000300a00 */
[----:B------:R-:W2:Y:S04]  /*750b0*/  LDL.LU.64 R4, [R1+0x4f58] ;  /* 0x004f580001047983 */ /* 0x000ea80000300a00 */
[----:B----4-:R-:W-:Y:S04]  /*750c0*/  STL [R1+0x4e60], R11 ;  /* 0x004e600b01007387 */ /* 0x010fe80000100800 */
[----:B------:R0:W-:Y:S04]  /*750d0*/  STL.64 [R1+0x4e58], R8 ;  /* 0x004e580801007387 */ /* 0x0001e80000100a00 */
[----:B------:R-:W4:Y:S01]  /*750e0*/  LDL.LU.64 R22, [R1+0x4f50] ;  /* 0x004f500001167983 */ /* 0x000f220000300a00 */
[----:B0-----:R-:W-:-:S02]  /*750f0*/  IMAD.MOV.U32 R9, RZ, RZ, R20 ;  /* 0x000000ffff097224 */ /* 0x001fc400078e0014 */
[----:B------:R-:W-:Y:S01]  /*75100*/  IMAD.MOV.U32 R8, RZ, RZ, R21 ;  /* 0x000000ffff087224 */ /* 0x000fe200078e0015 */
[----:B--2---:R-:W-:Y:S01]  /*75110*/  HMMA.16816.F32 R4, R16, R20, R4 ;  /* 0x000000141004723c */ /* 0x004fe20000001804 */
[----:B------:R-:W4:-:S15]  /*75120*/  LDL.LU.64 R20, [R1+0x4f48] ;  /* 0x004f480001147983 */ /* 0x000f1e0000300a00 */
[----:B------:R-:W-:-:S03]  /*75130*/  NOP ;  /* 0x0000000000007918 */ /* 0x000fc60000000000 */
[----:B------:R0:W-:Y:S04]  /*75140*/  STL [R1+0x1c0], R4 ;  /* 0x0001c00401007387 */ /* 0x0001e80000100800 */
[----:B------:R-:W-:Y:S01]  /*75150*/  STL.64 [R1+0x1c8], R6 ;  /* 0x0001c80601007387 */ /* 0x000fe20000100a00 */
[----:B------:R-:W-:-:S03]  /*75160*/  IMAD.MOV.U32 R2, RZ, RZ, R5 ;  /* 0x000000ffff027224 */ /* 0x000fc600078e0005 */
[----:B0-----:R-:W3:Y:S02]  /*75170*/  LDL.LU.64 R4, [R1+0x4f40] ;  /* 0x004f400001047983 */ /* 0x001ee40000300a00 */
[----:B---3--:R-:W-:Y:S01]  /*75180*/  HMMA.16816.F32 R12, R16, R4, R12 ;  /* 0x00000004100c723c */ /* 0x008fe2000000180c */
[----:B------:R-:W-:-:S15]  /*75190*/  IMAD.MOV.U32 R11, RZ, RZ, R5 ;  /* 0x000000ffff0b7224 */ /* 0x000fde00078e0005 */
[----:B------:R-:W-:-:S03]  /*751a0*/  NOP ;  /* 0x0000000000007918 */ /* 0x000fc60000000000 */
[----:B------:R0:W-:Y:S04]  /*751b0*/  STL.64 [R1+0x1b0], R12 ;  /* 0x0001b00c01007387 */ /* 0x0001e80000100a00 */
[----:B------:R-:W-:Y:S01]  /*751c0*/  STL.64 [R1+0x1b8], R14 ;  /* 0x0001b80e01007387 */ /* 0x000fe20000100a00 */
[----:B0-----:R-:W-:-:S03]  /*751d0*/  IMAD.MOV.U32 R12, RZ, RZ, R4 ;  /* 0x000000ffff0c7224 */ /* 0x001fc600078e0004 */
[----:B------:R-:W4:Y:S02]  /*751e0*/  LDL.LU.64 R4, [R1+0x4f38] ;  /* 0x004f380001047983 */ /* 0x000f240000300a00 */
[----:B----4-:R-:W-:Y:S02]  /*751f0*/  HMMA.16816.F32 R16, R16, R4, R20 ;  /* 0x000000041010723c */ /* 0x010fe40000001814 */
[----:B------:R-:W2:Y:S04]  /*75200*/  LDL.LU R23, [R1+0x4f30] ;  /* 0x004f300001177983 */ /* 0x000ea80000300800 */
[----:B------:R-:W3:Y:S04]  /*75210*/  LDL.LU.64 R20, [R1+0x4f28] ;  /* 0x004f280001147983 */ /* 0x000ee80000300a00 */
[----:B------:R-:W3:Y:S04]  /*75220*/  LDL.LU.64 R6, [R1+0x4f20] ;  /* 0x004f200001067983 */ /* 0x000ee80000300a00 */
[----:B------:R-:W3:Y:S05]  /*75230*/  LDL.LU.64 R4, [R1+0x4f18] ;  /* 0x004f180001047983 */ /* 0x000eea0000300a00 */
[----:B------:R-:W-:Y:S04]  /*75240*/  STL.64 [R1+0x190], R16 ;  /* 0x0001901001007387 */ /* 0x000fe80000100a00 */
[----:B------:R-:W-:Y:S04]  /*75250*/  STL.64 [R1+0x198], R18 ;  /* 0x0001981201007387 */ /* 0x000fe80000100a00 */
[----:B--2---:R-:W0:Y:S04]  /*75260*/  LDSM.16.MT88.4 R16, [R23+UR5+0x41c00] ;  /* 0x041c00051710783b */ /* 0x004e280008004200 */
[----:B0-----:R-:W-:Y:S04]  /*75270*/  STL.64 [R1+0x4ca0], R18 ;  /* 0x004ca01201007387 */ /* 0x001fe80000100a00 */
[----:B------:R0:W-:Y:S04]  /*75280*/  STL.64 [R1+0x4c98], R16 ;  /* 0x004c981001007387 */ /* 0x0001e80000100a00 */
[----:B0-----:R-:W2:Y:S04]  /*75290*/  LDL.LU.64 R16, [R1+0x1a0] ;  /* 0x0001a00001107983 */ /* 0x001ea80000300a00 */
[----:B------:R-:W4:Y:S01]  /*752a0*/  LDL.LU.64 R18, [R1+0x1a8] ;  /* 0x0001a80001127983 */ /* 0x000f220000300a00 */
[C---:B---3--:R-:W-:Y:S03]  /*752b0*/  HMMA.16816.F32 R20, R4.reuse, R20, R24 ;  /* 0x000000140414723c */ /* 0x048fe60000001818 */
[----:B----4-:R-:W-:Y:S04]  /*752c0*/  STL.64 [R1+0x4de0], R18 ;  /* 0x004de01201007387 */ /* 0x010fe80000100a00 */
[----:B--2---:R0:W-:Y:S04]  /*752d0*/  STL.64 [R1+0x4dd8], R16 ;  /* 0x004dd81001007387 */ /* 0x0041e80000100a00 */
        /* <DEDUP_REMOVED lines=10> */
[----:B------:R-:W2:-:S15]  /*75380*/  LDL.LU.64 R24, [R1+0x4ef8] ;  /* 0x004ef80001187983 */ /* 0x000e9e0000300a00 */
[----:B------:R-:W-:Y:S02]  /*75390*/  NOP ;  /* 0x0000000000007918 */ /* 0x000fe40000000000 */
[----:B------:R-:W-:Y:S04]  /*753a0*/  STL.64 [R1+0x160], R20 ;  /* 0x0001601401007387 */ /* 0x000fe80000100a00 */
[----:B------:R0:W-:Y:S04]  /*753b0*/  STL.64 [R1+0x168], R22 ;  /* 0x0001681601007387 */ /* 0x0001e80000100a00 */
[----:B0-----:R-:W3:Y:S01]  /*753c0*/  LDL.LU.64 R22, [R1+0x4ef0] ;  /* 0x004ef00001167983 */ /* 0x001ee20000300a00 */
[----:B--2---:R-:W-:Y:S01]  /*753d0*/  HMMA.16816.F32 R24, R4, R24, R16 ;  /* 0x000000180418723c */ /* 0x004fe20000001810 */
[----:B------:R-:W-:-:S02]  /*753e0*/  IMAD.MOV.U32 R16, RZ, RZ, R12 ;  /* 0x000000ffff107224 */ /* 0x000fc400078e000c */
[----:B------:R-:W-:-:S15]  /*753f0*/  IMAD.MOV.U32 R17, RZ, RZ, R11 ;  /* 0x000000ffff117224 */ /* 0x000fde00078e000b */
[----:B------:R-:W-:Y:S01]  /*75400*/  NOP ;  /* 0x0000000000007918 */ /* 0x000fe20000000000 */
[----:B------:R-:W-:Y:S04]  /*75410*/  STL.64 [R1+0x150], R24 ;  /* 0x0001501801007387 */ /* 0x000fe80000100a00 */
[----:B------:R-:W-:Y:S04]  /*75420*/  STL.64 [R1+0x158], R26 ;  /* 0x0001581a01007387 */ /* 0x000fe80000100a00 */
[----:B------:R-:W-:Y:S04]  /*75430*/  STL.64 [R1+0x4df8], R16 ;  /* 0x004df81001007387 */ /* 0x000fe80000100a00 */
[----:B------:R-:W2:Y:S01]  /*75440*/  LDL.LU R20, [R1+0x20] ;  /* 0x0000200001147983 */ /* 0x000ea20000300800 */
[----:B---3--:R-:W-:-:S05]  /*75450*/  IMAD.MOV.U32 R21, RZ, RZ, R23 ;  /* 0x000000ffff157224 */ /* 0x008fca00078e0017 */
[----:B--2---:R0:W-:Y:S04]  /*75460*/  STL.64 [R1+0x4e90], R20 ;  /* 0x004e901401007387 */ /* 0x0041e80000100a00 */
[----:B------:R-:W2:Y:S04]  /*75470*/  LDL.LU R12, [R1+0xd0] ;  /* 0x0000d000010c7983 */ /* 0x000ea80000300800 */
[----:B------:R-:W2:Y:S04]  /*75480*/  LDL.LU R13, [R1+0xd4] ;  /* 0x0000d400010d7983 */ /* 0x000ea80000300800 */
[----:B------:R-:W3:Y:S04]  /*75490*/  LDL.LU R14, [R1+0xd8] ;  /* 0x0000d800010e7983 */ /* 0x000ee80000300800 */
[----:B------:R-:W3:Y:S04]  /*754a0*/  LDL.LU R15, [R1+0xdc] ;  /* 0x0000dc00010f7983 */ /* 0x000ee80000300800 */
[----:B0-----:R-:W4:Y:S04]  /*754b0*/  LDL.LU R20, [R1+0x30] ;  /* 0x0000300001147983 */ /* 0x001f280000300800 */
[----:B------:R-:W4:Y:S04]  /*754c0*/  LDL.LU R21, [R1+0x34] ;  /* 0x0000340001157983 */ /* 0x000f280000300800 */
[----:B----4-:R-:W-:Y:S04]  /*754d0*/  STL.64 [R1+0x4ea8], R20 ;  /* 0x004ea81401007387 */ /* 0x010fe80000100a00 */
[----:B---3--:R-:W-:Y:S04]  /*754e0*/  STL.64 [R1+0x4e70], R14 ;  /* 0x004e700e01007387 */ /* 0x008fe80000100a00 */
[----:B--2---:R0:W-:Y:S04]  /*754f0*/  STL.64 [R1+0x4e68], R12 ;  /* 0x004e680c01007387 */ /* 0x0041e80000100a00 */
[----:B0-----:R-:W2:Y:S04]  /*75500*/  LDL.LU R12, [R1+0xf0] ;  /* 0x0000f000010c7983 */ /* 0x001ea80000300800 */
[----:B------:R-:W2:Y:S04]  /*75510*/  LDL.LU R13, [R1+0xf4] ;  /* 0x0000f400010d7983 */ /* 0x000ea80000300800 */
[----:B------:R-:W3:Y:S04]  /*75520*/  LDL.LU R14, [R1+0xf8] ;  /* 0x0000f800010e7983 */ /* 0x000ee80000300800 */
[----:B------:R-:W3:Y:S04]  /*75530*/  LDL.LU R15, [R1+0xfc] ;  /* 0x0000fc00010f7983 */ /* 0x000ee80000300800 */
[----:B------:R-:W4:Y:S04]  /*75540*/  LDL.LU R20, [R1+0x40] ;  /* 0x0000400001147983 */ /* 0x000f280000300800 */
        /* <DEDUP_REMOVED lines=10> */
[----:B----4-:R0:W-:Y:S04]  /*755f0*/  STL.64 [R1+0x4ed8], R20 ;  /* 0x004ed81401007387 */ /* 0x0101e80000100a00 */
[----:B0-----:R-:W4:Y:S04]  /*75600*/  LDL.LU R20, [R1+0x60] ;  /* 0x0000600001147983 */ /* 0x001f280000300800 */
[----:B------:R-:W4:Y:S04]  /*75610*/  LDL.LU R21, [R1+0x64] ;  /* 0x0000640001157983 */ /* 0x000f280000300800 */
[----:B---3--:R-:W-:Y:S04]  /*75620*/  STL.64 [R1+0x4ea0], R14 ;  /* 0x004ea00e01007387 */ /* 0x008fe80000100a00 */
[----:B--2---:R0:W-:Y:S04]  /*75630*/  STL.64 [R1+0x4e98], R12 ;  /* 0x004e980c01007387 */ /* 0x0041e80000100a00 */
[----:B0-----:R-:W2:Y:S04]  /*75640*/  LDL.LU R12, [R1+0x110] ;  /* 0x00011000010c7983 */ /* 0x001ea80000300800 */
[----:B------:R-:W2:Y:S04]  /*75650*/  LDL.LU R13, [R1+0x114] ;  /* 0x00011400010d7983 */ /* 0x000ea80000300800 */
[----:B------:R-:W3:Y:S04]  /*75660*/  LDL.LU R14, [R1+0x118] ;  /* 0x00011800010e7983 */ /* 0x000ee80000300800 */
[----:B------:R-:W3:Y:S04]  /*75670*/  LDL.LU R15, [R1+0x11c] ;  /* 0x00011c00010f7983 */ /* 0x000ee80000300800 */
        /* <DEDUP_REMOVED lines=11> */
[----:B------:R-:W3:Y:S01]  /*75730*/  LDL.LU R15, [R1+0x13c] ;  /* 0x00013c00010f7983 */ /* 0x000ee20000300800 */
[----:B------:R-:W-:-:S02]  /*75740*/  IMAD.MOV.U32 R16, RZ, RZ, R9 ;  /* 0x000000ffff107224 */ /* 0x000fc400078e0009 */
[----:B------:R-:W-:Y:S02]  /*75750*/  IMAD.MOV.U32 R17, RZ, RZ, R8 ;  /* 0x000000ffff117224 */ /* 0x000fe400078e0008 */
[----:B------:R-:W-:Y:S01]  /*75760*/  IMAD.MOV.U32 R25, RZ, RZ, R10 ;  /* 0x000000ffff197224 */ /* 0x000fe200078e000a */
[----:B---3--:R-:W-:Y:S04]  /*75770*/  STL.64 [R1+0x4ee8], R14 ;  /* 0x004ee80e01007387 */ /* 0x008fe80000100a00 */
[----:B--2---:R0:W-:Y:S04]  /*75780*/  STL.64 [R1+0x4ee0], R12 ;  /* 0x004ee00c01007387 */ /* 0x0041e80000100a00 */
[----:B0-----:R-:W4:Y:S04]  /*75790*/  LDL.LU R12, [R1+0x140] ;  /* 0x00014000010c7983 */ /* 0x001f280000300800 */
[----:B------:R-:W4:Y:S04]  /*757a0*/  LDL.LU R13, [R1+0x144] ;  /* 0x00014400010d7983 */ /* 0x000f280000300800 */
[----:B------:R-:W4:Y:S04]  /*757b0*/  LDL.LU R14, [R1+0x148] ;  /* 0x00014800010e7983 */ /* 0x000f280000300800 */
[----:B------:R-:W4:Y:S04]  /*757c0*/  LDL.LU R15, [R1+0x14c] ;  /* 0x00014c00010f7983 */ /* 0x000f280000300800 */
[----:B------:R-:W2:Y:S04]  /*757d0*/  LDL.LU R8, [R1+0xe0] ;  /* 0x0000e00001087983 */ /* 0x000ea80000300800 */
[----:B------:R-:W2:Y:S04]  /*757e0*/  LDL.LU R9, [R1+0xe4] ;  /* 0x0000e40001097983 */ /* 0x000ea80000300800 */
[----:B------:R-:W2:Y:S04]  /*757f0*/  LDL.LU R10, [R1+0xe8] ;  /* 0x0000e800010a7983 */ /* 0x000ea80000300800 */
[----:B------:R-:W2:Y:S04]  /*75800*/  LDL.LU R11, [R1+0xec] ;  /* 0x0000ec00010b7983 */ /* 0x000ea80000300800 */
[----:B------:R0:W-:Y:S04]  /*75810*/  STL.64 [R1+0x4e20], R16 ;  /* 0x004e201001007387 */ /* 0x0001e80000100a00 */
[----:B0-----:R-:W3:Y:S04]  /*75820*/  LDL.LU R16, [R1+0xa0] ;  /* 0x0000a00001107983 */ /* 0x001ee80000300800 */
[----:B------:R-:W3:Y:S04]  /*75830*/  LDL.LU R17, [R1+0xa4] ;  /* 0x0000a40001117983 */ /* 0x000ee80000300800 */
[----:B------:R-:W2:Y:S04]  /*75840*/  LDL.LU R18, [R1+0xa8] ;  /* 0x0000a80001127983 */ /* 0x000ea80000300800 */
[----:B------:R-:W2:Y:S01]  /*75850*/  LDL.LU R19, [R1+0xac] ;  /* 0x0000ac0001137983 */ /* 0x000ea20000300800 */
[----:B------:R-:W-:-:S02]  /*75860*/  IMAD.MOV.U32 R24, RZ, RZ, R22 ;  /* 0x000000ffff187224 */ /* 0x000fc400078e0016 */
[C---:B----4-:R-:W-:Y:S01]  /*75870*/  HMMA.16816.F32 R20, R4.reuse, R20, R12 ;  /* 0x000000140414723c */ /* 0x050fe2000000180c */
[----:B--2---:R-:W-:Y:S04]  /*75880*/  STL.64 [R1+0x4e30], R18 ;  /* 0x004e301201007387 */ /* 0x004fe80000100a00 */
[----:B---3--:R0:W-:Y:S04]  /*75890*/  STL.64 [R1+0x4e28], R16 ;  /* 0x004e281001007387 */ /* 0x0081e80000100a00 */
        /* <DEDUP_REMOVED lines=38> */
[----:B0-----:R-:W4:Y:S04]  /*75b00*/  LDL.LU R20, [R1+0x2a0] ;  /* 0x0002a00001147983 */ /* 0x001f280000300800 */
[----:B------:R-:W4:Y:S04]  /*75b10*/  LDL.LU R21, [R1+0x2a4] ;  /* 0x0002a40001157983 */ /* 0x000f280000300800 */
[----:B-1----:R-:W2:Y:S04]  /*75b20*/  LDL.LU R22, [R1+0x2a8] ;  /* 0x0002a80001167983 */ /* 0x002ea80000300800 */
[----:B------:R-:W2:Y:S01]  /*75b30*/  LDL.LU R23, [R1+0x2ac] ;  /* 0x0002ac0001177983 */ /* 0x000ea20000300800 */
[C---:B------:R-:W-:Y:S03]  /*75b40*/  HMMA.16816.F32 R24, R4.reuse, R24, R8 ;  /* 0x000000180418723c */ /* 0x040fe60000001808 */
[----:B--2---:R-:W-:Y:S04]  /*75b50*/  STL.64 [R1+0x4df0], R22 ;  /* 0x004df01601007387 */ /* 0x004fe80000100a00 */
[----:B----4-:R0:W-:Y:S04]  /*75b60*/  STL.64 [R1+0x4de8], R20 ;  /* 0x004de81401007387 */ /* 0x0101e80000100a00 */
[----:B0-----:R-:W2:Y:S04]  /*75b70*/  LDL.LU R20, [R1+0x2b0] ;  /* 0x0002b00001147983 */ /* 0x001ea80000300800 */
[----:B------:R-:W2:Y:S04]  /*75b80*/  LDL.LU R21, [R1+0x2b4] ;  /* 0x0002b40001157983 */ /* 0x000ea80000300800 */
[----:B------:R-:W4:Y:S04]  /*75b90*/  LDL.LU R22, [R1+0x2b8] ;  /* 0x0002b80001167983 */ /* 0x000f280000300800 */
[----:B------:R-:W4:Y:S04]  /*75ba0*/  LDL.LU R23, [R1+0x2bc] ;  /* 0x0002bc0001177983 */ /* 0x000f280000300800 */
[----:B----4-:R-:W-:Y:S04]  /*75bb0*/  STL.64 [R1+0x4e08], R22 ;  /* 0x004e081601007387 */ /* 0x010fe80000100a00 */
[----:B--2---:R0:W-:Y:S04]  /*75bc0*/  STL.64 [R1+0x4e00], R20 ;  /* 0x004e001401007387 */ /* 0x0041e80000100a00 */
[----:B0-----:R-:W2:Y:S04]  /*75bd0*/  LDL.LU R20, [R1+0x2c0] ;  /* 0x0002c00001147983 */ /* 0x001ea80000300800 */
[----:B------:R-:W2:Y:S04]  /*75be0*/  LDL.LU R21, [R1+0x2c4] ;  /* 0x0002c40001157983 */ /* 0x000ea80000300800 */
[----:B------:R-:W2:Y:S04]  /*75bf0*/  LDL.LU R22, [R1+0x2c8] ;  /* 0x0002c80001167983 */ /* 0x000ea80000300800 */
[----:B------:R-:W2:Y:S04]  /*75c00*/  LDL.LU R23, [R1+0x2cc] ;  /* 0x0002cc0001177983 */ /* 0x000ea80000300800 */
[----:B------:R-:W4:Y:S04]  /*75c10*/  LDL.LU R11, [R1+0x4e60] ;  /* 0x004e6000010b7983 */ /* 0x000f280000300800 */
[----:B------:R-:W2:Y:S04]  /*75c20*/  LDL.LU.64 R8, [R1+0x4e58] ;  /* 0x004e580001087983 */ /* 0x000ea80000300a00 */
[----:B------:R-:W-:Y:S04]  /*75c30*/  STL.64 [R1+0xe0], R24 ;  /* 0x0000e01801007387 */ /* 0x000fe80000100a00 */
[----:B------:R0:W-:Y:S04]  /*75c40*/  STL.64 [R1+0xe8], R26 ;  /* 0x0000e81a01007387 */ /* 0x0001e80000100a00 */
[----:B0-----:R-:W2:Y:S04]  /*75c50*/  LDL.LU.64 R26, [R1+0x4e50] ;  /* 0x004e5000011a7983 */ /* 0x001ea80000300a00 */
[----:B------:R-:W3:Y:S02]  /*75c60*/  LDL.LU.64 R24, [R1+0x4e48] ;  /* 0x004e480001187983 */ /* 0x000ee40000300a00 */
[----:B---3--:R-:W-:-:S15]  /*75c70*/  HMMA.16816.F32 R12, R4, R24, R12 ;  /* 0x00000018040c723c */ /* 0x008fde000000180c */
[----:B------:R-:W-:-:S04]  /*75c80*/  NOP ;  /* 0x0000000000007918 */ /* 0x000fc80000000000 */
[----:B------:R-:W-:Y:S04]  /*75c90*/  STL.64 [R1+0xd0], R12 ;  /* 0x0000d00c01007387 */ /* 0x000fe80000100a00 */
[----:B------:R0:W-:Y:S01]  /*75ca0*/  STL [R1+0xd8], R14 ;  /* 0x0000d80e01007387 */ /* 0x0001e20000100800 */
[----:B------:R-:W-:-:S03]  /*75cb0*/  IMAD.MOV.U32 R10, RZ, RZ, R15 ;  /* 0x000000ffff0a7224 */ /* 0x000fc600078e000f */
[----:B0-----:R-:W3:Y:S04]  /*75cc0*/  LDL.LU.64 R14, [R1+0x4e40] ;  /* 0x004e4000010e7983 */ /* 0x001ee80000300a00 */
[----:B------:R-:W2:Y:S02]  /*75cd0*/  LDL.LU.64 R12, [R1+0x4e38] ;  /* 0x004e3800010c7983 */ /* 0x000ea40000300a00 */
[----:B--2---:R-:W-:-:S15]  /*75ce0*/  HMMA.16816.F32 R16, R4, R12, R16 ;  /* 0x0000000c0410723c */ /* 0x004fde0000001810 */
[----:B------:R-:W-:-:S04]  /*75cf0*/  NOP ;  /* 0x0000000000007918 */ /* 0x000fc80000000000 */
[----:B------:R-:W-:Y:S04]  /*75d00*/  STL.64 [R1+0xc0], R16 ;  /* 0x0000c01001007387 */ /* 0x000fe80000100a00 */
[----:B------:R0:W-:Y:S04]  /*75d10*/  STL.64 [R1+0xc8], R18 ;  /* 0x0000c81201007387 */ /* 0x0001e80000100a00 */
[----:B0-----:R-:W2:Y:S04]  /*75d20*/  LDL.LU.64 R18, [R1+0x4e30] ;  /* 0x004e300001127983 */ /* 0x001ea80000300a00 */
[----:B------:R-:W2:Y:S02]  /*75d30*/  LDL.LU.64 R16, [R1+0x4e28] ;  /* 0x004e280001107983 */ /* 0x000ea40000300a00 */
[----:B--2---:R-:W-:-:S15]  /*75d40*/  HMMA.16816.F32 R16, R4, R8, R16 ;  /* 0x000000080410723c */ /* 0x004fde0000001810 */
[----:B------:R-:W-:-:S04]  /*75d50*/  NOP ;  /* 0x0000000000007918 */ /* 0x000fc80000000000 */
[----:B------:R0:W-:Y:S04]  /*75d60*/  STL.64 [R1+0xa0], R16 ;  /* 0x0000a01001007387 */ /* 0x0001e80000100a00 */
[----:B------:R-:W-:Y:S04]  /*75d70*/  STL.64 [R1+0xa8], R18 ;  /* 0x0000a81201007387 */ /* 0x000fe80000100a00 */
[----:B0-----:R-:W2:Y:S04]  /*75d80*/  LDL.LU.64 R16, [R1+0x4e20] ;  /* 0x004e200001107983 */ /* 0x001ea80000300a00 */
[----:B----4-:R0:W-:Y:S01]  /*75d90*/  STL.64 [R1+0x4dc0], R10 ;  /* 0x004dc00a01007387 */ /* 0x0101e20000100a00 */
[----:B---3--:R-:W-:-:S02]  /*75da0*/  IMAD.MOV.U32 R8, RZ, RZ, R14 ;  /* 0x000000ffff087224 */ /* 0x008fc400078e000e */
[----:B------:R-:W-:Y:S01]  /*75db0*/  IMAD.MOV.U32 R9, RZ, RZ, R15 ;  /* 0x000000ffff097224 */ /* 0x000fe200078e000f */
[----:B------:R-:W3:Y:S04]  /*75dc0*/  LDL.LU R14, [R1+0x4e1c] ;  /* 0x004e1c00010e7983 */ /* 0x000ee80000300800 */
[----:B------:R-:W3:Y:S01]  /*75dd0*/  LDL.LU R15, [R1+0x4e18] ;  /* 0x004e1800010f7983 */ /* 0x000ee20000300800 */
[----:B0-----:R-:W-:Y:S02]  /*75de0*/  IMAD.MOV.U32 R10, RZ, RZ, R26 ;  /* 0x000000ffff0a7224 */ /* 0x001fe400078e001a */
[----:B------:R-:W-:Y:S01]  /*75df0*/  IMAD.MOV.U32 R11, RZ, RZ, R27 ;  /* 0x000000ffff0b7224 */ /* 0x000fe200078e001b */
[----:B------:R-:W4:Y:S04]  /*75e00*/  LDL.LU R26, [R1+0x4e14] ;  /* 0x004e1400011a7983 */ /* 0x000f280000300800 */
[----:B------:R-:W4:Y:S01]  /*75e10*/  LDL.LU R27, [R1+0x4e10] ;  /* 0x004e1000011b7983 */ /* 0x000f220000300800 */
[----:B--2---:R-:W-:Y:S03]  /*75e20*/  HMMA.16816.F32 R16, R4, R16, R20 ;  /* 0x000000100410723c */ /* 0x004fe60000001814 */
[----:B------:R-:W2:Y:S04]  /*75e30*/  LDL.LU.64 R22, [R1+0x4e08] ;  /* 0x004e080001167983 */ /* 0x000ea80000300a00 */
[----:B------:R-:W2:-:S12]  /*75e40*/  LDL.LU.64 R20, [R1+0x4e00] ;  /* 0x004e000001147983 */ /* 0x000e980000300a00 */
[----:B------:R-:W-:Y:S02]  /*75e50*/  IMAD.MOV.U32 R12, RZ, RZ, R16 ;  /* 0x000000ffff0c7224 */ /* 0x000fe400078e0010 */
[----:B------:R-:W-:Y:S01]  /*75e60*/  IMAD.MOV.U32 R13, RZ, RZ, R17 ;  /* 0x000000ffff0d7224 */ /* 0x000fe200078e0011 */
[----:B------:R-:W-:Y:S04]  /*75e70*/  STL.64 [R1+0x2c8], R18 ;  /* 0x0002c81201007387 */ /* 0x000fe80000100a00 */
[----:B------:R-:W2:Y:S04]  /*75e80*/  LDL.LU.64 R16, [R1+0x4df8] ;  /* 0x004df80001107983 */ /* 0x000ea80000300a00 */
[----:B---3--:R0:W-:Y:S04]  /*75e90*/  STL.64 [R1+0x4d08], R14 ;  /* 0x004d080e01007387 */ /* 0x0081e80000100a00 */
[----:B------:R-:W-:Y:S04]  /*75ea0*/  STL.64 [R1+0x4d00], R12 ;  /* 0x004d000c01007387 */ /* 0x000fe80000100a00 */
[----:B0-----:R-:W3:Y:S04]  /*75eb0*/  LDL.LU.64 R14, [R1+0x68] ;  /* 0x00006800010e7983 */ /* 0x001ee80000300a00 */
[----:B---3--:R0:W-:Y:S04]  /*75ec0*/  STL.64 [R1+0x4db0], R14 ;  /* 0x004db00e01007387 */ /* 0x0081e80000100a00 */
[----:B0-----:R-:W3:Y:S01]  /*75ed0*/  LDL.LU.64 R14, [R1+0x88] ;  /* 0x00008800010e7983 */ /* 0x001ee20000300a00 */
[----:B--2---:R-:W-:-:S15]  /*75ee0*/  HMMA.16816.F32 R16, R4, R16, R20 ;  /* 0x000000100410723c */ /* 0x004fde0000001814 */
[----:B------:R-:W-:-:S04]  /*75ef0*/  NOP ;  /* 0x0000000000007918 */ /* 0x000fc80000000000 */
[----:B------:R-:W-:Y:S02]  /*75f00*/  IMAD.MOV.U32 R25, RZ, RZ, R18 ;  /* 0x000000ffff197224 */ /* 0x000fe400078e0012 */
[----:B------:R-:W-:Y:S01]  /*75f10*/  IMAD.MOV.U32 R24, RZ, RZ, R19 ;  /* 0x000000ffff187224 */ /* 0x000fe200078e0013 */
[----:B---3--:R0:W-:Y:S04]  /*75f20*/  STL.64 [R1+0x4db8], R14 ;  /* 0x004db80e01007387 */ /* 0x0081e80000100a00 */
[----:B0-----:R-:W2:Y:S04]  /*75f30*/  LDL.LU.64 R14, [R1+0x98] ;  /* 0x00009800010e7983 */ /* 0x001ea80000300a00 */
[----:B------:R-:W3:Y:S04]  /*75f40*/  LDL.LU.64 R22, [R1+0x4df0] ;  /* 0x004df00001167983 */ /* 0x000ee80000300a00 */
[----:B------:R-:W3:Y:S04]  /*75f50*/  LDL.LU.64 R20, [R1+0x4de8] ;  /* 0x004de80001147983 */ /* 0x000ee80000300a00 */
[----:B------:R0:W-:Y:S04]  /*75f60*/  STL.64 [R1+0x2b0], R16 ;  /* 0x0002b01001007387 */ /* 0x0001e80000100a00 */
[----:B------:R-:W2:Y:S04]  /*75f70*/  LDL.LU.64 R18, [R1+0x4de0] ;  /* 0x004de00001127983 */ /* 0x000ea80000300a00 */
[----:B0-----:R-:W3:Y:S04]  /*75f80*/  LDL.LU.64 R16, [R1+0x4dd8] ;  /* 0x004dd80001107983 */ /* 0x001ee80000300a00 */
[----:B------:R0:W-:Y:S04]  /*75f90*/  STL [R1+0x4ce0], R24 ;  /* 0x004ce01801007387 */ /* 0x0001e80000100800 */
[----:B------:R1:W-:Y:S04]  /*75fa0*/  STL [R1+0x4b8c], R25 ;  /* 0x004b8c1901007387 */ /* 0x0003e80000100800 */
[----:B----4-:R4:W-:Y:S04]  /*75fb0*/  STL.64 [R1+0x4d38], R26 ;  /* 0x004d381a01007387 */ /* 0x0109e80000100a00 */
[----:B0-----:R-:W2:Y:S04]  /*75fc0*/  LDL.LU R24, [R1+0x260] ;  /* 0x0002600001187983 */ /* 0x001ea80000300800 */
[----:B-1----:R-:W2:Y:S04]  /*75fd0*/  LDL.LU R25, [R1+0x264] ;  /* 0x0002640001197983 */ /* 0x002ea80000300800 */
[----:B----4-:R-:W4:Y:S04]  /*75fe0*/  LDL.LU R26, [R1+0x268] ;  /* 0x00026800011a7983 */ /* 0x010f280000300800 */
[----:B------:R-:W4:Y:S01]  /*75ff0*/  LDL.LU R27, [R1+0x26c] ;  /* 0x00026c00011b7983 */ /* 0x000f220000300800 */
[----:B---3--:R-:W-:Y:S03]  /*76000*/  HMMA.16816.F32 R4, R4, R16, R20 ;  /* 0x000000100404723c */ /* 0x008fe60000001814 */
[----:B------:R-:W3:Y:S04]  /*76010*/  LDL.LU.64 R22, [R1+0x4dd0] ;  /* 0x004dd00001167983 */ /* 0x000ee80000300a00 */
[----:B------:R-:W3:-:S12]  /*76020*/  LDL.LU.64 R20, [R1+0x4dc8] ;  /* 0x004dc80001147983 */ /* 0x000ed80000300a00 */
[----:B------:R0:W-:Y:S04]  /*76030*/  STL.64 [R1+0x2a0], R4 ;  /* 0x0002a00401007387 */ /* 0x0001e80000100a00 */
[----:B------:R1:W-:Y:S04]  /*76040*/  STL.64 [R1+0x2a8], R6 ;  /* 0x0002a80601007387 */ /* 0x0003e80000100a00 */
[----:B0-----:R-:W4:Y:S04]  /*76050*/  LDL.LU R4, [R1+0x280] ;  /* 0x0002800001047983 */ /* 0x001f280000300800 */
[----:B------:R-:W4:Y:S04]  /*76060*/  LDL.LU R5, [R1+0x284] ;  /* 0x0002840001057983 */ /* 0x000f280000300800 */
[----:B-1----:R-:W4:Y:S04]  /*76070*/  LDL.LU R6, [R1+0x288] ;  /* 0x0002880001067983 */ /* 0x002f280000300800 */
[----:B------:R-:W4:Y:S04]  /*76080*/  LDL.LU R7, [R1+0x28c] ;  /* 0x00028c0001077983 */ /* 0x000f280000300800 */
[----:B--2---:R0:W-:Y:S04]  /*76090*/  STL.64 [R1+0x4cb0], R18 ;  /* 0x004cb01201007387 */ /* 0x0041e80000100a00 */
[----:B0-----:R-:W2:Y:S01]  /*760a0*/  LDL.LU.64 R18, [R1+0x78] ;  /* 0x0000780001127983 */ /* 0x001ea20000300a00 */
[----:B---3--:R-:W-:-:S15]  /*760b0*/  HMMA.16816.F32 R8, R20, R14, R8 ;  /* 0x0000000e1408723c */ /* 0x008fde0000001808 */
[----:B------:R-:W-:-:S04]  /*760c0*/  NOP ;  /* 0x0000000000007918 */ /* 0x000fc80000000000 */
[----:B------:R0:W-:Y:S04]  /*760d0*/  STL.64 [R1+0x290], R8 ;  /* 0x0002900801007387 */ /* 0x0001e80000100a00 */
[----:B------:R1:W-:Y:S01]  /*760e0*/  STL.64 [R1+0x298], R10 ;  /* 0x0002980a01007387 */ /* 0x0003e20000100a00 */
[----:B0-----:R-:W-:-:S03]  /*760f0*/  IMAD.MOV.U32 R9, RZ, RZ, R14 ;  /* 0x000000ffff097224 */ /* 0x001fc600078e000e */
[----:B-1----:R-:W3:Y:S01]  /*76100*/  LDL.LU.64 R10, [R1+0x4dc0] ;  /* 0x004dc000010a7983 */ /* 0x002ee20000300a00 */
[----:B------:R-:W-:-:S03]  /*76110*/  IMAD.MOV.U32 R8, RZ, RZ, R15 ;  /* 0x000000ffff087224 */ /* 0x000fc600078e000f */
[----:B------:R-:W4:Y:S04]  /*76120*/  LDL.LU.64 R14, [R1+0x4db8] ;  /* 0x004db800010e7983 */ /* 0x000f280000300a00 */
[----:B------:R-:W-:Y:S04]  /*76130*/  STL [R1+0x4cbc], R8 ;  /* 0x004cbc0801007387 */ /* 0x000fe80000100800 */
[----:B------:R-:W-:Y:S01]  /*76140*/  STL [R1+0x4cb8], R9 ;  /* 0x004cb80901007387 */ /* 0x000fe20000100800 */
[----:B----4-:R-:W-:Y:S03]  /*76150*/  HMMA.16816.F32 R4, R20, R14, R4 ;  /* 0x0000000e1404723c */ /* 0x010fe60000001804 */
[----:B---3--:R-:W-:-:S15]  /*76160*/  STL [R1+0x4d70], R10 ;  /* 0x004d700a01007387 */ /* 0x008fde0000100800 */
[----:B------:R-:W-:Y:S01]  /*76170*/  NOP ;  /* 0x0000000000007918 */ /* 0x000fe20000000000 */
[----:B------:R0:W-:Y:S04]  /*76180*/  STL.64 [R1+0x280], R4 ;  /* 0x0002800401007387 */ /* 0x0001e80000100a00 */
[----:B------:R-:W-:Y:S01]  /*76190*/  STL.64 [R1+0x288], R6 ;  /* 0x0002880601007387 */ /* 0x000fe20000100a00 */
[----:B0-----:R-:W-:Y:S02]  /*761a0*/  IMAD.MOV.U32 R4, RZ, RZ, R15 ;  /* 0x000000ffff047224 */ /* 0x001fe400078e000f */
[----:B------:R-:W-:Y:S02]  /*761b0*/  IMAD.MOV.U32 R5, RZ, RZ, R14 ;  /* 0x000000ffff057224 */ /* 0x000fe400078e000e */
[----:B------:R-:W3:Y:S04]  /*761c0*/  LDL.LU.64 R14, [R1+0x4db0] ;  /* 0x004db000010e7983 */ /* 0x000ee80000300a00 */
[----:B------:R0:W-:Y:S04]  /*761d0*/  STL [R1+0x4cc4], R4 ;  /* 0x004cc40401007387 */ /* 0x0001e80000100800 */
[----:B------:R1:W-:Y:S04]  /*761e0*/  STL [R1+0x4cc0], R5 ;  /* 0x004cc00501007387 */ /* 0x0003e80000100800 */
[----:B0-----:R-:W2:Y:S04]  /*761f0*/  LDL.LU R4, [R1+0x270] ;  /* 0x0002700001047983 */ /* 0x001ea80000300800 */
[----:B-1----:R-:W2:Y:S04]  /*76200*/  LDL.LU R5, [R1+0x274] ;  /* 0x0002740001057983 */ /* 0x002ea80000300800 */
[----:B------:R-:W2:Y:S04]  /*76210*/  LDL.LU R6, [R1+0x278] ;  /* 0x0002780001067983 */ /* 0x000ea80000300800 */
[----:B------:R-:W2:Y:S01]  /*76220*/  LDL.LU R7, [R1+0x27c] ;  /* 0x00027c0001077983 */ /* 0x000ea20000300800 */
[----:B------:R-:W-:-:S02]  /*76230*/  IMAD.MOV.U32 R12, RZ, RZ, R0 ;  /* 0x000000ffff0c7224 */ /* 0x000fc400078e0000 */
[----:B------:R-:W-:Y:S01]  /*76240*/  IMAD.MOV.U32 R13, RZ, RZ, R3 ;  /* 0x000000ffff0d7224 */ /* 0x000fe200078e0003 */
[----:B--2---:R-:W-:-:S15]  /*76250*/  HMMA.16816.F32 R4, R20, R18, R4 ;  /* 0x000000121404723c */ /* 0x004fde0000001804 */
[----:B------:R-:W-:-:S04]  /*76260*/  NOP ;  /* 0x0000000000007918 */ /* 0x000fc80000000000 */
[----:B------:R-:W-:Y:S04]  /*76270*/  STL.64 [R1+0x270], R4 ;  /* 0x0002700401007387 */ /* 0x000fe80000100a00 */
[----:B------:R0:W-:Y:S02]  /*76280*/  STL.64 [R1+0x278], R6 ;  /* 0x0002780601007387 */ /* 0x0001e40000100a00 */
[----:B0-----:R-:W-:Y:S02]  /*76290*/  IMAD.MOV.U32 R6, RZ, RZ, R19 ;  /* 0x000000ffff067224 */ /* 0x001fe400078e0013 */
[----:B------:R-:W-:-:S03]  /*762a0*/  IMAD.MOV.U32 R7, RZ, RZ, R18 ;  /* 0x000000ffff077224 */ /* 0x000fc600078e0012 */
[----:B------:R-:W-:Y:S04]  /*762b0*/  STL [R1+0x4ccc], R6 ;  /* 0x004ccc0601007387 */ /* 0x000fe80000100800 */
[----:B------:R3:W-:Y:S02]  /*762c0*/  STL [R1+0x4cc8], R7 ;  /* 0x004cc80701007387 */ /* 0x0007e40000100800 */
[----:B---3--:R-:W-:Y:S01]  /*762d0*/  HMMA.16816.F32 R4, R20, R14, R24 ;  /* 0x0000000e1404723c */ /* 0x008fe20000001818 */
[----:B------:R-:W-:Y:S02]  /*762e0*/  IMAD.MOV.U32 R17, RZ, RZ, R14 ;  /* 0x000000ffff117224 */ /* 0x000fe400078e000e */
[----:B------:R-:W-:Y:S02]  /*762f0*/  IMAD.MOV.U32 R16, RZ, RZ, R15 ;  /* 0x000000ffff107224 */ /* 0x000fe400078e000f */
[----:B------:R-:W-:-:S02]  /*76300*/  IMAD.MOV.U32 R14, RZ, RZ, R28 ;  /* 0x000000ffff0e7224 */ /* 0x000fc400078e001c */
[----:B------:R-:W-:Y:S02]  /*76310*/  IMAD.MOV.U32 R15, RZ, RZ, R29 ;  /* 0x000000ffff0f7224 */ /* 0x000fe400078e001d */
[----:B------:R-:W-:-:S10]  /*76320*/  IMAD.MOV.U32 R27, RZ, RZ, R11 ;  /* 0x000000ffff1b7224 */ /* 0x000fd400078e000b */
[----:B------:R0:W-:Y:S04]  /*76330*/  STL.64 [R1+0x260], R4 ;  /* 0x0002600401007387 */ /* 0x0001e80000100a00 */
[----:B------:R1:W-:Y:S04]  /*76340*/  STL.64 [R1+0x268], R6 ;  /* 0x0002680601007387 */ /* 0x0003e80000100a00 */
[----:B------:R-:W2:Y:S04]  /*76350*/  LDL.LU R0, [R1+0x4da8] ;  /* 0x004da80001007983 */ /* 0x000ea80000300800 */
[----:B------:R-:W3:Y:S04]  /*76360*/  LDL.LU R3, [R1+0x4da4] ;  /* 0x004da40001037983 */ /* 0x000ee80000300800 */
[----:B------:R-:W4:Y:S04]  /*76370*/  LDL.LU R28, [R1+0x4da0] ;  /* 0x004da000011c7983 */ /* 0x000f280000300800 */
[----:B------:R-:W2:Y:S04]  /*76380*/  LDL.LU R29, [R1+0x4d9c] ;  /* 0x004d9c00011d7983 */ /* 0x000ea80000300800 */
[----:B------:R-:W2:Y:S04]  /*76390*/  LDL.LU R24, [R1+0x210] ;  /* 0x0002100001187983 */ /* 0x000ea80000300800 */
[----:B------:R-:W2:Y:S04]  /*763a0*/  LDL.LU R25, [R1+0x214] ;  /* 0x0002140001197983 */ /* 0x000ea80000300800 */
[----:B------:R-:W2:Y:S04]  /*763b0*/  LDL.LU R26, [R1+0x218] ;  /* 0x00021800011a7983 */ /* 0x000ea80000300800 */
[----:B------:R-:W2:Y:S04]  /*763c0*/  LDL.LU R11, [R1+0x4d98] ;  /* 0x004d9800010b7983 */ /* 0x000ea80000300800 */
[----:B0-----:R-:W2:Y:S04]  /*763d0*/  LDL.LU R4, [R1+0x230] ;  /* 0x0002300001047983 */ /* 0x001ea80000300800 */
[----:B------:R-:W2:Y:S04]  /*763e0*/  LDL.LU R5, [R1+0x234] ;  /* 0x0002340001057983 */ /* 0x000ea80000300800 */
[----:B-1----:R-:W2:Y:S04]  /*763f0*/  LDL.LU R6, [R1+0x238] ;  /* 0x0002380001067983 */ /* 0x002ea80000300800 */
        /* <DEDUP_REMOVED lines=11> */
[----:B------:R-:W-:Y:S04]  /*764b0*/  STL.64 [R1+0x4d60], R4 ;  /* 0x004d600401007387 */ /* 0x000fe80000100a00 */
[----:B0-----:R-:W2:Y:S04]  /*764c0*/  LDL.LU.64 R6, [R1+0x48] ;  /* 0x0000480001067983 */ /* 0x001ea80000300a00 */
[----:B--2---:R0:W-:Y:S04]  /*764d0*/  STL.64 [R1+0x4d90], R6 ;  /* 0x004d900601007387 */ /* 0x0041e80000100a00 */
[----:B0-----:R-:W2:Y:S04]  /*764e0*/  LDL.LU.64 R6, [R1+0x58] ;  /* 0x0000580001067983 */ /* 0x001ea80000300a00 */
[----:B------:R0:W-:Y:S04]  /*764f0*/  STL.64 [R1+0x4d48], R26 ;  /* 0x004d481a01007387 */ /* 0x0001e80000100a00 */
[----:B------:R-:W-:Y:S04]  /*76500*/  STL.64 [R1+0x4d40], R24 ;  /* 0x004d401801007387 */ /* 0x000fe80000100a00 */
[----:B0-----:R-:W2:Y:S04]  /*76510*/  LDL.LU.64 R26, [R1+0x28] ;  /* 0x00002800011a7983 */ /* 0x001ea80000300a00 */
[----:B--2---:R0:W-:Y:S04]  /*76520*/  STL.64 [R1+0x4d58], R26 ;  /* 0x004d581a01007387 */ /* 0x0041e80000100a00 */
[----:B0-----:R-:W2:Y:S04]  /*76530*/  LDL.LU.64 R26, [R1+0x38] ;  /* 0x00003800011a7983 */ /* 0x001ea80000300a00 */
[----:B------:R0:W-:Y:S04]  /*76540*/  STL.64 [R1+0x4d18], R14 ;  /* 0x004d180e01007387 */ /* 0x0001e80000100a00 */
[----:B------:R-:W-:Y:S04]  /*76550*/  STL.64 [R1+0x4d10], R12 ;  /* 0x004d100c01007387 */ /* 0x000fe80000100a00 */
[----:B0-----:R-:W2:Y:S01]  /*76560*/  LDL.LU.64 R14, [R1+0x8] ;  /* 0x00000800010e7983 */ /* 0x001ea20000300a00 */
[----:B------:R-:W-:Y:S03]  /*76570*/  HMMA.16816.F32 R8, R20, R6, R8 ;  /* 0x000000061408723c */ /* 0x000fe60000001808 */
[----:B--2---:R0:W-:Y:S04]  /*76580*/  STL.64 [R1+0x4d30], R14 ;  /* 0x004d300e01007387 */ /* 0x0041e80000100a00 */
[----:B0-----:R-:W2:Y:S01]  /*76590*/  LDL.LU.64 R14, [R1+0x18] ;  /* 0x00001800010e7983 */ /* 0x001ea20000300a00 */
[----:B------:R-:W-:-:S02]  /*765a0*/  IMAD.MOV.U32 R19, RZ, RZ, R6 ;  /* 0x000000ffff137224 */ /* 0x000fc400078e0006 */
[----:B------:R-:W-:Y:S02]  /*765b0*/  IMAD.MOV.U32 R18, RZ, RZ, R7 ;  /* 0x000000ffff127224 */ /* 0x000fe400078e0007 */
[----:B------:R-:W-:Y:S02]  /*765c0*/  IMAD.MOV.U32 R12, RZ, RZ, R29 ;  /* 0x000000ffff0c7224 */ /* 0x000fe400078e001d */
[----:B----4-:R-:W-:-:S05]  /*765d0*/  IMAD.MOV.U32 R13, RZ, RZ, R28 ;  /* 0x000000ffff0d7224 */ /* 0x010fca00078e001c */
[----:B------:R-:W-:Y:S02]  /*765e0*/  IMAD.MOV.U32 R29, RZ, RZ, R8 ;  /* 0x000000ffff1d7224 */ /* 0x000fe400078e0008 */
[----:B------:R-:W-:Y:S01]  /*765f0*/  IMAD.MOV.U32 R28, RZ, RZ, R9 ;  /* 0x000000ffff1c7224 */ /* 0x000fe200078e0009 */
[----:B--2---:R3:W-:Y:S04]  /*76600*/  STL.64 [R1+0x4d50], R14 ;  /* 0x004d500e01007387 */ /* 0x0047e80000100a00 */
[----:B------:R-:W2:Y:S01]  /*76610*/  LDL.LU.64 R6, [R1+0x4d90] ;  /* 0x004d900001067983 */ /* 0x000ea20000300a00 */
[----:B---3--:R-:W-:Y:S02]  /*76620*/  IMAD.MOV.U32 R14, RZ, RZ, R3 ;  /* 0x000000ffff0e7224 */ /* 0x008fe400078e0003 */
[----:B------:R-:W-:-:S02]  /*76630*/  IMAD.MOV.U32 R15, RZ, RZ, R0 ;  /* 0x000000ffff0f7224 */ /* 0x000fc400078e0000 */
[----:B------:R-:W-:Y:S02]  /*76640*/  IMAD.MOV.U32 R3, RZ, RZ, R10 ;  /* 0x000000ffff037224 */ /* 0x000fe400078e000a */
[----:B------:R-:W-:Y:S02]  /*76650*/  IMAD.MOV.U32 R0, RZ, RZ, R11 ;  /* 0x000000ffff007224 */ /* 0x000fe400078e000b */
[----:B------:R-:W2:Y:S04]  /*76660*/  LDL.LU.64 R10, [R1+0x4d88] ;  /* 0x004d8800010a7983 */ /* 0x000ea80000300a00 */
[----:B------:R-:W2:Y:S04]  /*76670*/  LDL.LU.64 R8, [R1+0x4d80] ;  /* 0x004d800001087983 */ /* 0x000ea80000300a00 */
[----:B------:R-:W-:Y:S04]  /*76680*/  STL.64 [R1+0x4cd8], R18 ;  /* 0x004cd81201007387 */ /* 0x000fe80000100a00 */
[----:B------:R0:W-:Y:S04]  /*76690*/  STL.64 [R1+0x4cd0], R16 ;  /* 0x004cd01001007387 */ /* 0x0001e80000100a00 */
[----:B0-----:R-:W3:Y:S01]  /*766a0*/  LDL.LU R16, [R1+0x1c0] ;  /* 0x0001c00001107983 */ /* 0x001ee20000300800 */
[----:B------:R-:W-:-:S03]  /*766b0*/  IMAD.MOV.U32 R17, RZ, RZ, R2 ;  /* 0x000000ffff117224 */ /* 0x000fc600078e0002 */
[----:B------:R-:W4:Y:S04]  /*766c0*/  LDL.LU R2, [R1+0x4d78] ;  /* 0x004d780001027983 */ /* 0x000f280000300800 */
[----:B------:R-:W2:Y:S04]  /*766d0*/  LDL.LU R18, [R1+0x1c8] ;  /* 0x0001c80001127983 */ /* 0x000ea80000300800 */
[----:B------:R-:W2:Y:S04]  /*766e0*/  LDL.LU R19, [R1+0x1cc] ;  /* 0x0001cc0001137983 */ /* 0x000ea80000300800 */
[----:B--2---:R4:W-:Y:S04]  /*766f0*/  STL.64 [R1+0x4cf8], R18 ;  /* 0x004cf81201007387 */ /* 0x0049e80000100a00 */
[----:B---3--:R0:W-:Y:S01]  /*76700*/  STL.64 [R1+0x4cf0], R16 ;  /* 0x004cf01001007387 */ /* 0x0081e20000100a00 */
[----:B----4-:R-:W-:-:S03]  /*76710*/  IMAD.MOV.U32 R18, RZ, RZ, R2 ;  /* 0x000000ffff127224 */ /* 0x010fc600078e0002 */
[----:B0-----:R-:W2:Y:S04]  /*76720*/  LDL.LU R16, [R1+0x1e0] ;  /* 0x0001e00001107983 */ /* 0x001ea80000300800 */
[----:B------:R-:W2:Y:S04]  /*76730*/  LDL.LU R17, [R1+0x1e4] ;  /* 0x0001e40001117983 */ /* 0x000ea80000300800 */
[----:B------:R-:W3:Y:S04]  /*76740*/  LDL.LU R2, [R1+0x4d74] ;  /* 0x004d740001027983 */ /* 0x000ee80000300800 */
[----:B------:R-:W4:Y:S01]  /*76750*/  LDL.LU R19, [R1+0x1ec] ;  /* 0x0001ec0001137983 */ /* 0x000f220000300800 */
[----:B------:R-:W-:Y:S03]  /*76760*/  HMMA.16816.F32 R8, R20, R6, R8 ;  /* 0x000000061408723c */ /* 0x000fe60000001808 */
[----:B----4-:R-:W-:Y:S04]  /*76770*/  STL.64 [R1+0x4d28], R18 ;  /* 0x004d281201007387 */ /* 0x010fe80000100a00 */
[----:B--2---:R0:W-:Y:S04]  /*76780*/  STL.64 [R1+0x4d20], R16 ;  /* 0x004d201001007387 */ /* 0x0041e80000100a00 */
[----:B0-----:R-:W2:Y:S04]  /*76790*/  LDL.LU R16, [R1+0x200] ;  /* 0x0002000001107983 */ /* 0x001ea80000300800 */
[----:B------:R-:W2:Y:S04]  /*767a0*/  LDL.LU R17, [R1+0x204] ;  /* 0x0002040001117983 */ /* 0x000ea80000300800 */
[----:B------:R-:W2:Y:S04]  /*767b0*/  LDL.LU R18, [R1+0x208] ;  /* 0x0002080001127983 */ /* 0x000ea80000300800 */
[----:B------:R0:W-:Y:S04]  /*767c0*/  STL.64 [R1+0x240], R8 ;  /* 0x0002400801007387 */ /* 0x0001e80000100a00 */
[----:B------:R1:W-:Y:S01]  /*767d0*/  STL.64 [R1+0x248], R10 ;  /* 0x0002480a01007387 */ /* 0x0003e20000100a00 */
[----:B0-----:R-:W-:-:S03]  /*767e0*/  IMAD.MOV.U32 R8, RZ, RZ, R6 ;  /* 0x000000ffff087224 */ /* 0x001fc600078e0006 */
[----:B-1----:R-:W4:Y:S01]  /*767f0*/  LDL.LU R10, [R1+0x4d70] ;  /* 0x004d7000010a7983 */ /* 0x002f220000300800 */
[----:B------:R-:W-:-:S03]  /*76800*/  IMAD.MOV.U32 R9, RZ, RZ, R7 ;  /* 0x000000ffff097224 */ /* 0x000fc600078e0007 */
[----:B------:R-:W2:Y:S04]  /*76810*/  LDL.LU.64 R6, [R1+0x4d68] ;  /* 0x004d680001067983 */ /* 0x000ea80000300a00 */
[----:B------:R-:W2:Y:S02]  /*76820*/  LDL.LU.64 R4, [R1+0x4d60] ;  /* 0x004d600001047983 */ /* 0x000ea40000300a00 */
[----:B--2---:R-:W-:-:S15]  /*76830*/  HMMA.16816.F32 R4, R20, R26, R4 ;  /* 0x0000001a1404723c */ /* 0x004fde0000001804 */
[----:B------:R-:W-:-:S04]  /*76840*/  NOP ;  /* 0x0000000000007918 */ /* 0x000fc80000000000 */
[----:B------:R0:W-:Y:S04]  /*76850*/  STL.64 [R1+0x230], R4 ;  /* 0x0002300401007387 */ /* 0x0001e80000100a00 */
[----:B------:R1:W-:Y:S01]  /*76860*/  STL.64 [R1+0x238], R6 ;  /* 0x0002380601007387 */ /* 0x0003e20000100a00 */
[----:B0-----:R-:W-:Y:S02]  /*76870*/  IMAD.MOV.U32 R4, RZ, RZ, R26 ;  /* 0x000000ffff047224 */ /* 0x001fe400078e001a */
[----:B------:R-:W-:Y:S02]  /*76880*/  IMAD.MOV.U32 R5, RZ, RZ, R27 ;  /* 0x000000ffff057224 */ /* 0x000fe400078e001b */
[----:B------:R-:W2:Y:S02]  /*76890*/  LDL.LU.64 R26, [R1+0x4d58] ;  /* 0x004d5800011a7983 */ /* 0x000ea40000300a00 */
[----:B--2---:R-:W-:Y:S01]  /*768a0*/  HMMA.16816.F32 R12, R20, R26, R12 ;  /* 0x0000001a140c723c */ /* 0x004fe2000000180c */
[----:B-1----:R-:W-:-:S02]  /*768b0*/  IMAD.MOV.U32 R6, RZ, RZ, R26 ;  /* 0x000000ffff067224 */ /* 0x002fc400078e001a */
[----:B------:R-:W-:-:S15]  /*768c0*/  IMAD.MOV.U32 R7, RZ, RZ, R27 ;  /* 0x000000ffff077224 */ /* 0x000fde00078e001b */
[----:B------:R-:W-:Y:S01]  /*768d0*/  NOP ;  /* 0x0000000000007918 */ /* 0x000fe20000000000 */
[----:B------:R-:W-:Y:S04]  /*768e0*/  STL.64 [R1+0x220], R12 ;  /* 0x0002200c01007387 */ /* 0x000fe80000100a00 */
[----:B------:R0:W-:Y:S04]  /*768f0*/  STL.64 [R1+0x228], R14 ;  /* 0x0002280e01007387 */ /* 0x0001e80000100a00 */
[----:B0-----:R-:W2:Y:S04]  /*76900*/  LDL.LU.64 R14, [R1+0x4d50] ;  /* 0x004d5000010e7983 */ /* 0x001ea80000300a00 */
[----:B------:R-:W2:Y:S04]  /*76910*/  LDL.LU.64 R26, [R1+0x4d48] ;  /* 0x004d4800011a7983 */ /* 0x000ea80000300a00 */
[----:B------:R-:W2:Y:S01]  /*76920*/  LDL.LU.64 R24, [R1+0x4d40] ;  /* 0x004d400001187983 */ /* 0x000ea20000300a00 */
[----:B---3--:R-:W-:Y:S01]  /*76930*/  IMAD.MOV.U32 R19, RZ, RZ, R2 ;  /* 0x000000ffff137224 */ /* 0x008fe200078e0002 */
[----:B--2---:R-:W-:Y:S01]  /*76940*/  HMMA.16816.F32 R24, R20, R14, R24 ;  /* 0x0000000e1418723c */ /* 0x004fe20000001818 */
[----:B------:R-:W-:-:S15]  /*76950*/  IMAD.MOV.U32 R2, RZ, RZ, R15 ;  /* 0x000000ffff027224 */ /* 0x000fde00078e000f */
[----:B------:R-:W-:-:S03]  /*76960*/  NOP ;  /* 0x0000000000007918 */ /* 0x000fc60000000000 */
[----:B------:R0:W-:Y:S04]  /*76970*/  STL.64 [R1+0x340], R24 ;  /* 0x0003401801007387 */ /* 0x0001e80000100a00 */
[----:B------:R1:W-:Y:S01]  /*76980*/  STL.64 [R1+0x348], R26 ;  /* 0x0003481a01007387 */ /* 0x0003e20000100a00 */
[----:B0-----:R-:W-:-:S03]  /*76990*/  IMAD.MOV.U32 R25, RZ, RZ, R14 ;  /* 0x000000ffff197224 */ /* 0x001fc600078e000e */
[----:B-1----:R-:W2:Y:S04]  /*769a0*/  LDL.LU.64 R26, [R1+0x4d38] ;  /* 0x004d3800011a7983 */ /* 0x002ea80000300a00 */
[----:B------:R-:W3:Y:S02]  /*769b0*/  LDL.LU.64 R14, [R1+0x4d30] ;  /* 0x004d3000010e7983 */ /* 0x000ee40000300a00 */
[----:B---3--:R-:W-:Y:S01]  /*769c0*/  HMMA.16816.F32 R16, R20, R14, R16 ;  /* 0x0000000e1410723c */ /* 0x008fe20000001810 */
[----:B------:R-:W-:Y:S02]  /*769d0*/  IMAD.MOV.U32 R11, RZ, RZ, R14 ;  /* 0x000000ffff0b7224 */ /* 0x000fe400078e000e */
[----:B------:R-:W-:-:S15]  /*769e0*/  IMAD.MOV.U32 R24, RZ, RZ, R15 ;  /* 0x000000ffff187224 */ /* 0x000fde00078e000f */
[----:B------:R-:W-:Y:S01]  /*769f0*/  NOP ;  /* 0x0000000000007918 */ /* 0x000fe20000000000 */
[----:B------:R-:W-:Y:S04]  /*76a00*/  STL.64 [R1+0x330], R16 ;  /* 0x0003301001007387 */ /* 0x000fe80000100a00 */
[----:B------:R0:W-:Y:S04]  /*76a10*/  STL.64 [R1+0x338], R18 ;  /* 0x0003381201007387 */ /* 0x0001e80000100a00 */
[----:B0-----:R-:W3:Y:S04]  /*76a20*/  LDL.LU.64 R18, [R1+0x4d28] ;  /* 0x004d280001127983 */ /* 0x001ee80000300a00 */
[----:B------:R-:W3:Y:S04]  /*76a30*/  LDL.LU.64 R16, [R1+0x4d20] ;  /* 0x004d200001107983 */ /* 0x000ee80000300a00 */
[----:B------:R-:W2:Y:S04]  /*76a40*/  LDL.LU.64 R14, [R1+0x4d18] ;  /* 0x004d1800010e7983 */ /* 0x000ea80000300a00 */
[----:B------:R-:W2:Y:S02]  /*76a50*/  LDL.LU.64 R12, [R1+0x4d10] ;  /* 0x004d1000010c7983 */ /* 0x000ea40000300a00 */
[----:B--2---:R-:W-:-:S15]  /*76a60*/  HMMA.16816.F32 R12, R20, R26, R12 ;  /* 0x0000001a140c723c */ /* 0x004fde000000180c */
[----:B------:R-:W-:-:S04]  /*76a70*/  NOP ;  /* 0x0000000000007918 */ /* 0x000fc80000000000 */
[----:B------:R-:W-:Y:S04]  /*76a80*/  STL.64 [R1+0x320], R12 ;  /* 0x0003200c01007387 */ /* 0x000fe80000100a00 */
[----:B------:R0:W-:Y:S04]  /*76a90*/  STL.64 [R1+0x328], R14 ;  /* 0x0003280e01007387 */ /* 0x0001e80000100a00 */
[----:B0-----:R-:W3:Y:S04]  /*76aa0*/  LDL.LU.64 R14, [R1+0x4d08] ;  /* 0x004d0800010e7983 */ /* 0x001ee80000300a00 */
[----:B------:R-:W2:Y:S01]  /*76ab0*/  LDL.LU.64 R12, [R1+0x4d00] ;  /* 0x004d0000010c7983 */ /* 0x000ea20000300a00 */
[----:B---3--:R-:W-:-:S15]  /*76ac0*/  HMMA.16816.F32 R16, R20, R14, R16 ;  /* 0x0000000e1410723c */ /* 0x008fde0000001810 */
[----:B------:R-:W-:-:S04]  /*76ad0*/  NOP ;  /* 0x0000000000007918 */ /* 0x000fc80000000000 */
[----:B------:R-:W-:Y:S04]  /*76ae0*/  STL.64 [R1+0x310], R16 ;  /* 0x0003101001007387 */ /* 0x000fe80000100a00 */
[----:B------:R0:W-:Y:S04]  /*76af0*/  STL.64 [R1+0x318], R18 ;  /* 0x0003181201007387 */ /* 0x0001e80000100a00 */
[----:B0-----:R-:W3:Y:S04]  /*76b00*/  LDL.LU.64 R18, [R1+0x4cf8] ;  /* 0x004cf80001127983 */ /* 0x001ee80000300a00 */
[----:B------:R-:W3:Y:S04]  /*76b10*/  LDL.LU.64 R16, [R1+0x4cf0] ;  /* 0x004cf00001107983 */ /* 0x000ee80000300a00 */
[----:B------:R-:W-:Y:S04]  /*76b20*/  STL.64 [R1+0x4b98], R14 ;  /* 0x004b980e01007387 */ /* 0x000fe80000100a00 */
[----:B--2---:R0:W-:Y:S04]  /*76b30*/  STL.64 [R1+0x4b90], R12 ;  /* 0x004b900c01007387 */ /* 0x0041e80000100a00 */
[----:B0-----:R-:W2:Y:S04]  /*76b40*/  LDL.LU R12, [R1+0xd0] ;  /* 0x0000d000010c7983 */ /* 0x001ea80000300800 */
[----:B------:R-:W2:Y:S04]  /*76b50*/  LDL.LU R13, [R1+0xd4] ;  /* 0x0000d400010d7983 */ /* 0x000ea80000300800 */
[----:B------:R-:W2:Y:S01]  /*76b60*/  LDL.LU R14, [R1+0xd8] ;  /* 0x0000d800010e7983 */ /* 0x000ea20000300800 */
[----:B----4-:R-:W-:-:S03]  /*76b70*/  IMAD.MOV.U32 R15, RZ, RZ, R10 ;  /* 0x000000ffff0f7224 */ /* 0x010fc600078e000a */
[----:B------:R-:W4:Y:S04]  /*76b80*/  LDL.LU R10, [R1+0x4ce8] ;  /* 0x004ce800010a7983 */ /* 0x000f280000300800 */
[----:B--2---:R0:W-:Y:S04]  /*76b90*/  STL.64 [R1+0x4ba8], R14 ;  /* 0x004ba80e01007387 */ /* 0x0041e80000100a00 */
[----:B------:R1:W-:Y:S01]  /*76ba0*/  STL.64 [R1+0x4ba0], R12 ;  /* 0x004ba00c01007387 */ /* 0x0003e20000100a00 */
[----:B0-----:R-:W-:Y:S02]  /*76bb0*/  IMAD.MOV.U32 R14, RZ, RZ, R11 ;  /* 0x000000ffff0e7224 */ /* 0x001fe400078e000b */
[----:B------:R-:W-:Y:S01]  /*76bc0*/  IMAD.MOV.U32 R15, RZ, RZ, R24 ;  /* 0x000000ffff0f7224 */ /* 0x000fe200078e0018 */
[----:B------:R-:W4:Y:S04]  /*76bd0*/  LDL.LU R11, [R1+0x4ce4] ;  /* 0x004ce400010b7983 */ /* 0x000f280000300800 */
[----:B------:R-:W2:Y:S04]  /*76be0*/  LDL.LU R24, [R1+0x4ce0] ;  /* 0x004ce00001187983 */ /* 0x000ea80000300800 */
[----:B------:R0:W-:Y:S04]  /*76bf0*/  STL.64 [R1+0x4bc0], R14 ;  /* 0x004bc00e01007387 */ /* 0x0001e80000100a00 */
[----:B-1----:R-:W4:Y:S04]  /*76c00*/  LDL.LU R12, [R1+0x1d0] ;  /* 0x0001d000010c7983 */ /* 0x002f280000300800 */
[----:B------:R-:W4:Y:S04]  /*76c10*/  LDL.LU R13, [R1+0x1d4] ;  /* 0x0001d400010d7983 */ /* 0x000f280000300800 */
[----:B0-----:R-:W4:Y:S04]  /*76c20*/  LDL.LU R14, [R1+0x1d8] ;  /* 0x0001d800010e7983 */ /* 0x001f280000300800 */
[----:B------:R-:W4:Y:S02]  /*76c30*/  LDL.LU R15, [R1+0x1dc] ;  /* 0x0001dc00010f7983 */ /* 0x000f240000300800 */
[----:B----4-:R-:W-:Y:S02]  /*76c40*/  HMMA.16816.F32 R12, R20, R10, R12 ;  /* 0x0000000a140c723c */ /* 0x010fe4000000180c */
[----:B------:R-:W-:-:S15]  /*76c50*/  STL.64 [R1+0x4ca8], R10 ;  /* 0x004ca80a01007387 */ /* 0x000fde0000100a00 */
[----:B------:R-:W-:Y:S02]  /*76c60*/  NOP ;  /* 0x0000000000007918 */ /* 0x000fe40000000000 */
[----:B------:R-:W-:Y:S04]  /*76c70*/  STL.64 [R1+0x300], R12 ;  /* 0x0003000c01007387 */ /* 0x000fe80000100a00 */
[----:B------:R0:W-:Y:S02]  /*76c80*/  STL.64 [R1+0x308], R14 ;  /* 0x0003080e01007387 */ /* 0x0001e40000100a00 */
[----:B0-----:R-:W-:Y:S02]  /*76c90*/  IMAD.MOV.U32 R14, RZ, RZ, R25 ;  /* 0x000000ffff0e7224 */ /* 0x001fe400078e0019 */
[----:B------:R-:W-:-:S05]  /*76ca0*/  IMAD.MOV.U32 R15, RZ, RZ, R2 ;  /* 0x000000ffff0f7224 */ /* 0x000fca00078e0002 */
[----:B------:R0:W-:Y:S04]  /*76cb0*/  STL.64 [R1+0x4bd8], R14 ;  /* 0x004bd80e01007387 */ /* 0x0001e80000100a00 */
[----:B0-----:R-:W3:Y:S02]  /*76cc0*/  LDL.LU.64 R14, [R1+0xb8] ;  /* 0x0000b800010e7983 */ /* 0x001ee40000300a00 */
[----:B---3--:R-:W-:Y:S01]  /*76cd0*/  HMMA.16816.F32 R16, R20, R14, R16 ;  /* 0x0000000e1410723c */ /* 0x008fe20000001810 */
[----:B------:R-:W-:Y:S02]  /*76ce0*/  IMAD.MOV.U32 R25, RZ, RZ, R14 ;  /* 0x000000ffff197224 */ /* 0x000fe400078e000e */
[----:B------:R-:W-:Y:S02]  /*76cf0*/  IMAD.MOV.U32 R2, RZ, RZ, R15 ;  /* 0x000000ffff027224 */ /* 0x000fe400078e000f */
[----:B------:R-:W-:-:S02]  /*76d00*/  IMAD.MOV.U32 R14, RZ, RZ, R6 ;  /* 0x000000ffff0e7224 */ /* 0x000fc400078e0006 */
[----:B------:R-:W-:-:S12]  /*76d10*/  IMAD.MOV.U32 R15, RZ, RZ, R7 ;  /* 0x000000ffff0f7224 */ /* 0x000fd800078e0007 */
[----:B------:R-:W-:Y:S04]  /*76d20*/  STL.64 [R1+0x2f0], R16 ;  /* 0x0002f01001007387 */ /* 0x000fe80000100a00 */
[----:B------:R0:W-:Y:S04]  /*76d30*/  STL.64 [R1+0x2f8], R18 ;  /* 0x0002f81201007387 */ /* 0x0001e80000100a00 */
[----:B0-----:R-:W3:Y:S04]  /*76d40*/  LDL.LU.64 R18, [R1+0x4cd8] ;  /* 0x004cd80001127983 */ /* 0x001ee80000300a00 */
[----:B------:R-:W4:Y:S04]  /*76d50*/  LDL.LU.64 R16, [R1+0x4cd0] ;  /* 0x004cd00001107983 */ /* 0x000f280000300a00 */
        /* <DEDUP_REMOVED lines=31> */
[----:B---3--:R-:W-:-:S02]  /*76f50*/  IMAD.MOV.U32 R14, RZ, RZ, R19 ;  /* 0x000000ffff0e7224 */ /* 0x008fc400078e0013 */
[----:B------:R-:W-:-:S05]  /*76f60*/  IMAD.MOV.U32 R15, RZ, RZ, R18 ;  /* 0x000000ffff0f7224 */ /* 0x000fca00078e0012 */
[----:B------:R-:W-:Y:S04]  /*76f70*/  STL.64 [R1+0x4c38], R14 ;  /* 0x004c380e01007387 */ /* 0x000fe80000100a00 */
[----:B--2---:R-:W-:Y:S04]  /*76f80*/  STL.64 [R1+0x4c00], R26 ;  /* 0x004c001a01007387 */ /* 0x004fe80000100a00 */
[----:B------:R0:W-:Y:S04]  /*76f90*/  STL.64 [R1+0x4bf8], R24 ;  /* 0x004bf81801007387 */ /* 0x0001e80000100a00 */
[----:B0-----:R-:W2:Y:S04]  /*76fa0*/  LDL.LU R24, [R1+0x110] ;  /* 0x0001100001187983 */ /* 0x001ea80000300800 */
[----:B------:R-:W2:Y:S04]  /*76fb0*/  LDL.LU R25, [R1+0x114] ;  /* 0x0001140001197983 */ /* 0x000ea80000300800 */
[----:B------:R-:W3:Y:S04]  /*76fc0*/  LDL.LU R26, [R1+0x118] ;  /* 0x00011800011a7983 */ /* 0x000ee80000300800 */
[----:B------:R-:W3:Y:S01]  /*76fd0*/  LDL.LU R27, [R1+0x11c] ;  /* 0x00011c00011b7983 */ /* 0x000ee20000300800 */
[----:B----4-:R-:W-:-:S02]  /*76fe0*/  IMAD.MOV.U32 R14, RZ, RZ, R17 ;  /* 0x000000ffff0e7224 */ /* 0x010fc400078e0011 */
[----:B------:R-:W-:-:S05]  /*76ff0*/  IMAD.MOV.U32 R15, RZ, RZ, R16 ;  /* 0x000000ffff0f7224 */ /* 0x000fca00078e0010 */
[----:B------:R0:W-:Y:S02]  /*77000*/  STL.64 [R1+0x4c50], R14 ;  /* 0x004c500e01007387 */ /* 0x0001e40000100a00 */
[----:B0-----:R-:W-:Y:S02]  /*77010*/  IMAD.MOV.U32 R14, RZ, RZ, R7 ;  /* 0x000000ffff0e7224 */ /* 0x001fe400078e0007 */
[----:B------:R-:W-:-:S05]  /*77020*/  IMAD.MOV.U32 R15, RZ, RZ, R6 ;  /* 0x000000ffff0f7224 */ /* 0x000fca00078e0006 */
        /* <DEDUP_REMOVED lines=18> */
[----:B------:R-:W4:Y:S04]  /*77150*/  LDL.LU R6, [R1+0x1b8] ;  /* 0x0001b80001067983 */ /* 0x000f280000300800 */
[----:B------:R-:W4:Y:S04]  /*77160*/  LDL.LU R7, [R1+0x1bc] ;  /* 0x0001bc0001077983 */ /* 0x000f280000300800 */
[----:B------:R-:W4:Y:S01]  /*77170*/  LDL.LU.64 R18, [R1+0x188] ;  /* 0x0001880001127983 */ /* 0x000f220000300a00 */
[----:B------:R-:W-:-:S02]  /*77180*/  IMAD.MOV.U32 R15, RZ, RZ, R8 ;  /* 0x000000ffff0f7224 */ /* 0x000fc400078e0008 */
[----:B------:R-:W-:Y:S01]  /*77190*/  IMAD.MOV.U32 R14, RZ, RZ, R9 ;  /* 0x000000ffff0e7224 */ /* 0x000fe200078e0009 */
[----:B------:R-:W4:Y:S04]  /*771a0*/  LDL.LU R8, [R1+0x190] ;  /* 0x0001900001087983 */ /* 0x000f280000300800 */
[----:B------:R-:W4:Y:S04]  /*771b0*/  LDL.LU R9, [R1+0x194] ;  /* 0x0001940001097983 */ /* 0x000f280000300800 */
[----:B------:R-:W4:Y:S04]  /*771c0*/  LDL.LU R10, [R1+0x198] ;  /* 0x00019800010a7983 */ /* 0x000f280000300800 */
        /* <DEDUP_REMOVED lines=13> */
[----:B----4-:R-:W-:Y:S03]  /*772a0*/  HMMA.16816.F32 R4, R20, R18, R4 ;  /* 0x000000121404723c */ /* 0x010fe60000001804 */
        /* <DEDUP_REMOVED lines=10> */
[----:B------:R-:W2:Y:S04]  /*77350*/  LDL.LU R26, [R1+0x178] ;  /* 0x00017800011a7983 */ /* 0x000ea80000300800 */
[----:B------:R-:W2:Y:S04]  /*77360*/  LDL.LU R27, [R1+0x17c] ;  /* 0x00017c00011b7983 */ /* 0x000ea80000300800 */
[----:B------:R0:W-:Y:S04]  /*77370*/  STL.64 [R1+0x2e0], R4 ;  /* 0x0002e00401007387 */ /* 0x0001e80000100a00 */
[----:B------:R-:W-:Y:S01]  /*77380*/  STL.64 [R1+0x2e8], R6 ;  /* 0x0002e80601007387 */ /* 0x000fe20000100a00 */
[----:B0-----:R-:W-:-:S02]  /*77390*/  IMAD.MOV.U32 R5, RZ, RZ, R18 ;  /* 0x000000ffff057224 */ /* 0x001fc400078e0012 */
[----:B------:R-:W-:Y:S02]  /*773a0*/  IMAD.MOV.U32 R4, RZ, RZ, R19 ;  /* 0x000000ffff047224 */ /* 0x000fe400078e0013 */
[----:B------:R-:W3:Y:S04]  /*773b0*/  LDL.LU.64 R18, [R1+0x4cb0] ;  /* 0x004cb00001127983 */ /* 0x000ee80000300a00 */
[----:B------:R0:W-:Y:S04]  /*773c0*/  STL.64 [R1+0x4b80], R4 ;  /* 0x004b800401007387 */ /* 0x0001e80000100a00 */
[----:B0-----:R-:W4:Y:S04]  /*773d0*/  LDL.LU R4, [R1+0xa0] ;  /* 0x0000a00001047983 */ /* 0x001f280000300800 */
[----:B------:R-:W4:Y:S04]  /*773e0*/  LDL.LU R5, [R1+0xa4] ;  /* 0x0000a40001057983 */ /* 0x000f280000300800 */
[----:B------:R-:W4:Y:S04]  /*773f0*/  LDL.LU R6, [R1+0xa8] ;  /* 0x0000a80001067983 */ /* 0x000f280000300800 */
[----:B------:R-:W4:Y:S01]  /*77400*/  LDL.LU R7, [R1+0xac] ;  /* 0x0000ac0001077983 */ /* 0x000f220000300800 */
[----:B---3--:R-:W-:Y:S03]  /*77410*/  HMMA.16816.F32 R20, R20, R18, R8 ;  /* 0x000000121414723c */ /* 0x008fe60000001808 */
[----:B------:R-:W4:Y:S01]  /*77420*/  LDL.LU.64 R10, [R1+0x4ca8] ;  /* 0x004ca800010a7983 */ /* 0x000f220000300a00 */
[----:B------:R-:W-:-:S02]  /*77430*/  IMAD.MOV.U32 R9, RZ, RZ, R18 ;  /* 0x000000ffff097224 */ /* 0x000fc400078e0012 */
[----:B------:R-:W-:-:S13]  /*77440*/  IMAD.MOV.U32 R8, RZ, RZ, R19 ;  /* 0x000000ffff087224 */ /* 0x000fda00078e0013 */
        /* <DEDUP_REMOVED lines=73> */
[----:B0-----:R-:W3:Y:S04]  /*778e0*/  LDL.LU.64 R14, [R1+0x4b98] ;  /* 0x004b9800010e7983 */ /* 0x001ee80000300a00 */
[----:B------:R-:W2:Y:S01]  /*778f0*/  LDL.LU.64 R12, [R1+0x4b90] ;  /* 0x004b9000010c7983 */ /* 0x000ea20000300a00 */
[----:B------:R-:W-:-:S02]  /*77900*/  IMAD.MOV.U32 R26, RZ, RZ, R25 ;  /* 0x000000ffff1a7224 */ /* 0x000fc400078e0019 */
[----:B------:R-:W-:Y:S01]  /*77910*/  IMAD.MOV.U32 R27, RZ, RZ, R2 ;  /* 0x000000ffff1b7224 */ /* 0x000fe200078e0002 */
[----:B------:R-:W2:Y:S04]  /*77920*/  LDL.LU R25, [R1+0x4b8c] ;  /* 0x004b8c0001197983 */ /* 0x000ea80000300800 */
[----:B------:R-:W2:Y:S01]  /*77930*/  LDL.LU R2, [R1+0x4b88] ;  /* 0x004b880001027983 */ /* 0x000ea20000300800 */
[C---:B----4-:R-:W-:Y:S08]  /*77940*/  HMMA.16816.F32 R4, R16.reuse, R10, R4 ;  /* 0x0000000a1004723c */ /* 0x050ff00000001804 */
[----:B---3--:R-:W-:-:S15]  /*77950*/  HMMA.16816.F32 R20, R16, R14, R20 ;  /* 0x0000000e1014723c */ /* 0x008fde0000001814 */
[----:B------:R-:W-:-:S04]  /*77960*/  NOP ;  /* 0x0000000000007918 */ /* 0x000fc80000000000 */
[----:B------:R-:W-:Y:S04]  /*77970*/  STL.64 [R1+0xc0], R20 ;  /* 0x0000c01401007387 */ /* 0x000fe80000100a00 */
[----:B------:R-:W-:Y:S04]  /*77980*/  STL.64 [R1+0xc8], R22 ;  /* 0x0000c81601007387 */ /* 0x000fe80000100a00 */
[----:B--2---:R-:W0:Y:S04]  /*77990*/  LDSM.16.MT88.4 R20, [R2+UR5+0x42000] ;  /* 0x042000050214783b */ /* 0x004e280008004200 */
[----:B------:R-:W2:Y:S04]  /*779a0*/  LDL.LU R14, [R1+0x2c8] ;  /* 0x0002c800010e7983 */ /* 0x000ea80000300800 */
[----:B------:R-:W2:Y:S04]  /*779b0*/  LDL.LU R15, [R1+0x2cc] ;  /* 0x0002cc00010f7983 */ /* 0x000ea80000300800 */
[----:B0-----:R-:W-:Y:S04]  /*779c0*/  STL.64 [R1+0x4b58], R22 ;  /* 0x004b581601007387 */ /* 0x001fe80000100a00 */
[----:B------:R-:W-:Y:S04]  /*779d0*/  STL.64 [R1+0xa0], R4 ;  /* 0x0000a00401007387 */ /* 0x000fe80000100a00 */
[----:B------:R-:W-:Y:S04]  /*779e0*/  STL.64 [R1+0xa8], R6 ;  /* 0x0000a80601007387 */ /* 0x000fe80000100a00 */
[----:B------:R0:W-:Y:S04]  /*779f0*/  STL.64 [R1+0x4b50], R20 ;  /* 0x004b501401007387 */ /* 0x0001e80000100a00 */
[----:B0-----:R-:W3:Y:S04]  /*77a00*/  LDL R21, [R1+0x374] ;  /* 0x0003740001157983 */ /* 0x001ee80000100800 */
[----:B---3--:R-:W0:Y:S04]  /*77a10*/  LDSM.16.M88.4 R4, [R21+UR5+0x100] ;  /* 0x000100051504783b */ /* 0x008e280008000200 */
        /* <DEDUP_REMOVED lines=15> */
[----:B0-----:R0:W-:Y:S04]  /*77b10*/  STL.64 [R1+0x40], R4 ;  /* 0x0000400401007387 */ /* 0x0011e80000100a00 */
[----:B------:R1:W-:Y:S04]  /*77b20*/  STL.64 [R1+0x48], R6 ;  /* 0x0000480601007387 */ /* 0x0003e80000100a00 */
[----:B0-----:R-:W3:Y:S02]  /*77b30*/  LDL.LU.64 R4, [R1+0x4b80] ;  /* 0x004b800001047983 */ /* 0x001ee40000300a00 */
[----:B---3--:R-:W-:-:S02]  /*77b40*/  IMAD.MOV.U32 R22, RZ, RZ, R5 ;  /* 0x000000ffff167224 */ /* 0x008fc400078e0005 */
[----:B------:R-:W-:-:S05]  /*77b50*/  IMAD.MOV.U32 R23, RZ, RZ, R4 ;  /* 0x000000ffff177224 */ /* 0x000fca00078e0004 */
[----:B------:R-:W-:Y:S04]  /*77b60*/  STL.64 [R1+0x4b68], R22 ;  /* 0x004b681601007387 */ /* 0x000fe80000100a00 */
[----:B-1----:R-:W3:Y:S01]  /*77b70*/  LDL R7, [R1+0x384] ;  /* 0x0003840001077983 */ /* 0x002ee20000100800 */
[----:B------:R-:W-:-:S03]  /*77b80*/  IMAD.MOV.U32 R6, RZ, RZ, R25 ;  /* 0x000000ffff067224 */ /* 0x000fc600078e0019 */
[----:B---3--:R0:W-:Y:S04]  /*77b90*/  STL [R1+0x4b60], R7 ;  /* 0x004b600701007387 */ /* 0x0081e80000100800 */
[----:B------:R-:W3:Y:S04]  /*77ba0*/  LDL.LU R4, [R1+0x2b0] ;  /* 0x0002b00001047983 */ /* 0x000ee80000300800 */
[----:B------:R-:W3:Y:S01]  /*77bb0*/  LDL.LU R5, [R1+0x2b4] ;  /* 0x0002b40001057983 */ /* 0x000ee20000300800 */
[----:B0-----:R-:W-:-:S05]  /*77bc0*/  IMAD.MOV.U32 R7, RZ, RZ, R24 ;  /* 0x000000ffff077224 */ /* 0x001fca00078e0018 */
[----:B------:R-:W-:Y:S04]  /*77bd0*/  STL.64 [R1+0x4b78], R6 ;  /* 0x004b780601007387 */ /* 0x000fe80000100a00 */
[----:B---3--:R-:W-:Y:S04]  /*77be0*/  STL.64 [R1+0x4b70], R4 ;  /* 0x004b700401007387 */ /* 0x008fe80000100a00 */
[----:B------:R-:W0:Y:S04]  /*77bf0*/  LDSM.16.M88.4 R4, [R21+UR5+0x18100] ;  /* 0x018100051504783b */ /* 0x000e280008000200 */
[----:B0-----:R-:W-:Y:S04]  /*77c00*/  STL.64 [R1+0x30], R4 ;  /* 0x0000300401007387 */ /* 0x001fe80000100a00 */
[----:B------:R2:W-:Y:S02]  /*77c10*/  STL.64 [R1+0x38], R6 ;  /* 0x0000380601007387 */ /* 0x0005e40000100a00 */
[----:B--2---:R-:W-:Y:S02]  /*77c20*/  HMMA.16816.F32 R4, R16, R26, R12 ;  /* 0x0000001a1004723c */ /* 0x004fe4000000180c */
[----:B------:R-:W0:Y:S04]  /*77c30*/  LDSM.16.M88.4 R24, [R21+UR5+0x1c100] ;  /* 0x01c100051518783b */ /* 0x000e280008000200 */
[----:B------:R-:W1:-:S13]  /*77c40*/  LDSM.16.M88.4 R12, [R21+UR5+0x20100] ;  /* 0x02010005150c783b */ /* 0x000e5a0008000200 */
[----:B------:R-:W-:Y:S04]  /*77c50*/  STL.64 [R1+0x2c0], R4 ;  /* 0x0002c00401007387 */ /* 0x000fe80000100a00 */
[----:B------:R-:W-:Y:S04]  /*77c60*/  STL.64 [R1+0x2c8], R6 ;  /* 0x0002c80601007387 */ /* 0x000fe80000100a00 */
[----:B------:R-:W-:Y:S04]  /*77c70*/  LDSM.16.M88.4 R4, [R21+UR5+0x24100] ;  /* 0x024100051504783b */ /* 0x000fe80008000200 */
[----:B0-----:R-:W-:Y:S04]  /*77c80*/  STL.64 [R1+0x20], R24 ;  /* 0x0000201801007387 */ /* 0x001fe80000100a00 */
[----:B------:R-:W-:Y:S04]  /*77c90*/  STL.64 [R1+0x28], R26 ;  /* 0x0000281a01007387 */ /* 0x000fe80000100a00 */
[----:B------:R-:W0:Y:S04]  /*77ca0*/  LDSM.16.M88.4 R24, [R21+UR5+0x28100] ;  /* 0x028100051518783b */ /* 0x000e280008000200 */
[----:B-1----:R-:W-:Y:S04]  /*77cb0*/  STL.64 [R1+0x10], R12 ;  /* 0x0000100c01007387 */ /* 0x002fe80000100a00 */
[----:B------:R-:W-:Y:S04]  /*77cc0*/  STL.64 [R1+0x18], R14 ;  /* 0x0000180e01007387 */ /* 0x000fe80000100a00 */
[----:B------:R-:W1:Y:S04]  /*77cd0*/  LDSM.16.M88.4 R12, [R21+UR5+0x2c100] ;  /* 0x02c10005150c783b */ /* 0x000e680008000200 */
[----:B0-----:R-:W-:Y:S04]  /*77ce0*/  STL [R1+0x48dc], R26 ;  /* 0x0048dc1a01007387 */ /* 0x001fe80000100800 */
[----:B------:R-:W-:Y:S04]  /*77cf0*/  STL.64 [R1], R4 ;  /* 0x0000000401007387 */ /* 0x000fe80000100a00 */
[----:B------:R-:W-:Y:S04]  /*77d00*/  STL.64 [R1+0x8], R6 ;  /* 0x0000080601007387 */ /* 0x000fe80000100a00 */
[----:B------:R-:W-:Y:S04]  /*77d10*/  STL [R1+0x48d8], R27 ;  /* 0x0048d81b01007387 */ /* 0x000fe80000100800 */
[----:B------:R0:W-:Y:S04]  /*77d20*/  STL.64 [R1+0x4b48], R24 ;  /* 0x004b481801007387 */ /* 0x0001e80000100a00 */
[----:B------:R-:W-:Y:S04]  /*77d30*/  LDSM.16.M88.4 R4, [R21+UR5+0x34100] ;  /* 0x034100051504783b */ /* 0x000fe80008000200 */
[----:B0-----:R-:W2:Y:S04]  /*77d40*/  LDL.LU.64 R24, [R1+0x90] ;  /* 0x0000900001187983 */ /* 0x001ea80000300a00 */
[----:B-1----:R0:W-:Y:S04]  /*77d50*/  STL [R1+0x490c], R14 ;  /* 0x00490c0e01007387 */ /* 0x0021e80000100800 */
[----:B------:R1:W-:Y:S01]  /*77d60*/  STL [R1+0x4908], R15 ;  /* 0x0049080f01007387 */ /* 0x0003e20000100800 */
[----:B0-----:R-:W-:-:S02]  /*77d70*/  IMAD.MOV.U32 R14, RZ, RZ, R9 ;  /* 0x000000ffff0e7224 */ /* 0x001fc400078e0009 */
[----:B-1----:R-:W-:Y:S02]  /*77d80*/  IMAD.MOV.U32 R15, RZ, RZ, R8 ;  /* 0x000000ffff0f7224 */ /* 0x002fe400078e0008 */
[----:B------:R-:W0:Y:S04]  /*77d90*/  LDSM.16.M88.4 R8, [R21+UR5+0x30100] ;  /* 0x030100051508783b */ /* 0x000e280008000200 */
[----:B------:R-:W-:Y:S04]  /*77da0*/  STL.64 [R1+0x4ab0], R12 ;  /* 0x004ab00c01007387 */ /* 0x000fe80000100a00 */
[----:B0-----:R-:W-:Y:S04]  /*77db0*/  STL [R1+0x48cc], R10 ;  /* 0x0048cc0a01007387 */ /* 0x001fe80000100800 */
[----:B------:R-:W-:Y:S04]  /*77dc0*/  STL [R1+0x48c8], R11 ;  /* 0x0048c80b01007387 */ /* 0x000fe80000100800 */
[----:B------:R0:W-:Y:S04]  /*77dd0*/  STL.64 [R1+0x4b38], R8 ;  /* 0x004b380801007387 */ /* 0x0001e80000100a00 */
[----:B0-----:R-:W3:Y:S04]  /*77de0*/  LDL.LU.64 R8, [R1+0x80] ;  /* 0x0000800001087983 */ /* 0x001ee80000300a00 */
[----:B---3--:R0:W-:Y:S04]  /*77df0*/  STL.64 [R1+0x4b40], R8 ;  /* 0x004b400801007387 */ /* 0x0081e80000100a00 */
[----:B0-----:R-:W2:Y:S04]  /*77e00*/  LDL.LU R8, [R1+0x290] ;  /* 0x0002900001087983 */ /* 0x001ea80000300800 */
[----:B------:R-:W2:Y:S04]  /*77e10*/  LDL.LU R9, [R1+0x294] ;  /* 0x0002940001097983 */ /* 0x000ea80000300800 */
[----:B------:R-:W2:Y:S04]  /*77e20*/  LDL.LU R10, [R1+0x298] ;  /* 0x00029800010a7983 */ /* 0x000ea80000300800 */
[----:B------:R-:W2:Y:S04]  /*77e30*/  LDL.LU R11, [R1+0x29c] ;  /* 0x00029c00010b7983 */ /* 0x000ea80000300800 */
[----:B------:R-:W-:Y:S04]  /*77e40*/  STL.64 [R1+0xb0], R4 ;  /* 0x0000b00401007387 */ /* 0x000fe80000100a00 */
[----:B------:R-:W-:Y:S04]  /*77e50*/  STL.64 [R1+0xb8], R6 ;  /* 0x0000b80601007387 */ /* 0x000fe80000100a00 */
[----:B------:R-:W0:Y:S04]  /*77e60*/  LDSM.16.M88.4 R4, [R21+UR5+0x38100] ;  /* 0x038100051504783b */ /* 0x000e280008000200 */
[----:B------:R-:W1:Y:S04]  /*77e70*/  LDSM.16.M88.4 R20, [R21+UR5+0x3c100] ;  /* 0x03c100051514783b */ /* 0x000e680008000200 */
[----:B0-----:R-:W-:Y:S04]  /*77e80*/  STL.64 [R1+0x1e0], R4 ;  /* 0x0001e00401007387 */ /* 0x001fe80000100a00 */
[----:B------:R0:W-:Y:S04]  /*77e90*/  STL.64 [R1+0x1e8], R6 ;  /* 0x0001e80601007387 */ /* 0x0001e80000100a00 */
[----:B0-----:R-:W3:Y:S04]  /*77ea0*/  LDL.LU.64 R6, [R1+0x4b78] ;  /* 0x004b780001067983 */ /* 0x001ee80000300a00 */
[----:B------:R-:W3:Y:S04]  /*77eb0*/  LDL.LU.64 R4, [R1+0x4b70] ;  /* 0x004b700001047983 */ /* 0x000ee80000300a00 */
[----:B-1----:R-:W-:Y:S04]  /*77ec0*/  STL.64 [R1+0x210], R20 ;  /* 0x0002101401007387 */ /* 0x002fe80000100a00 */
[----:B------:R0:W-:Y:S04]  /*77ed0*/  STL.64 [R1+0x218], R22 ;  /* 0x0002181601007387 */ /* 0x0001e80000100a00 */
[----:B0-----:R-:W3:Y:S02]  /*77ee0*/  LDL.LU.64 R22, [R1+0x4b68] ;  /* 0x004b680001167983 */ /* 0x001ee40000300a00 */
[----:B---3--:R-:W-:Y:S02]  /*77ef0*/  HMMA.16816.F32 R20, R16, R22, R4 ;  /* 0x000000161014723c */ /* 0x008fe40000001804 */
[----:B------:R-:W3:-:S15]  /*77f00*/  LDL.LU R7, [R1+0x4b60] ;  /* 0x004b600001077983 */ /* 0x000ede0000300800 */
[----:B------:R-:W-:Y:S02]  /*77f10*/  NOP ;  /* 0x0000000000007918 */ /* 0x000fe40000000000 */
[----:B------:R-:W-:Y:S04]  /*77f20*/  STL.64 [R1+0x2b0], R20 ;  /* 0x0002b01401007387 */ /* 0x000fe80000100a00 */
[----:B------:R0:W-:Y:S04]  /*77f30*/  STL.64 [R1+0x2b8], R22 ;  /* 0x0002b81601007387 */ /* 0x0001e80000100a00 */
[----:B0-----:R-:W2:Y:S04]  /*77f40*/  LDL.LU.64 R22, [R1+0x4b58] ;  /* 0x004b580001167983 */ /* 0x001ea80000300a00 */
[----:B------:R-:W2:Y:S04]  /*77f50*/  LDL.LU.64 R20, [R1+0x4b50] ;  /* 0x004b500001147983 */ /* 0x000ea80000300a00 */
[----:B---3--:R-:W0:Y:S04]  /*77f60*/  LDSM.16.MT88.4 R4, [R7+UR5+0x42000] ;  /* 0x042000050704783b */ /* 0x008e280008004200 */
[----:B0-----:R0:W-:Y:S04]  /*77f70*/  STL [R1+0x4a24], R4 ;  /* 0x004a240401007387 */ /* 0x0011e80000100800 */
[----:B------:R1:W-:Y:S04]  /*77f80*/  STL [R1+0x4a20], R5 ;  /* 0x004a200501007387 */ /* 0x0003e80000100800 */
[----:B------:R3:W-:Y:S04]  /*77f90*/  STL [R1+0x4a1c], R6 ;  /* 0x004a1c0601007387 */ /* 0x0007e80000100800 */
[----:B------:R4:W-:Y:S04]  /*77fa0*/  STL [R1+0x4a18], R7 ;  /* 0x004a180701007387 */ /* 0x0009e80000100800 */
[----:B0-----:R-:W2:Y:S04]  /*77fb0*/  LDL.LU R4, [R1+0x2a0] ;  /* 0x0002a00001047983 */ /* 0x001ea80000300800 */
[----:B-1----:R-:W2:Y:S04]  /*77fc0*/  LDL.LU R5, [R1+0x2a4] ;  /* 0x0002a40001057983 */ /* 0x002ea80000300800 */
[----:B---3--:R-:W3:Y:S04]  /*77fd0*/  LDL.LU R6, [R1+0x2a8] ;  /* 0x0002a80001067983 */ /* 0x008ee80000300800 */
[----:B----4-:R-:W3:Y:S04]  /*77fe0*/  LDL.LU R7, [R1+0x2ac] ;  /* 0x0002ac0001077983 */ /* 0x010ee80000300800 */
[----:B------:R-:W4:Y:S01]  /*77ff0*/  LDL.LU R12, [R1+0x270] ;  /* 0x00027000010c7983 */ /* 0x000f220000300800 */
[----:B--2---:R-:W-:Y:S08]  /*78000*/  HMMA.16816.F32 R8, R20, R24, R8 ;  /* 0x000000181408723c */ /* 0x004ff00000001808 */
[----:B---3--:R-:W-:-:S15]  /*78010*/  HMMA.16816.F32 R4, R16, R14, R4 ;  /* 0x0000000e1004723c */ /* 0x008fde0000001804 */
[----:B------:R-:W-:-:S04]  /*78020*/  NOP ;  /* 0x0000000000007918 */ /* 0x000fc80000000000 */
[----:B------:R-:W-:Y:S04]  /*78030*/  STL.64 [R1+0x2a0], R4 ;  /* 0x0002a00401007387 */ /* 0x000fe80000100a00 */
[----:B------:R0:W-:Y:S04]  /*78040*/  STL.64 [R1+0x2a8], R6 ;  /* 0x0002a80601007387 */ /* 0x0001e80000100a00 */
[----:B------:R-:W4:Y:S04]  /*78050*/  LDL.LU R13, [R1+0x274] ;  /* 0x00027400010d7983 */ /* 0x000f280000300800 */
[----:B------:R-:W4:Y:S04]  /*78060*/  LDL.LU R14, [R1+0x278] ;  /* 0x00027800010e7983 */ /* 0x000f280000300800 */
[----:B------:R-:W4:Y:S04]  /*78070*/  LDL.LU R15, [R1+0x27c] ;  /* 0x00027c00010f7983 */ /* 0x000f280000300800 */
[----:B------:R-:W4:Y:S01]  /*78080*/  LDL.LU.64 R16, [R1+0x70] ;  /* 0x0000700001107983 */ /* 0x000f220000300a00 */
[----:B0-----:R-:W-:-:S02]  /*78090*/  IMAD.MOV.U32 R6, RZ, RZ, R24 ;  /* 0x000000ffff067224 */ /* 0x001fc400078e0018 */
[----:B------:R-:W-:Y:S02]  /*780a0*/  IMAD.MOV.U32 R7, RZ, RZ, R25 ;  /* 0x000000ffff077224 */ /* 0x000fe400078e0019 */
[----:B------:R-:W2:Y:S01]  /*780b0*/  LDL.LU.64 R24, [R1+0x4b48] ;  /* 0x004b480001187983 */ /* 0x000ea20000300a00 */
[----:B------:R-:W-:Y:S02]  /*780c0*/  IMAD.MOV.U32 R26, RZ, RZ, R9 ;  /* 0x000000ffff1a7224 */ /* 0x000fe400078e0009 */
[----:B------:R-:W-:Y:S01]  /*780d0*/  IMAD.MOV.U32 R27, RZ, RZ, R10 ;  /* 0x000000ffff1b7224 */ /* 0x000fe200078e000a */
[----:B------:R0:W-:Y:S04]  /*780e0*/  STL [R1+0x290], R8 ;  /* 0x0002900801007387 */ /* 0x0001e80000100800 */
[----:B------:R-:W-:Y:S04]  /*780f0*/  STL [R1+0x29c], R11 ;  /* 0x00029c0b01007387 */ /* 0x000fe80000100800 */
[----:B0-----:R-:W3:Y:S04]  /*78100*/  LDL.LU.64 R8, [R1+0x4b40] ;  /* 0x004b400001087983 */ /* 0x001ee80000300a00 */
[----:B------:R-:W-:Y:S04]  /*78110*/  STL.64 [R1+0x4ac0], R26 ;  /* 0x004ac01a01007387 */ /* 0x000fe80000100a00 */
[----:B--2---:R0:W-:Y:S04]  /*78120*/  STL.64 [R1+0x4ab8], R24 ;  /* 0x004ab81801007387 */ /* 0x0041e80000100a00 */
[----:B0-----:R-:W2:Y:S04]  /*78130*/  LDL.LU R24, [R1+0x280] ;  /* 0x0002800001187983 */ /* 0x001ea80000300800 */
[----:B------:R-:W2:Y:S04]  /*78140*/  LDL.LU R25, [R1+0x284] ;  /* 0x0002840001197983 */ /* 0x000ea80000300800 */
[----:B------:R-:W2:Y:S04]  /*78150*/  LDL.LU R26, [R1+0x288] ;  /* 0x00028800011a7983 */ /* 0x000ea80000300800 */
[----:B------:R-:W2:Y:S04]  /*78160*/  LDL.LU R27, [R1+0x28c] ;  /* 0x00028c00011b7983 */ /* 0x000ea80000300800 */
[----:B------:R-:W-:Y:S04]  /*78170*/  STL [R1+0x4a2c], R7 ;  /* 0x004a2c0701007387 */ /* 0x000fe80000100800 */
[----:B------:R-:W-:Y:S01]  /*78180*/  STL [R1+0x4a28], R6 ;  /* 0x004a280601007387 */ /* 0x000fe20000100800 */
[----:B---3--:R-:W-:-:S02]  /*78190*/  IMAD.MOV.U32 R4, RZ, RZ, R8 ;  /* 0x000000ffff047224 */ /* 0x008fc400078e0008 */
[----:B------:R-:W-:Y:S01]  /*781a0*/  IMAD.MOV.U32 R5, RZ, RZ, R9 ;  /* 0x000000ffff057224 */ /* 0x000fe200078e0009 */
[----:B--2---:R-:W-:Y:S01]  /*781b0*/  HMMA.16816.F32 R24, R20, R8, R24 ;  /* 0x000000081418723c */ /* 0x004fe20000001818 */
[----:B------:R-:W2:-:S15]  /*781c0*/  LDL.LU.64 R8, [R1+0x4b38] ;  /* 0x004b380001087983 */ /* 0x000e9e0000300a00 */
[----:B------:R-:W-:-:S03]  /*781d0*/  NOP ;  /* 0x0000000000007918 */ /* 0x000fc60000000000 */
[----:B------:R0:W-:Y:S04]  /*781e0*/  STL.64 [R1+0x280], R24 ;  /* 0x0002801801007387 */ /* 0x0001e80000100a00 */
[----:B------:R1:W-:Y:S01]  /*781f0*/  STL [R1+0x288], R26 ;  /* 0x0002881a01007387 */ /* 0x0003e20000100800 */
[----:B------:R-:W-:-:S03]  /*78200*/  IMAD.MOV.U32 R10, RZ, RZ, R27 ;  /* 0x000000ffff0a7224 */ /* 0x000fc600078e001b */
[----:B0-----:R-:W3:Y:S04]  /*78210*/  LDL.LU R24, [R1+0x240] ;  /* 0x0002400001187983 */ /* 0x001ee80000300800 */
[----:B------:R-:W3:Y:S04]  /*78220*/  LDL.LU R25, [R1+0x244] ;  /* 0x0002440001197983 */ /* 0x000ee80000300800 */
[----:B-1----:R-:W2:Y:S04]  /*78230*/  LDL.LU R26, [R1+0x248] ;  /* 0x00024800011a7983 */ /* 0x002ea80000300800 */
[----:B------:R-:W2:Y:S01]  /*78240*/  LDL.LU R27, [R1+0x24c] ;  /* 0x00024c00011b7983 */ /* 0x000ea20000300800 */
[----:B----4-:R-:W-:Y:S03]  /*78250*/  HMMA.16816.F32 R12, R20, R16, R12 ;  /* 0x00000010140c723c */ /* 0x010fe6000000180c */
[----:B--2---:R0:W-:Y:S04]  /*78260*/  STL.64 [R1+0x4b18], R26 ;  /* 0x004b181a01007387 */ /* 0x0041e80000100a00 */
[----:B---3--:R1:W-:Y:S01]  /*78270*/  STL.64 [R1+0x4b10], R24 ;  /* 0x004b101801007387 */ /* 0x0083e20000100a00 */
[----:B0-----:R-:W-:-:S02]  /*78280*/  IMAD.MOV.U32 R26, RZ, RZ, R3 ;  /* 0x000000ffff1a7224 */ /* 0x001fc400078e0003 */
[----:B------:R-:W-:Y:S02]  /*78290*/  IMAD.MOV.U32 R27, RZ, RZ, R0 ;  /* 0x000000ffff1b7224 */ /* 0x000fe400078e0000 */
[----:B-1----:R-:W-:Y:S02]  /*782a0*/  IMAD.MOV.U32 R24, RZ, RZ, R29 ;  /* 0x000000ffff187224 */ /* 0x002fe400078e001d */
[----:B------:R-:W-:Y:S01]  /*782b0*/  IMAD.MOV.U32 R25, RZ, RZ, R28 ;  /* 0x000000ffff197224 */ /* 0x000fe200078e001c */
[----:B------:R-:W-:Y:S04]  /*782c0*/  STL.64 [R1+0x4b30], R26 ;  /* 0x004b301a01007387 */ /* 0x000fe80000100a00 */
[----:B------:R0:W-:Y:S04]  /*782d0*/  STL.64 [R1+0x4b28], R24 ;  /* 0x004b281801007387 */ /* 0x0001e80000100a00 */
[----:B0-----:R-:W2:Y:S04]  /*782e0*/  LDL.LU.64 R24, [R1+0x60] ;  /* 0x0000600001187983 */ /* 0x001ea80000300a00 */
[----:B------:R-:W-:Y:S04]  /*782f0*/  STL [R1+0x4a34], R5 ;  /* 0x004a340501007387 */ /* 0x000fe80000100800 */
[----:B------:R-:W-:Y:S04]  /*78300*/  STL [R1+0x4a30], R4 ;  /* 0x004a300401007387 */ /* 0x000fe80000100800 */
[----:B------:R-:W-:Y:S04]  /*78310*/  STL [R1+0x48d0], R10 ;  /* 0x0048d00a01007387 */ /* 0x000fe80000100800 */
[----:B------:R0:W-:Y:S04]  /*78320*/  STL.64 [R1+0x4b08], R8 ;  /* 0x004b080801007387 */ /* 0x0001e80000100a00 */
[----:B0-----:R-:W3:Y:S01]  /*78330*/  LDL.LU.64 R8, [R1+0x40] ;  /* 0x0000400001087983 */ /* 0x001ee20000300a00 */
[----:B------:R-:W-:-:S02]  /*78340*/  IMAD.MOV.U32 R7, RZ, RZ, R16 ;  /* 0x000000ffff077224 */ /* 0x000fc400078e0010 */
[----:B------:R-:W-:Y:S02]  /*78350*/  IMAD.MOV.U32 R6, RZ, RZ, R17 ;  /* 0x000000ffff067224 */ /* 0x000fe400078e0011 */
[----:B------:R-:W-:Y:S02]  /*78360*/  IMAD.MOV.U32 R29, RZ, RZ, R12 ;  /* 0x000000ffff1d7224 */ /* 0x000fe400078e000c */
[----:B------:R-:W-:Y:S01]  /*78370*/  IMAD.MOV.U32 R28, RZ, RZ, R13 ;  /* 0x000000ffff1c7224 */ /* 0x000fe200078e000d */
[----:B---3--:R0:W-:Y:S04]  /*78380*/  STL.64 [R1+0x4b20], R8 ;  /* 0x004b200801007387 */ /* 0x0081e80000100a00 */
[----:B0-----:R-:W3:Y:S04]  /*78390*/  LDL.LU.64 R8, [R1+0x50] ;  /* 0x0000500001087983 */ /* 0x001ee80000300a00 */
[----:B------:R-:W4:Y:S04]  /*783a0*/  LDL.LU R16, [R1+0x230] ;  /* 0x0002300001107983 */ /* 0x000f280000300800 */
[----:B------:R-:W4:Y:S04]  /*783b0*/  LDL.LU R17, [R1+0x234] ;  /* 0x0002340001117983 */ /* 0x000f280000300800 */
[----:B------:R-:W4:Y:S04]  /*783c0*/  LDL.LU R18, [R1+0x238] ;  /* 0x0002380001127983 */ /* 0x000f280000300800 */
[----:B------:R-:W4:Y:S04]  /*783d0*/  LDL.LU R19, [R1+0x23c] ;  /* 0x00023c0001137983 */ /* 0x000f280000300800 */
[----:B------:R-:W4:Y:S04]  /*783e0*/  LDL.LU.64 R12, [R1+0x30] ;  /* 0x00003000010c7983 */ /* 0x000f280000300a00 */
[----:B------:R0:W-:Y:S04]  /*783f0*/  STL [R1+0x4a3c], R6 ;  /* 0x004a3c0601007387 */ /* 0x0001e80000100800 */
[----:B------:R1:W-:Y:S04]  /*78400*/  STL [R1+0x4a38], R7 ;  /* 0x004a380701007387 */ /* 0x0003e80000100800 */
[----:B------:R-:W2:Y:S04]  /*78410*/  LDL.LU R4, [R1+0x260] ;  /* 0x0002600001047983 */ /* 0x000ea80000300800 */
[----:B------:R-:W2:Y:S04]  /*78420*/  LDL.LU R5, [R1+0x264] ;  /* 0x0002640001057983 */ /* 0x000ea80000300800 */
[----:B0-----:R-:W2:Y:S04]  /*78430*/  LDL.LU R6, [R1+0x268] ;  /* 0x0002680001067983 */ /* 0x001ea80000300800 */
[----:B-1----:R-:W2:Y:S01]  /*78440*/  LDL.LU R7, [R1+0x26c] ;  /* 0x00026c0001077983 */ /* 0x002ea20000300800 */
[----:B------:R-:W-:-:S02]  /*78450*/  IMAD.MOV.U32 R0, RZ, RZ, R15 ;  /* 0x000000ffff007224 */ /* 0x000fc400078e000f */
[----:B------:R-:W-:-:S03]  /*78460*/  IMAD.MOV.U32 R3, RZ, RZ, R14 ;  /* 0x000000ffff037224 */ /* 0x000fc600078e000e */
[----:B------:R-:W-:Y:S04]  /*78470*/  STL [R1+0x48c4], R0 ;  /* 0x0048c40001007387 */ /* 0x000fe80000100800 */
[----:B------:R-:W-:Y:S04]  /*78480*/  STL [R1+0x48c0], R3 ;  /* 0x0048c00301007387 */ /* 0x000fe80000100800 */
[----:B------:R-:W-:Y:S04]  /*78490*/  STL [R1+0x48bc], R29 ;  /* 0x0048bc1d01007387 */ /* 0x000fe80000100800 */
[----:B------:R-:W-:Y:S01]  /*784a0*/  STL [R1+0x48b8], R28 ;  /* 0x0048b81c01007387 */ /* 0x000fe20000100800 */
[----:B--2---:R-:W-:-:S15]  /*784b0*/  HMMA.16816.F32 R4, R20, R24, R4 ;  /* 0x000000181404723c */ /* 0x004fde0000001804 */
[----:B------:R-:W-:-:S04]  /*784c0*/  NOP ;  /* 0x0000000000007918 */ /* 0x000fc80000000000 */
[----:B------:R0:W-:Y:S04]  /*784d0*/  STL.64 [R1+0x260], R4 ;  /* 0x0002600401007387 */ /* 0x0001e80000100a00 */
[----:B------:R3:W-:Y:S04]  /*784e0*/  STL.64 [R1+0x268], R6 ;  /* 0x0002680601007387 */ /* 0x0007e80000100a00 */
[----:B------:R-:W2:Y:S01]  /*784f0*/  LDL.LU.64 R26, [R1+0x4b30] ;  /* 0x004b3000011a7983 */ /* 0x000ea20000300a00 */
[----:B0-----:R-:W-:Y:S02]  /*78500*/  IMAD.MOV.U32 R5, RZ, RZ, R24 ;  /* 0x000000ffff057224 */ /* 0x001fe400078e0018 */
[----:B------:R-:W-:-:S02]  /*78510*/  IMAD.MOV.U32 R4, RZ, RZ, R25 ;  /* 0x000000ffff047224 */ /* 0x000fc400078e0019 */
[----:B------:R-:W2:Y:S04]  /*78520*/  LDL.LU.64 R24, [R1+0x4b28] ;  /* 0x004b280001187983 */ /* 0x000ea80000300a00 */
[----:B------:R0:W-:Y:S04]  /*78530*/  STL [R1+0x4a44], R4 ;  /* 0x004a440401007387 */ /* 0x0001e80000100800 */
[----:B------:R1:W-:Y:S01]  /*78540*/  STL [R1+0x4a40], R5 ;  /* 0x004a400501007387 */ /* 0x0003e20000100800 */
[----:B---3--:R-:W-:Y:S02]  /*78550*/  IMAD.MOV.U32 R6, RZ, RZ, R8 ;  /* 0x000000ffff067224 */ /* 0x008fe400078e0008 */
[----:B------:R-:W-:Y:S01]  /*78560*/  IMAD.MOV.U32 R7, RZ, RZ, R9 ;  /* 0x000000ffff077224 */ /* 0x000fe200078e0009 */
[----:B--2---:R-:W-:Y:S01]  /*78570*/  HMMA.16816.F32 R24, R20, R8, R24 ;  /* 0x000000081418723c */ /* 0x004fe20000001818 */
[----:B------:R-:W0:-:S15]  /*78580*/  LDL.LU.64 R8, [R1+0x4b20] ;  /* 0x004b200001087983 */ /* 0x000e1e0000300a00 */
[----:B------:R-:W-:-:S03]  /*78590*/  NOP ;  /* 0x0000000000007918 */ /* 0x000fc60000000000 */
[----:B------:R-:W-:Y:S02]  /*785a0*/  IMAD.MOV.U32 R29, RZ, RZ, R26 ;  /* 0x000000ffff1d7224 */ /* 0x000fe400078e001a */
[----:B------:R-:W-:Y:S02]  /*785b0*/  IMAD.MOV.U32 R28, RZ, RZ, R27 ;  /* 0x000000ffff1c7224 */ /* 0x000fe400078e001b */
[----:B------:R-:W-:Y:S02]  /*785c0*/  IMAD.MOV.U32 R0, RZ, RZ, R24 ;  /* 0x000000ffff007224 */ /* 0x000fe400078e0018 */
[----:B------:R-:W-:Y:S01]  /*785d0*/  IMAD.MOV.U32 R3, RZ, RZ, R25 ;  /* 0x000000ffff037224 */ /* 0x000fe200078e0019 */
[----:B------:R-:W2:Y:S04]  /*785e0*/  LDL.LU.64 R26, [R1+0x4b18] ;  /* 0x004b1800011a7983 */ /* 0x000ea80000300a00 */
[----:B------:R-:W2:Y:S04]  /*785f0*/  LDL.LU.64 R24, [R1+0x4b10] ;  /* 0x004b100001187983 */ /* 0x000ea80000300a00 */
[----:B------:R-:W-:Y:S04]  /*78600*/  STL [R1+0x4a58], R28 ;  /* 0x004a581c01007387 */ /* 0x000fe80000100800 */
[----:B------:R-:W-:Y:S04]  /*78610*/  STL [R1+0x4a54], R29 ;  /* 0x004a541d01007387 */ /* 0x000fe80000100800 */
[----:B------:R-:W-:Y:S04]  /*78620*/  STL [R1+0x4a50], R3 ;  /* 0x004a500301007387 */ /* 0x000fe80000100800 */
[----:B------:R-:W-:Y:S04]  /*78630*/  STL [R1+0x4a4c], R7 ;  /* 0x004a4c0701007387 */ /* 0x000fe80000100800 */
[----:B------:R-:W-:Y:S04]  /*78640*/  STL [R1+0x4a48], R6 ;  /* 0x004a480601007387 */ /* 0x000fe80000100800 */
[----:B------:R-:W-:Y:S01]  /*78650*/  STL [R1+0x48d4], R0 ;  /* 0x0048d40001007387 */ /* 0x000fe20000100800 */
[----:B0-----:R-:W-:-:S02]  /*78660*/  IMAD.MOV.U32 R4, RZ, RZ, R8 ;  /* 0x000000ffff047224 */ /* 0x001fc400078e0008 */
[----:B-1----:R-:W-:Y:S01]  /*78670*/  IMAD.MOV.U32 R5, RZ, RZ, R9 ;  /* 0x000000ffff057224 */ /* 0x002fe200078e0009 */
[----:B--2---:R-:W-:Y:S01]  /*78680*/  HMMA.16816.F32 R24, R20, R8, R24 ;  /* 0x000000081418723c */ /* 0x004fe20000001818 */
[----:B------:R-:W2:-:S15]  /*78690*/  LDL.LU.64 R8, [R1+0x4b08] ;  /* 0x004b080001087983 */ /* 0x000e9e0000300a00 */
[----:B------:R-:W-:-:S03]  /*786a0*/  NOP ;  /* 0x0000000000007918 */ /* 0x000fc60000000000 */
[----:B------:R-:W-:Y:S01]  /*786b0*/  IMAD.MOV.U32 R11, RZ, RZ, R24 ;  /* 0x000000ffff0b7224 */ /* 0x000fe200078e0018 */
[----:B------:R-:W-:Y:S04]  /*786c0*/  STL [R1+0x244], R25 ;  /* 0x0002441901007387 */ /* 0x000fe80000100800 */
[----:B------:R-:W-:Y:S04]  /*786d0*/  STL.64 [R1+0x248], R26 ;  /* 0x0002481a01007387 */ /* 0x000fe80000100a00 */
[----:B------:R-:W-:Y:S04]  /*786e0*/  STL [R1+0x4aa8], R11 ;  /* 0x004aa80b01007387 */ /* 0x000fe80000100800 */
[----:B--2---:R4:W-:Y:S02]  /*786f0*/  STL.64 [R1+0x4aa0], R8 ;  /* 0x004aa00801007387 */ /* 0x0049e40000100a00 */
[----:B----4-:R-:W-:Y:S01]  /*78700*/  HMMA.16816.F32 R8, R20, R12, R16 ;  /* 0x0000000c1408723c */ /* 0x010fe20000001810 */
[----:B------:R-:W-:-:S02]  /*78710*/  IMAD.MOV.U32 R7, RZ, RZ, R12 ;  /* 0x000000ffff077224 */ /* 0x000fc400078e000c */
[----:B------:R-:W-:Y:S01]  /*78720*/  IMAD.MOV.U32 R6, RZ, RZ, R13 ;  /* 0x000000ffff067224 */ /* 0x000fe200078e000d */
[----:B------:R-:W0:-:S15]  /*78730*/  LDSM.16.MT88.4 R16, [R2+UR5+0x42400] ;  /* 0x042400050210783b */ /* 0x000e1e0008004200 */
[----:B------:R-:W-:Y:S04]  /*78740*/  STL.64 [R1+0x230], R8 ;  /* 0x0002300801007387 */ /* 0x000fe80000100a00 */
[----:B------:R-:W-:Y:S04]  /*78750*/  STL.64 [R1+0x238], R10 ;  /* 0x0002380a01007387 */ /* 0x000fe80000100a00 */
[----:B------:R-:W2:Y:S04]  /*78760*/  LDL.LU.64 R24, [R1] ;  /* 0x0000000001187983 */ /* 0x000ea80000300a00 */
[----:B--2---:R-:W-:Y:S04]  /*78770*/  STL.64 [R1+0x4ad8], R24 ;  /* 0x004ad81801007387 */ /* 0x004fe80000100a00 */
[----:B------:R-:W-:Y:S04]  /*78780*/  STL.64 [R1+0x4a68], R6 ;  /* 0x004a680601007387 */ /* 0x000fe80000100a00 */
[----:B------:R1:W-:Y:S04]  /*78790*/  STL.64 [R1+0x4a60], R4 ;  /* 0x004a600401007387 */ /* 0x0003e80000100a00 */
[----:B-1----:R-:W2:Y:S04]  /*787a0*/  LDL.LU R4, [R1+0x2d0] ;  /* 0x0002d00001047983 */ /* 0x002ea80000300800 */
[----:B------:R-:W2:Y:S04]  /*787b0*/  LDL.LU R5, [R1+0x2d4] ;  /* 0x0002d40001057983 */ /* 0x000ea80000300800 */
[----:B------:R-:W3:Y:S04]  /*787c0*/  LDL.LU R6, [R1+0x2d8] ;  /* 0x0002d80001067983 */ /* 0x000ee80000300800 */
[----:B------:R-:W3:Y:S04]  /*787d0*/  LDL.LU R7, [R1+0x2dc] ;  /* 0x0002dc0001077983 */ /* 0x000ee80000300800 */
[----:B------:R-:W4:Y:S04]  /*787e0*/  LDL.LU.64 R24, [R1+0x10] ;  /* 0x0000100001187983 */ /* 0x000f280000300a00 */
[----:B----4-:R1:W-:Y:S04]  /*787f0*/  STL.64 [R1+0x4af0], R24 ;  /* 0x004af01801007387 */ /* 0x0103e80000100a00 */
[----:B------:R-:W4:Y:S04]  /*78800*/  LDL.LU R8, [R1+0x310] ;  /* 0x0003100001087983 */ /* 0x000f280000300800 */
[----:B------:R-:W4:Y:S04]  /*78810*/  LDL.LU R9, [R1+0x314] ;  /* 0x0003140001097983 */ /* 0x000f280000300800 */
[----:B------:R-:W2:Y:S04]  /*78820*/  LDL.LU R10, [R1+0x318] ;  /* 0x00031800010a7983 */ /* 0x000ea80000300800 */
[----:B------:R-:W2:Y:S04]  /*78830*/  LDL.LU R11, [R1+0x31c] ;  /* 0x00031c00010b7983 */ /* 0x000ea80000300800 */
[----:B-1----:R-:W3:Y:S04]  /*78840*/  LDL.LU.64 R24, [R1+0x20] ;  /* 0x0000200001187983 */ /* 0x002ee80000300a00 */
[----:B--2---:R-:W-:Y:S04]  /*78850*/  STL.64 [R1+0x4ad0], R10 ;  /* 0x004ad00a01007387 */ /* 0x004fe80000100a00 */
[----:B----4-:R1:W-:Y:S04]  /*78860*/  STL.64 [R1+0x4ac8], R8 ;  /* 0x004ac80801007387 */ /* 0x0103e80000100a00 */
[----:B-1----:R-:W2:Y:S04]  /*78870*/  LDL.LU R8, [R1+0x330] ;  /* 0x0003300001087983 */ /* 0x002ea80000300800 */
[----:B------:R-:W2:Y:S04]  /*78880*/  LDL.LU R9, [R1+0x334] ;  /* 0x0003340001097983 */ /* 0x000ea80000300800 */
[----:B------:R-:W4:Y:S04]  /*78890*/  LDL.LU R10, [R1+0x338] ;  /* 0x00033800010a7983 */ /* 0x000f280000300800 */
[----:B------:R-:W4:Y:S04]  /*788a0*/  LDL.LU R11, [R1+0x33c] ;  /* 0x00033c00010b7983 */ /* 0x000f280000300800 */
[----:B----4-:R-:W-:Y:S04]  /*788b0*/  STL.64 [R1+0x4ae8], R10 ;  /* 0x004ae80a01007387 */ /* 0x010fe80000100a00 */
[----:B--2---:R1:W-:Y:S04]  /*788c0*/  STL.64 [R1+0x4ae0], R8 ;  /* 0x004ae00801007387 */ /* 0x0043e80000100a00 */
        /* <DEDUP_REMOVED lines=8> */
[----:B------:R-:W2:Y:S04]  /*78950*/  LDL.LU R10, [R1+0x228] ;  /* 0x00022800010a7983 */ /* 0x000ea80000300800 */
[----:B------:R-:W2:Y:S04]  /*78960*/  LDL.LU R11, [R1+0x22c] ;  /* 0x00022c00010b7983 */ /* 0x000ea80000300800 */
[----:B------:R-:W4:Y:S04]  /*78970*/  LDL.LU R12, [R1+0x320] ;  /* 0x00032000010c7983 */ /* 0x000f280000300800 */
[----:B------:R-:W4:Y:S04]  /*78980*/  LDL.LU R13, [R1+0x324] ;  /* 0x00032400010d7983 */ /* 0x000f280000300800 */
[----:B------:R-:W4:Y:S04]  /*78990*/  LDL.LU R14, [R1+0x328] ;  /* 0x00032800010e7983 */ /* 0x000f280000300800 */
[----:B------:R-:W4:Y:S04]  /*789a0*/  LDL.LU R15, [R1+0x32c] ;  /* 0x00032c00010f7983 */ /* 0x000f280000300800 */
[----:B---3--:R-:W-:Y:S04]  /*789b0*/  STL.64 [R1+0x4a78], R6 ;  /* 0x004a780601007387 */ /* 0x008fe80000100a00 */
[----:B------:R1:W-:Y:S04]  /*789c0*/  STL.64 [R1+0x4a70], R4 ;  /* 0x004a700401007387 */ /* 0x0003e80000100a00 */
[----:B-1----:R-:W3:Y:S04]  /*789d0*/  LDL.LU.64 R4, [R1+0x1e0] ;  /* 0x0001e00001047983 */ /* 0x002ee80000300a00 */
[----:B---3--:R1:W-:Y:S04]  /*789e0*/  STL.64 [R1+0x4a90], R4 ;  /* 0x004a900401007387 */ /* 0x0083e80000100a00 */
[----:B-1----:R-:W3:Y:S01]  /*789f0*/  LDL.LU.64 R4, [R1+0xb0] ;  /* 0x0000b00001047983 */ /* 0x002ee20000300a00 */
[----:B--2---:R-:W-:Y:S01]  /*78a00*/  HMMA.16816.F32 R8, R20, R24, R8 ;  /* 0x000000181408723c */ /* 0x004fe20000001808 */
[----:B------:R-:W-:-:S02]  /*78a10*/  IMAD.MOV.U32 R29, RZ, RZ, R24 ;  /* 0x000000ffff1d7224 */ /* 0x000fc400078e0018 */
[----:B------:R-:W-:Y:S01]  /*78a20*/  IMAD.MOV.U32 R3, RZ, RZ, R25 ;  /* 0x000000ffff037224 */ /* 0x000fe200078e0019 */
[----:B---3--:R1:W-:Y:S04]  /*78a30*/  STL.64 [R1+0x4a98], R4 ;  /* 0x004a980401007387 */ /* 0x0083e80000100a00 */
[----:B-1----:R-:W2:Y:S04]  /*78a40*/  LDL.LU R4, [R1+0x300] ;  /* 0x0003000001047983 */ /* 0x002ea80000300800 */
[----:B------:R-:W2:Y:S04]  /*78a50*/  LDL.LU R5, [R1+0x304] ;  /* 0x0003040001057983 */ /* 0x000ea80000300800 */
[----:B------:R-:W2:Y:S04]  /*78a60*/  LDL.LU R6, [R1+0x308] ;  /* 0x0003080001067983 */ /* 0x000ea80000300800 */
[----:B------:R-:W2:Y:S04]  /*78a70*/  LDL.LU R7, [R1+0x30c] ;  /* 0x00030c0001077983 */ /* 0x000ea80000300800 */
[----:B0-----:R0:W-:Y:S04]  /*78a80*/  STL.64 [R1+0x48e8], R18 ;  /* 0x0048e81201007387 */ /* 0x0011e80000100a00 */
[----:B0-----:R-:W3:Y:S04]  /*78a90*/  LDL R19, [R1+0x384] ;  /* 0x0003840001137983 */ /* 0x001ee80000100800 */
[----:B------:R-:W-:Y:S04]  /*78aa0*/  STL.64 [R1+0x48e0], R16 ;  /* 0x0048e01001007387 */ /* 0x000fe80000100a00 */
[----:B------:R-:W-:Y:S04]  /*78ab0*/  STL [R1+0x4758], R2 ;  /* 0x0047580201007387 */ /* 0x000fe80000100800 */
        /* <DEDUP_REMOVED lines=22> */
[----:B------:R-:W2:Y:S04]  /*78c20*/  LDL.LU.64 R26, [R1+0x4ac0] ;  /* 0x004ac000011a7983 */ /* 0x000ea80000300a00 */
[----:B------:R-:W4:Y:S04]  /*78c30*/  LDL.LU.64 R24, [R1+0x4ab8] ;  /* 0x004ab80001187983 */ /* 0x000f280000300a00 */
[----:B---3--:R-:W-:Y:S04]  /*78c40*/  STL.64 [R1+0x4a88], R18 ;  /* 0x004a881201007387 */ /* 0x008fe80000100a00 */
[----:B------:R0:W-:Y:S04]  /*78c50*/  STL.64 [R1+0x4a80], R16 ;  /* 0x004a801001007387 */ /* 0x0001e80000100a00 */
[----:B0-----:R-:W3:Y:S04]  /*78c60*/  LDL.LU R16, [R1+0x2e0] ;  /* 0x0002e00001107983 */ /* 0x001ee80000300800 */
[----:B------:R-:W3:Y:S04]  /*78c70*/  LDL.LU R17, [R1+0x2e4] ;  /* 0x0002e40001117983 */ /* 0x000ee80000300800 */
[----:B------:R-:W3:Y:S04]  /*78c80*/  LDL.LU R18, [R1+0x2e8] ;  /* 0x0002e80001127983 */ /* 0x000ee80000300800 */
[----:B------:R-:W3:Y:S01]  /*78c90*/  LDL.LU R19, [R1+0x2ec] ;  /* 0x0002ec0001137983 */ /* 0x000ee20000300800 */
[----:B----4-:R-:W-:-:S15]  /*78ca0*/  HMMA.16816.F32 R12, R20, R24, R12 ;  /* 0x00000018140c723c */ /* 0x010fde000000180c */
[----:B------:R-:W-:-:S04]  /*78cb0*/  NOP ;  /* 0x0000000000007918 */ /* 0x000fc80000000000 */
[----:B------:R0:W-:Y:S04]  /*78cc0*/  STL.64 [R1+0x1d0], R12 ;  /* 0x0001d00c01007387 */ /* 0x0001e80000100a00 */
[----:B------:R-:W-:Y:S04]  /*78cd0*/  STL.64 [R1+0x1d8], R14 ;  /* 0x0001d80e01007387 */ /* 0x000fe80000100a00 */
[----:B0-----:R-:W4:Y:S04]  /*78ce0*/  LDL.LU.64 R12, [R1+0x4ab0] ;  /* 0x004ab000010c7983 */ /* 0x001f280000300a00 */
[----:B--2---:R-:W-:Y:S04]  /*78cf0*/  STL.64 [R1+0x4938], R26 ;  /* 0x0049381a01007387 */ /* 0x004fe80000100a00 */
[----:B------:R0:W-:Y:S04]  /*78d00*/  STL.64 [R1+0x4930], R24 ;  /* 0x0049301801007387 */ /* 0x0001e80000100a00 */
[----:B0-----:R-:W2:Y:S04]  /*78d10*/  LDL.LU R24, [R1+0x2f0] ;  /* 0x0002f00001187983 */ /* 0x001ea80000300800 */
[----:B------:R-:W2:Y:S04]  /*78d20*/  LDL.LU R25, [R1+0x2f4] ;  /* 0x0002f40001197983 */ /* 0x000ea80000300800 */
[----:B------:R-:W2:Y:S04]  /*78d30*/  LDL.LU R26, [R1+0x2f8] ;  /* 0x0002f800011a7983 */ /* 0x000ea80000300800 */
[----:B------:R-:W2:Y:S01]  /*78d40*/  LDL.LU R27, [R1+0x2fc] ;  /* 0x0002fc00011b7983 */ /* 0x000ea20000300800 */
[----:B----4-:R-:W-:-:S15]  /*78d50*/  HMMA.16816.F32 R8, R20, R12, R8 ;  /* 0x0000000c1408723c */ /* 0x010fde0000001808 */
[----:B------:R-:W-:-:S04]  /*78d60*/  NOP ;  /* 0x0000000000007918 */ /* 0x000fc80000000000 */
[----:B------:R-:W-:Y:S04]  /*78d70*/  STL.64 [R1+0x1c0], R8 ;  /* 0x0001c00801007387 */ /* 0x000fe80000100a00 */
[----:B------:R0:W-:Y:S04]  /*78d80*/  STL.64 [R1+0x1c8], R10 ;  /* 0x0001c80a01007387 */ /* 0x0001e80000100a00 */
[----:B0-----:R-:W4:Y:S04]  /*78d90*/  LDL.LU R11, [R1+0x4aa8] ;  /* 0x004aa800010b7983 */ /* 0x001f280000300800 */
[----:B------:R-:W2:Y:S02]  /*78da0*/  LDL.LU.64 R8, [R1+0x4aa0] ;  /* 0x004aa00001087983 */ /* 0x000ea40000300a00 */
[----:B--2---:R-:W-:-:S15]  /*78db0*/  HMMA.16816.F32 R4, R20, R8, R4 ;  /* 0x000000081404723c */ /* 0x004fde0000001804 */
[----:B------:R-:W-:-:S04]  /*78dc0*/  NOP ;  /* 0x0000000000007918 */ /* 0x000fc80000000000 */
[----:B------:R0:W-:Y:S04]  /*78dd0*/  STL.64 [R1+0x1b0], R4 ;  /* 0x0001b00401007387 */ /* 0x0001e80000100a00 */
[----:B------:R-:W-:Y:S04]  /*78de0*/  STL.64 [R1+0x1b8], R6 ;  /* 0x0001b80601007387 */ /* 0x000fe80000100a00 */
[----:B0-----:R-:W2:Y:S02]  /*78df0*/  LDL.LU.64 R4, [R1+0x4a98] ;  /* 0x004a980001047983 */ /* 0x001ea40000300a00 */
[----:B--2---:R-:W-:Y:S01]  /*78e00*/  HMMA.16816.F32 R24, R20, R4, R24 ;  /* 0x000000041418723c */ /* 0x004fe20000001818 */
[----:B------:R-:W-:-:S15]  /*78e10*/  IMAD.MOV.U32 R2, RZ, RZ, R5 ;  /* 0x000000ffff027224 */ /* 0x000fde00078e0005 */
[----:B------:R-:W-:-:S03]  /*78e20*/  NOP ;  /* 0x0000000000007918 */ /* 0x000fc60000000000 */
[----:B------:R-:W-:Y:S04]  /*78e30*/  STL.64 [R1+0x1a0], R24 ;  /* 0x0001a01801007387 */ /* 0x000fe80000100a00 */
[----:B------:R0:W-:Y:S02]  /*78e40*/  STL.64 [R1+0x1a8], R26 ;  /* 0x0001a81a01007387 */ /* 0x0001e40000100a00 */
[----:B0-----:R-:W-:Y:S02]  /*78e50*/  IMAD.MOV.U32 R26, RZ, RZ, R4 ;  /* 0x000000ffff1a7224 */ /* 0x001fe400078e0004 */
[----:B------:R-:W3:Y:S02]  /*78e60*/  LDL.LU.64 R4, [R1+0x4a90] ;  /* 0x004a900001047983 */ /* 0x000ee40000300a00 */
[----:B---3--:R-:W-:Y:S01]  /*78e70*/  HMMA.16816.F32 R16, R20, R4, R16 ;  /* 0x000000041410723c */ /* 0x008fe20000001810 */
[----:B------:R-:W-:-:S02]  /*78e80*/  IMAD.MOV.U32 R14, RZ, RZ, R4 ;  /* 0x000000ffff0e7224 */ /* 0x000fc400078e0004 */
[----:B------:R-:W-:-:S15]  /*78e90*/  IMAD.MOV.U32 R15, RZ, RZ, R5 ;  /* 0x000000ffff0f7224 */ /* 0x000fde00078e0005 */
[----:B------:R-:W-:Y:S01]  /*78ea0*/  NOP ;  /* 0x0000000000007918 */ /* 0x000fe20000000000 */
[----:B------:R-:W-:Y:S04]  /*78eb0*/  STL.64 [R1+0x190], R16 ;  /* 0x0001901001007387 */ /* 0x000fe80000100a00 */
[----:B------:R0:W-:Y:S04]  /*78ec0*/  STL.64 [R1+0x198], R18 ;  /* 0x0001981201007387 */ /* 0x0001e80000100a00 */
[----:B0-----:R-:W2:Y:S04]  /*78ed0*/  LDL.LU.64 R18, [R1+0x4a88] ;  /* 0x004a880001127983 */ /* 0x001ea80000300a00 */
[----:B------:R-:W3:Y:S04]  /*78ee0*/  LDL.LU.64 R16, [R1+0x4a80] ;  /* 0x004a800001107983 */ /* 0x000ee80000300a00 */
[----:B------:R-:W3:Y:S04]  /*78ef0*/  LDL.LU.64 R6, [R1+0x4a78] ;  /* 0x004a780001067983 */ /* 0x000ee80000300a00 */
[----:B------:R-:W3:Y:S04]  /*78f00*/  LDL.LU.64 R4, [R1+0x4a70] ;  /* 0x004a700001047983 */ /* 0x000ee80000300a00 */
[----:B------:R-:W-:Y:S04]  /*78f10*/  STL.64 [R1+0x4928], R14 ;  /* 0x0049280e01007387 */ /* 0x000fe80000100a00 */
[----:B------:R0:W-:Y:S04]  /*78f20*/  STL.64 [R1+0x4920], R12 ;  /* 0x0049200c01007387 */ /* 0x0001e80000100a00 */
[----:B0-----:R-:W3:Y:S01]  /*78f30*/  LDL.LU.64 R12, [R1+0x210] ;  /* 0x00021000010c7983 */ /* 0x001ee20000300a00 */
[----:B------:R-:W-:-:S02]  /*78f40*/  IMAD.MOV.U32 R24, RZ, RZ, R28 ;  /* 0x000000ffff187224 */ /* 0x000fc400078e001c */
[----:B--2---:R-:W-:Y:S01]  /*78f50*/  IMAD.MOV.U32 R25, RZ, RZ, R18 ;  /* 0x000000ffff197224 */ /* 0x004fe200078e0012 */
[----:B---3--:R-:W-:Y:S01]  /*78f60*/  HMMA.16816.F32 R20, R20, R12, R4 ;  /* 0x0000000c1414723c */ /* 0x008fe20000001804 */
[----:B------:R-:W2:Y:S04]  /*78f70*/  LDL.LU.64 R6, [R1+0x4a68] ;  /* 0x004a680001067983 */ /* 0x000ea80000300a00 */
[----:B------:R-:W3:Y:S01]  /*78f80*/  LDL.LU.64 R4, [R1+0x4a60] ;  /* 0x004a600001047983 */ /* 0x000ee20000300a00 */
[----:B------:R-:W-:-:S13]  /*78f90*/  IMAD.MOV.U32 R10, RZ, RZ, R13 ;  /* 0x000000ffff0a7224 */ /* 0x000fda00078e000d */
[----:B------:R-:W-:Y:S04]  /*78fa0*/  STL.64 [R1+0x180], R20 ;  /* 0x0001801401007387 */ /* 0x000fe80000100a00 */
[----:B------:R-:W-:Y:S04]  /*78fb0*/  STL.64 [R1+0x188], R22 ;  /* 0x0001881601007387 */ /* 0x000fe80000100a00 */
[----:B------:R-:W3:Y:S04]  /*78fc0*/  LDL.LU R28, [R1+0x4a58] ;  /* 0x004a5800011c7983 */ /* 0x000ee80000300800 */
[----:B------:R0:W-:Y:S04]  /*78fd0*/  STL.64 [R1+0x4940], R24 ;  /* 0x0049401801007387 */ /* 0x0001e80000100a00 */
[----:B----4-:R-:W-:Y:S04]  /*78fe0*/  STL.64 [R1+0x4918], R10 ;  /* 0x0049180a01007387 */ /* 0x010fe80000100a00 */
[----:B------:R-:W-:Y:S04]  /*78ff0*/  STL.64 [R1+0x4910], R8 ;  /* 0x0049100801007387 */ /* 0x000fe80000100a00 */
[----:B------:R1:W4:Y:S01]  /*79000*/  LDSM.16.MT88.4 R20, [R19+UR5+0x42400] ;  /* 0x042400051314783b */ /* 0x0003220008004200 */
[----:B0-----:R-:W-:-:S02]  /*79010*/  IMAD.MOV.U32 R24, RZ, RZ, R17 ;  /* 0x000000ffff187224 */ /* 0x001fc400078e0011 */
[----:B------:R-:W-:-:S05]  /*79020*/  IMAD.MOV.U32 R25, RZ, RZ, R16 ;  /* 0x000000ffff197224 */ /* 0x000fca00078e0010 */
[----:B------:R0:W-:Y:S04]  /*79030*/  STL.64 [R1+0x4958], R24 ;  /* 0x0049581801007387 */ /* 0x0001e80000100a00 */
[----:B------:R-:W3:Y:S04]  /*79040*/  LDL.LU R16, [R1+0x2b0] ;  /* 0x0002b00001107983 */ /* 0x000ee80000300800 */
[----:B------:R-:W3:Y:S04]  /*79050*/  LDL.LU R17, [R1+0x2b4] ;  /* 0x0002b40001117983 */ /* 0x000ee80000300800 */
[----:B------:R-:W3:Y:S04]  /*79060*/  LDL.LU R18, [R1+0x2b8] ;  /* 0x0002b80001127983 */ /* 0x000ee80000300800 */
[----:B-1----:R-:W3:Y:S01]  /*79070*/  LDL.LU R19, [R1+0x2bc] ;  /* 0x0002bc0001137983 */ /* 0x002ee20000300800 */
[----:B------:R-:W-:-:S02]  /*79080*/  IMAD.MOV.U32 R0, RZ, RZ, R12 ;  /* 0x000000ffff007224 */ /* 0x000fc400078e000c */
[----:B0-----:R-:W-:Y:S02]  /*79090*/  IMAD.MOV.U32 R24, RZ, RZ, R29 ;  /* 0x000000ffff187224 */ /* 0x001fe400078e001d */
[----:B------:R-:W-:Y:S01]  /*790a0*/  IMAD.MOV.U32 R25, RZ, RZ, R3 ;  /* 0x000000ffff197224 */ /* 0x000fe200078e0003 */
[----:B------:R-:W3:Y:S04]  /*790b0*/  LDL.LU R29, [R1+0x4a54] ;  /* 0x004a5400011d7983 */ /* 0x000ee80000300800 */
[----:B------:R-:W3:Y:S04]  /*790c0*/  LDL.LU R3, [R1+0x4a50] ;  /* 0x004a500001037983 */ /* 0x000ee80000300800 */
[----:B------:R2:W-:Y:S04]  /*790d0*/  STL.64 [R1+0x4970], R24 ;  /* 0x0049701801007387 */ /* 0x0005e80000100a00 */
[----:B------:R-:W3:Y:S04]  /*790e0*/  LDL.LU R12, [R1+0xd0] ;  /* 0x0000d000010c7983 */ /* 0x000ee80000300800 */
[----:B------:R-:W3:Y:S04]  /*790f0*/  LDL.LU R13, [R1+0xd4] ;  /* 0x0000d400010d7983 */ /* 0x000ee80000300800 */
[----:B------:R-:W3:Y:S04]  /*79100*/  LDL.LU R14, [R1+0xd8] ;  /* 0x0000d800010e7983 */ /* 0x000ee80000300800 */
[----:B------:R-:W3:Y:S01]  /*79110*/  LDL.LU R15, [R1+0xdc] ;  /* 0x0000dc00010f7983 */ /* 0x000ee20000300800 */
[----:B--2---:R-:W-:-:S02]  /*79120*/  IMAD.MOV.U32 R24, RZ, RZ, R7 ;  /* 0x000000ffff187224 */ /* 0x004fc400078e0007 */
[----:B------:R-:W-:Y:S01]  /*79130*/  IMAD.MOV.U32 R25, RZ, RZ, R6 ;  /* 0x000000ffff197224 */ /* 0x000fe200078e0006 */
[----:B------:R-:W2:Y:S04]  /*79140*/  LDL.LU R7, [R1+0x4a4c] ;  /* 0x004a4c0001077983 */ /* 0x000ea80000300800 */
[----:B------:R-:W2:Y:S04]  /*79150*/  LDL.LU R6, [R1+0x4a48] ;  /* 0x004a480001067983 */ /* 0x000ea80000300800 */
[----:B------:R-:W-:Y:S04]  /*79160*/  STL.64 [R1+0x4988], R24 ;  /* 0x0049881801007387 */ /* 0x000fe80000100a00 */
[----:B---3--:R-:W-:Y:S04]  /*79170*/  STL.64 [R1+0x4950], R14 ;  /* 0x0049500e01007387 */ /* 0x008fe80000100a00 */
[----:B------:R0:W-:Y:S04]  /*79180*/  STL.64 [R1+0x4948], R12 ;  /* 0x0049480c01007387 */ /* 0x0001e80000100a00 */
        /* <DEDUP_REMOVED lines=40> */
[----:B------:R-:W2:Y:S04]  /*79410*/  LDL.LU R6, [R1+0x4a28] ;  /* 0x004a280001067983 */ /* 0x000ea80000300800 */
[----:B------:R4:W-:Y:S02]  /*79420*/  STL.64 [R1+0x49e8], R24 ;  /* 0x0049e81801007387 */ /* 0x0009e40000100a00 */
        /* <DEDUP_REMOVED lines=35> */
[----:B0-----:R-:W4:Y:S04]  /*79660*/  LDL.LU R12, [R1+0x170] ;  /* 0x00017000010c7983 */ /* 0x001f280000300800 */
[----:B------:R-:W4:Y:S04]  /*79670*/  LDL.LU R13, [R1+0x174] ;  /* 0x00017400010d7983 */ /* 0x000f280000300800 */
[----:B------:R-:W4:Y:S04]  /*79680*/  LDL.LU R14, [R1+0x178] ;  /* 0x00017800010e7983 */ /* 0x000f280000300800 */
[----:B------:R-:W4:Y:S04]  /*79690*/  LDL.LU R15, [R1+0x17c] ;  /* 0x00017c00010f7983 */ /* 0x000f280000300800 */
[----:B------:R-:W-:Y:S04]  /*796a0*/  STL.64 [R1+0x48f8], R18 ;  /* 0x0048f81201007387 */ /* 0x000fe80000100a00 */
[----:B------:R0:W-:Y:S04]  /*796b0*/  STL.64 [R1+0x48f0], R16 ;  /* 0x0048f01001007387 */ /* 0x0001e80000100a00 */
[----:B------:R-:W2:Y:S04]  /*796c0*/  LDL.LU R8, [R1+0xc0] ;  /* 0x0000c00001087983 */ /* 0x000ea80000300800 */
[----:B------:R-:W2:Y:S04]  /*796d0*/  LDL.LU R9, [R1+0xc4] ;  /* 0x0000c40001097983 */ /* 0x000ea80000300800 */
[----:B------:R-:W2:Y:S04]  /*796e0*/  LDL.LU R10, [R1+0xc8] ;  /* 0x0000c800010a7983 */ /* 0x000ea80000300800 */
[----:B------:R-:W2:Y:S01]  /*796f0*/  LDL.LU R11, [R1+0xcc] ;  /* 0x0000cc00010b7983 */ /* 0x000ea20000300800 */
[----:B0-----:R-:W-:-:S03]  /*79700*/  IMAD.MOV.U32 R16, RZ, RZ, R26 ;  /* 0x000000ffff107224 */ /* 0x001fc600078e001a */
[----:B------:R0:W-:Y:S04]  /*79710*/  STL [R1+0x4798], R20 ;  /* 0x0047981401007387 */ /* 0x0001e80000100800 */
[----:B------:R1:W-:Y:S04]  /*79720*/  STL [R1+0x4794], R21 ;  /* 0x0047941501007387 */ /* 0x0003e80000100800 */
[----:B------:R3:W-:Y:S04]  /*79730*/  STL [R1+0x4790], R22 ;  /* 0x0047901601007387 */ /* 0x0007e80000100800 */
[----:B------:R3:W-:Y:S04]  /*79740*/  STL [R1+0x478c], R23 ;  /* 0x00478c1701007387 */ /* 0x0007e80000100800 */
[----:B0-----:R-:W2:Y:S04]  /*79750*/  LDL.LU R20, [R1+0xe0] ;  /* 0x0000e00001147983 */ /* 0x001ea80000300800 */
[----:B-1----:R-:W2:Y:S04]  /*79760*/  LDL.LU R21, [R1+0xe4] ;  /* 0x0000e40001157983 */ /* 0x002ea80000300800 */
[----:B---3--:R-:W2:Y:S04]  /*79770*/  LDL.LU R22, [R1+0xe8] ;  /* 0x0000e80001167983 */ /* 0x008ea80000300800 */
[----:B------:R-:W2:Y:S01]  /*79780*/  LDL.LU R23, [R1+0xec] ;  /* 0x0000ec0001177983 */ /* 0x000ea20000300800 */
[----:B----4-:R-:W-:Y:S03]  /*79790*/  HMMA.16816.F32 R24, R4, R24, R12 ;  /* 0x000000180418723c */ /* 0x010fe6000000180c */
[----:B------:R-:W3:Y:S04]  /*797a0*/  LDL.LU.64 R14, [R1+0x4a10] ;  /* 0x004a1000010e7983 */ /* 0x000ee80000300a00 */
[----:B------:R-:W3:-:S12]  /*797b0*/  LDL.LU.64 R12, [R1+0x4a08] ;  /* 0x004a0800010c7983 */ /* 0x000ed80000300a00 */
        /* <DEDUP_REMOVED lines=50> */
[----:B0-----:R-:W2:Y:S02]  /*79ae0*/  LDL.LU.64 R24, [R1+0x4940] ;  /* 0x0049400001187983 */ /* 0x001ea40000300a00 */
[----:B--2---:R-:W-:-:S15]  /*79af0*/  HMMA.16816.F32 R24, R4, R24, R20 ;  /* 0x000000180418723c */ /* 0x004fde0000001814 */
[----:B------:R-:W-:-:S04]  /*79b00*/  NOP ;  /* 0x0000000000007918 */ /* 0x000fc80000000000 */
[----:B------:R-:W-:Y:S01]  /*79b10*/  IMAD.MOV.U32 R21, RZ, RZ, R26 ;  /* 0x000000ffff157224 */ /* 0x000fe200078e001a */
[----:B------:R0:W-:Y:S01]  /*79b20*/  STL [R1+0xe0], R24 ;  /* 0x0000e01801007387 */ /* 0x0001e20000100800 */
[----:B------:R-:W-:Y:S02]  /*79b30*/  IMAD.MOV.U32 R22, RZ, RZ, R27 ;  /* 0x000000ffff167224 */ /* 0x000fe400078e001b */
[----:B------:R-:W-:Y:S01]  /*79b40*/  IMAD.MOV.U32 R20, RZ, RZ, R25 ;  /* 0x000000ffff147224 */ /* 0x000fe200078e0019 */
[----:B------:R-:W2:Y:S04]  /*79b50*/  LDL.LU.64 R26, [R1+0x4938] ;  /* 0x00493800011a7983 */ /* 0x000ea80000300a00 */
[----:B0-----:R-:W3:Y:S04]  /*79b60*/  LDL.LU.64 R24, [R1+0x4930] ;  /* 0x0049300001187983 */ /* 0x001ee80000300a00 */
[----:B------:R-:W-:Y:S04]  /*79b70*/  STL [R1+0x47a4], R22 ;  /* 0x0047a41601007387 */ /* 0x000fe80000100800 */
[----:B------:R-:W-:Y:S04]  /*79b80*/  STL [R1+0x47a0], R21 ;  /* 0x0047a01501007387 */ /* 0x000fe80000100800 */
[----:B------:R0:W-:Y:S04]  /*79b90*/  STL [R1+0x479c], R20 ;  /* 0x00479c1401007387 */ /* 0x0001e80000100800 */
[----:B0-----:R-:W4:Y:S04]  /*79ba0*/  LDL.LU R20, [R1+0xa0] ;  /* 0x0000a00001147983 */ /* 0x001f280000300800 */
[----:B------:R-:W4:Y:S04]  /*79bb0*/  LDL.LU R21, [R1+0xa4] ;  /* 0x0000a40001157983 */ /* 0x000f280000300800 */
[----:B------:R-:W4:Y:S04]  /*79bc0*/  LDL.LU R22, [R1+0xa8] ;  /* 0x0000a80001167983 */ /* 0x000f280000300800 */
[----:B------:R-:W4:Y:S01]  /*79bd0*/  LDL.LU R23, [R1+0xac] ;  /* 0x0000ac0001177983 */ /* 0x000f220000300800 */
[----:B---3--:R-:W-:-:S15]  /*79be0*/  HMMA.16816.F32 R12, R4, R24, R12 ;  /* 0x00000018040c723c */ /* 0x008fde000000180c */
[----:B------:R-:W-:-:S04]  /*79bf0*/  NOP ;  /* 0x0000000000007918 */ /* 0x000fc80000000000 */
[----:B------:R-:W-:Y:S04]  /*79c00*/  STL.64 [R1+0xd0], R12 ;  /* 0x0000d00c01007387 */ /* 0x000fe80000100a00 */
[----:B------:R0:W-:Y:S04]  /*79c10*/  STL.64 [R1+0xd8], R14 ;  /* 0x0000d80e01007387 */ /* 0x0001e80000100a00 */
[----:B0-----:R-:W3:Y:S04]  /*79c20*/  LDL.LU.64 R14, [R1+0x4928] ;  /* 0x00492800010e7983 */ /* 0x001ee80000300a00 */
[----:B------:R-:W3:Y:S04]  /*79c30*/  LDL.LU.64 R12, [R1+0x4920] ;  /* 0x00492000010c7983 */ /* 0x000ee80000300a00 */
[----:B--2---:R0:W-:Y:S04]  /*79c40*/  STL.64 [R1+0x4900], R26 ;  /* 0x0049001a01007387 */ /* 0x0041e80000100a00 */
[----:B------:R-:W2:Y:S04]  /*79c50*/  LDL.LU R24, [R1+0x2c0] ;  /* 0x0002c00001187983 */ /* 0x000ea80000300800 */
[----:B------:R-:W2:Y:S01]  /*79c60*/  LDL.LU R25, [R1+0x2c4] ;  /* 0x0002c40001197983 */ /* 0x000ea20000300800 */
[----:B------:R-:W-:-:S03]  /*79c70*/  IMAD.MOV.U32 R17, RZ, RZ, R2 ;  /* 0x000000ffff117224 */ /* 0x000fc600078e0002 */
[----:B0-----:R-:W2:Y:S04]  /*79c80*/  LDL.LU R26, [R1+0x2c8] ;  /* 0x0002c800011a7983 */ /* 0x001ea80000300800 */
[----:B------:R-:W2:Y:S01]  /*79c90*/  LDL.LU R27, [R1+0x2cc] ;  /* 0x0002cc00011b7983 */ /* 0x000ea20000300800 */
[----:B---3--:R-:W-:-:S15]  /*79ca0*/  HMMA.16816.F32 R8, R4, R12, R8 ;  /* 0x0000000c0408723c */ /* 0x008fde0000001808 */
[----:B------:R-:W-:-:S04]  /*79cb0*/  NOP ;  /* 0x0000000000007918 */ /* 0x000fc80000000000 */
[----:B------:R-:W-:Y:S04]  /*79cc0*/  STL.64 [R1+0xc0], R8 ;  /* 0x0000c00801007387 */ /* 0x000fe80000100a00 */
[----:B------:R0:W-:Y:S01]  /*79cd0*/  STL [R1+0xc8], R10 ;  /* 0x0000c80a01007387 */ /* 0x0001e20000100800 */
[----:B------:R-:W-:-:S03]  /*79ce0*/  IMAD.MOV.U32 R2, RZ, RZ, R11 ;  /* 0x000000ffff027224 */ /* 0x000fc600078e000b */
[----:B0-----:R-:W3:Y:S04]  /*79cf0*/  LDL.LU.64 R10, [R1+0x4918] ;  /* 0x00491800010a7983 */ /* 0x001ee80000300a00 */
[----:B------:R-:W4:Y:S01]  /*79d00*/  LDL.LU.64 R8, [R1+0x4910] ;  /* 0x0049100001087983 */ /* 0x000f220000300a00 */
[----:B--2---:R-:W-:Y:S03]  /*79d10*/  HMMA.16816.F32 R16, R4, R16, R24 ;  /* 0x000000100410723c */ /* 0x004fe60000001818 */
[----:B------:R0:W-:-:S15]  /*79d20*/  STL [R1+0x475c], R2 ;  /* 0x00475c0201007387 */ /* 0x0001de0000100800 */
[----:B------:R-:W-:Y:S01]  /*79d30*/  NOP ;  /* 0x0000000000007918 */ /* 0x000fe20000000000 */
[----:B0-----:R-:W-:Y:S01]  /*79d40*/  IMAD.MOV.U32 R2, RZ, RZ, R18 ;  /* 0x000000ffff027224 */ /* 0x001fe200078e0012 */
[----:B----4-:R-:W-:-:S15]  /*79d50*/  HMMA.16816.F32 R20, R4, R8, R20 ;  /* 0x000000080414723c */ /* 0x010fde0000001814 */
[----:B------:R-:W-:-:S04]  /*79d60*/  NOP ;  /* 0x0000000000007918 */ /* 0x000fc80000000000 */
[----:B------:R-:W-:Y:S04]  /*79d70*/  STL [R1+0xa4], R21 ;  /* 0x0000a41501007387 */ /* 0x000fe80000100800 */
[----:B------:R0:W-:Y:S02]  /*79d80*/  STL.64 [R1+0xa8], R22 ;  /* 0x0000a81601007387 */ /* 0x0001e40000100a00 */
[----:B0-----:R-:W-:Y:S02]  /*79d90*/  IMAD.MOV.U32 R23, RZ, RZ, R20 ;  /* 0x000000ffff177224 */ /* 0x001fe400078e0014 */
[----:B------:R-:W-:Y:S02]  /*79da0*/  IMAD.MOV.U32 R20, RZ, RZ, R14 ;  /* 0x000000ffff147224 */ /* 0x000fe400078e000e */
[----:B------:R-:W-:Y:S01]  /*79db0*/  IMAD.MOV.U32 R21, RZ, RZ, R15 ;  /* 0x000000ffff157224 */ /* 0x000fe200078e000f */
[----:B------:R-:W-:Y:S04]  /*79dc0*/  STL [R1+0x47a8], R23 ;  /* 0x0047a81701007387 */ /* 0x000fe80000100800 */
[----:B------:R-:W2:Y:S04]  /*79dd0*/  LDL.LU R14, [R1+0x490c] ;  /* 0x00490c00010e7983 */ /* 0x000ea80000300800 */
[----:B------:R-:W2:Y:S04]  /*79de0*/  LDL.LU R15, [R1+0x4908] ;  /* 0x00490800010f7983 */ /* 0x000ea80000300800 */
[----:B------:R-:W4:Y:S04]  /*79df0*/  LDL.LU.64 R26, [R1+0x4900] ;  /* 0x00490000011a7983 */ /* 0x000f280000300a00 */
[----:B------:R-:W-:Y:S04]  /*79e00*/  STL.64 [R1+0x2c0], R16 ;  /* 0x0002c01001007387 */ /* 0x000fe80000100a00 */
[----:B------:R0:W-:Y:S04]  /*79e10*/  STL [R1+0x2cc], R19 ;  /* 0x0002cc1301007387 */ /* 0x0001e80000100800 */
[----:B0-----:R-:W2:Y:S04]  /*79e20*/  LDL.LU.64 R18, [R1+0x48f8] ;  /* 0x0048f80001127983 */ /* 0x001ea80000300a00 */
[----:B------:R-:W2:Y:S04]  /*79e30*/  LDL.LU.64 R16, [R1+0x48f0] ;  /* 0x0048f00001107983 */ /* 0x000ea80000300a00 */
[----:B------:R-:W-:Y:S01]  /*79e40*/  STL [R1+0x4788], R2 ;  /* 0x0047880201007387 */ /* 0x000fe20000100800 */
[----:B--2---:R-:W-:Y:S03]  /*79e50*/  HMMA.16816.F32 R20, R4, R20, R16 ;  /* 0x000000140414723c */ /* 0x004fe60000001810 */
[----:B------:R-:W2:Y:S04]  /*79e60*/  LDL.LU.64 R18, [R1+0x48e8] ;  /* 0x0048e80001127983 */ /* 0x000ea80000300a00 */
[----:B------:R-:W2:-:S12]  /*79e70*/  LDL.LU.64 R16, [R1+0x48e0] ;  /* 0x0048e00001107983 */ /* 0x000e980000300a00 */
[----:B------:R-:W-:Y:S02]  /*79e80*/  IMAD.MOV.U32 R25, RZ, RZ, R20 ;  /* 0x000000ffff197224 */ /* 0x000fe400078e0014 */
[----:B------:R-:W-:Y:S02]  /*79e90*/  IMAD.MOV.U32 R24, RZ, RZ, R21 ;  /* 0x000000ffff187224 */ /* 0x000fe400078e0015 */
[----:B------:R-:W-:Y:S01]  /*79ea0*/  IMAD.MOV.U32 R13, RZ, RZ, R22 ;  /* 0x000000ffff0d7224 */ /* 0x000fe200078e0016 */
[----:B------:R-:W2:Y:S01]  /*79eb0*/  LDL.LU R20, [R1+0x290] ;  /* 0x0002900001147983 */ /* 0x000ea20000300800 */
[----:B----4-:R-:W-:-:S03]  /*79ec0*/  IMAD.MOV.U32 R21, RZ, RZ, R26 ;  /* 0x000000ffff157224 */ /* 0x010fc600078e001a */
[----:B------:R-:W4:Y:S01]  /*79ed0*/  LDL.LU R26, [R1+0x48dc] ;  /* 0x0048dc00011a7983 */ /* 0x000f220000300800 */
[----:B------:R-:W-:-:S03]  /*79ee0*/  IMAD.MOV.U32 R22, RZ, RZ, R27 ;  /* 0x000000ffff167224 */ /* 0x000fc600078e001b */
[----:B------:R-:W4:Y:S01]  /*79ef0*/  LDL.LU R27, [R1+0x48d8] ;  /* 0x0048d800011b7983 */ /* 0x000f220000300800 */
[----:B------:R-:W-:-:S03]  /*79f00*/  IMAD.MOV.U32 R12, RZ, RZ, R23 ;  /* 0x000000ffff0c7224 */ /* 0x000fc600078e0017 */
[----:B------:R-:W2:Y:S04]  /*79f10*/  LDL.LU R23, [R1+0x29c] ;  /* 0x00029c0001177983 */ /* 0x000ea80000300800 */
[----:B------:R-:W-:Y:S04]  /*79f20*/  STL.64 [R1+0x4828], R14 ;  /* 0x0048280e01007387 */ /* 0x000fe80000100a00 */
[----:B------:R0:W-:Y:S02]  /*79f30*/  STL.64 [R1+0x4820], R12 ;  /* 0x0048200c01007387 */ /* 0x0001e40000100a00 */
[----:B0-----:R-:W-:-:S02]  /*79f40*/  IMAD.MOV.U32 R12, RZ, RZ, R0 ;  /* 0x000000ffff0c7224 */ /* 0x001fc400078e0000 */
[----:B---3--:R-:W-:Y:S01]  /*79f50*/  IMAD.MOV.U32 R13, RZ, RZ, R10 ;  /* 0x000000ffff0d7224 */ /* 0x008fe200078e000a */
[----:B------:R-:W3:Y:S04]  /*79f60*/  LDL.LU R0, [R1+0x48d4] ;  /* 0x0048d40001007983 */ /* 0x000ee80000300800 */
[----:B------:R-:W2:Y:S04]  /*79f70*/  LDL.LU R10, [R1+0x48d0] ;  /* 0x0048d000010a7983 */ /* 0x000ea80000300800 */
[----:B------:R0:W-:Y:S04]  /*79f80*/  STL [R1+0x467c], R24 ;  /* 0x00467c1801007387 */ /* 0x0001e80000100800 */
[----:B------:R1:W-:Y:S04]  /*79f90*/  STL [R1+0x4678], R25 ;  /* 0x0046781901007387 */ /* 0x0003e80000100800 */
[----:B----4-:R4:W-:Y:S04]  /*79fa0*/  STL.64 [R1+0x4830], R26 ;  /* 0x0048301a01007387 */ /* 0x0109e80000100a00 */
[----:B0-----:R-:W2:Y:S04]  /*79fb0*/  LDL.LU R24, [R1+0x2a0] ;  /* 0x0002a00001187983 */ /* 0x001ea80000300800 */
[----:B-1----:R-:W2:Y:S04]  /*79fc0*/  LDL.LU R25, [R1+0x2a4] ;  /* 0x0002a40001197983 */ /* 0x002ea80000300800 */
[----:B----4-:R-:W2:Y:S04]  /*79fd0*/  LDL.LU R26, [R1+0x2a8] ;  /* 0x0002a800011a7983 */ /* 0x010ea80000300800 */
[----:B------:R-:W2:Y:S02]  /*79fe0*/  LDL.LU R27, [R1+0x2ac] ;  /* 0x0002ac00011b7983 */ /* 0x000ea40000300800 */
[----:B--2---:R-:W-:-:S15]  /*79ff0*/  HMMA.16816.F32 R4, R4, R12, R24 ;  /* 0x0000000c0404723c */ /* 0x004fde0000001818 */
[----:B------:R-:W-:-:S04]  /*7a000*/  NOP ;  /* 0x0000000000007918 */ /* 0x000fc80000000000 */
[----:B------:R-:W-:Y:S01]  /*7a010*/  IMAD.MOV.U32 R9, RZ, RZ, R6 ;  /* 0x000000ffff097224 */ /* 0x000fe200078e0006 */
[----:B------:R-:W-:Y:S01]  /*7a020*/  STL.64 [R1+0x2a0], R4 ;  /* 0x0002a00401007387 */ /* 0x000fe20000100a00 */
[----:B------:R-:W-:-:S03]  /*7a030*/  IMAD.MOV.U32 R8, RZ, RZ, R7 ;  /* 0x000000ffff087224 */ /* 0x000fc600078e0007 */
[----:B------:R-:W2:Y:S04]  /*7a040*/  LDL.LU.64 R6, [R1+0x58] ;  /* 0x0000580001067983 */ /* 0x000ea80000300a00 */
[----:B--2---:R0:W-:Y:S04]  /*7a050*/  STL.64 [R1+0x4880], R6 ;  /* 0x0048800601007387 */ /* 0x0041e80000100a00 */
[----:B0-----:R-:W2:Y:S04]  /*7a060*/  LDL.LU.64 R6, [R1+0x68] ;  /* 0x0000680001067983 */ /* 0x001ea80000300a00 */
[----:B--2---:R0:W-:Y:S04]  /*7a070*/  STL.64 [R1+0x4888], R6 ;  /* 0x0048880601007387 */ /* 0x0041e80000100a00 */
[----:B0-----:R-:W2:Y:S04]  /*7a080*/  LDL.LU.64 R6, [R1+0x78] ;  /* 0x0000780001067983 */ /* 0x001ea80000300a00 */
[----:B--2---:R0:W-:Y:S04]  /*7a090*/  STL.64 [R1+0x4890], R6 ;  /* 0x0048900601007387 */ /* 0x0041e80000100a00 */
[----:B------:R-:W2:Y:S04]  /*7a0a0*/  LDL.LU R4, [R1+0x280] ;  /* 0x0002800001047983 */ /* 0x000ea80000300800 */
[----:B------:R-:W2:Y:S04]  /*7a0b0*/  LDL.LU R5, [R1+0x284] ;  /* 0x0002840001057983 */ /* 0x000ea80000300800 */
[----:B0-----:R-:W4:Y:S01]  /*7a0c0*/  LDL.LU R6, [R1+0x288] ;  /* 0x0002880001067983 */ /* 0x001f220000300800 */
[----:B------:R-:W-:-:S03]  /*7a0d0*/  IMAD.MOV.U32 R7, RZ, RZ, R10 ;  /* 0x000000ffff077224 */ /* 0x000fc600078e000a */
[----:B------:R-:W2:Y:S01]  /*7a0e0*/  LDL.LU R10, [R1+0x48cc] ;  /* 0x0048cc00010a7983 */ /* 0x000ea20000300800 */
[----:B------:R-:W-:-:S03]  /*7a0f0*/  IMAD.MOV.U32 R24, RZ, RZ, R11 ;  /* 0x000000ffff187224 */ /* 0x000fc600078e000b */
[----:B----4-:R0:W-:Y:S04]  /*7a100*/  STL.64 [R1+0x48b0], R6 ;  /* 0x0048b00601007387 */ /* 0x0101e80000100a00 */
[----:B--2---:R-:W-:Y:S04]  /*7a110*/  STL.64 [R1+0x48a8], R4 ;  /* 0x0048a80401007387 */ /* 0x004fe80000100a00 */
[----:B0-----:R-:W2:Y:S04]  /*7a120*/  LDL.LU.64 R6, [R1+0x98] ;  /* 0x0000980001067983 */ /* 0x001ea80000300a00 */
[----:B------:R-:W4:Y:S04]  /*7a130*/  LDL.LU R11, [R1+0x48c8] ;  /* 0x0048c800010b7983 */ /* 0x000f280000300800 */
[----:B------:R-:W3:Y:S04]  /*7a140*/  LDL.LU R25, [R1+0x244] ;  /* 0x0002440001197983 */ /* 0x000ee80000300800 */
[----:B------:R-:W3:Y:S04]  /*7a150*/  LDL.LU R26, [R1+0x248] ;  /* 0x00024800011a7983 */ /* 0x000ee80000300800 */
[----:B------:R-:W3:Y:S01]  /*7a160*/  LDL.LU R27, [R1+0x24c] ;  /* 0x00024c00011b7983 */ /* 0x000ee20000300800 */
[----:B--2---:R-:W-:Y:S03]  /*7a170*/  HMMA.16816.F32 R20, R16, R6, R20 ;  /* 0x000000061014723c */ /* 0x004fe60000001814 */
[----:B---3--:R0:W-:Y:S04]  /*7a180*/  STL.64 [R1+0x48a0], R26 ;  /* 0x0048a01a01007387 */ /* 0x0081e80000100a00 */
[----:B------:R-:W-:Y:S04]  /*7a190*/  STL.64 [R1+0x4898], R24 ;  /* 0x0048981801007387 */ /* 0x000fe80000100a00 */
[----:B0-----:R-:W2:Y:S04]  /*7a1a0*/  LDL.LU.64 R26, [R1+0x88] ;  /* 0x00008800011a7983 */ /* 0x001ea80000300a00 */
[----:B------:R-:W3:Y:S04]  /*7a1b0*/  LDL.LU.64 R14, [R1+0x48] ;  /* 0x00004800010e7983 */ /* 0x000ee80000300a00 */
[----:B----4-:R-:W-:Y:S04]  /*7a1c0*/  STL.64 [R1+0x4818], R10 ;  /* 0x0048180a01007387 */ /* 0x010fe80000100a00 */
[----:B------:R0:W-:Y:S02]  /*7a1d0*/  STL.64 [R1+0x4810], R8 ;  /* 0x0048100801007387 */ /* 0x0001e40000100a00 */
[----:B0-----:R-:W-:-:S02]  /*7a1e0*/  IMAD.MOV.U32 R8, RZ, RZ, R0 ;  /* 0x000000ffff087224 */ /* 0x001fc400078e0000 */
[----:B------:R-:W-:Y:S01]  /*7a1f0*/  IMAD.MOV.U32 R9, RZ, RZ, R3 ;  /* 0x000000ffff097224 */ /* 0x000fe200078e0003 */
[----:B------:R-:W4:Y:S04]  /*7a200*/  LDL.LU R0, [R1+0x48c4] ;  /* 0x0048c40001007983 */ /* 0x000f280000300800 */
[----:B------:R-:W3:Y:S01]  /*7a210*/  LDL.LU R3, [R1+0x48c0] ;  /* 0x0048c00001037983 */ /* 0x000ee20000300800 */
[----:B------:R-:W-:Y:S02]  /*7a220*/  IMAD.MOV.U32 R10, RZ, RZ, R29 ;  /* 0x000000ffff0a7224 */ /* 0x000fe400078e001d */
[----:B------:R-:W-:Y:S01]  /*7a230*/  IMAD.MOV.U32 R11, RZ, RZ, R28 ;  /* 0x000000ffff0b7224 */ /* 0x000fe200078e001c */
[----:B------:R-:W3:Y:S04]  /*7a240*/  LDL.LU R29, [R1+0x48bc] ;  /* 0x0048bc00011d7983 */ /* 0x000ee80000300800 */
[----:B------:R-:W3:Y:S04]  /*7a250*/  LDL.LU R28, [R1+0x48b8] ;  /* 0x0048b800011c7983 */ /* 0x000ee80000300800 */
[----:B------:R0:W-:Y:S04]  /*7a260*/  STL.64 [R1+0x290], R20 ;  /* 0x0002901401007387 */ /* 0x0001e80000100a00 */
[----:B------:R4:W-:Y:S01]  /*7a270*/  STL.64 [R1+0x298], R22 ;  /* 0x0002981601007387 */ /* 0x0009e20000100a00 */
[----:B0-----:R-:W-:-:S02]  /*7a280*/  IMAD.MOV.U32 R21, RZ, RZ, R6 ;  /* 0x000000ffff157224 */ /* 0x001fc400078e0006 */
[----:B------:R-:W-:Y:S02]  /*7a290*/  IMAD.MOV.U32 R20, RZ, RZ, R7 ;  /* 0x000000ffff147224 */ /* 0x000fe400078e0007 */
[----:B------:R-:W3:Y:S04]  /*7a2a0*/  LDL.LU.64 R6, [R1+0x48b0] ;  /* 0x0048b00001067983 */ /* 0x000ee80000300a00 */
[----:B------:R-:W3:Y:S04]  /*7a2b0*/  LDL.LU.64 R4, [R1+0x48a8] ;  /* 0x0048a80001047983 */ /* 0x000ee80000300a00 */
[----:B------:R-:W-:Y:S04]  /*7a2c0*/  STL [R1+0x47b0], R20 ;  /* 0x0047b01401007387 */ /* 0x000fe80000100800 */
[----:B------:R0:W-:Y:S01]  /*7a2d0*/  STL [R1+0x47ac], R21 ;  /* 0x0047ac1501007387 */ /* 0x0001e20000100800 */
[----:B--2---:R-:W-:-:S02]  /*7a2e0*/  IMAD.MOV.U32 R2, RZ, RZ, R26 ;  /* 0x000000ffff027224 */ /* 0x004fc400078e001a */
[----:B----4-:R-:W-:Y:S02]  /*7a2f0*/  IMAD.MOV.U32 R23, RZ, RZ, R0 ;  /* 0x000000ffff177224 */ /* 0x010fe400078e0000 */
[----:B------:R-:W-:Y:S02]  /*7a300*/  IMAD.MOV.U32 R0, RZ, RZ, R27 ;  /* 0x000000ffff007224 */ /* 0x000fe400078e001b */
[----:B---3--:R-:W-:Y:S01]  /*7a310*/  IMAD.MOV.U32 R22, RZ, RZ, R3 ;  /* 0x000000ffff167224 */ /* 0x008fe200078e0003 */
[----:B------:R-:W-:Y:S01]  /*7a320*/  HMMA.16816.F32 R4, R16, R26, R4 ;  /* 0x0000001a1004723c */ /* 0x000fe20000001804 */
[----:B------:R-:W2:Y:S01]  /*7a330*/  LDL.LU.64 R26, [R1+0x48a0] ;  /* 0x0048a000011a7983 */ /* 0x000ea20000300a00 */
[----:B0-----:R-:W-:-:S03]  /*7a340*/  IMAD.MOV.U32 R21, RZ, RZ, R28 ;  /* 0x000000ffff157224 */ /* 0x001fc600078e001c */
[----:B------:R-:W2:-:S14]  /*7a350*/  LDL.LU.64 R24, [R1+0x4898] ;  /* 0x0048980001187983 */ /* 0x000e9c0000300a00 */
[----:B------:R-:W-:Y:S01]  /*7a360*/  IMAD.MOV.U32 R28, RZ, RZ, R6 ;  /* 0x000000ffff1c7224 */ /* 0x000fe200078e0006 */
[----:B------:R-:W-:Y:S01]  /*7a370*/  STL [R1+0x280], R4 ;  /* 0x0002800401007387 */ /* 0x000fe20000100800 */
[----:B------:R-:W-:-:S03]  /*7a380*/  IMAD.MOV.U32 R3, RZ, RZ, R7 ;  /* 0x000000ffff037224 */ /* 0x000fc600078e0007 */
[----:B------:R-:W3:Y:S01]  /*7a390*/  LDL.LU.64 R6, [R1+0x4890] ;  /* 0x0048900001067983 */ /* 0x000ee20000300a00 */
[----:B------:R-:W-:Y:S02]  /*7a3a0*/  IMAD.MOV.U32 R20, RZ, RZ, R29 ;  /* 0x000000ffff147224 */ /* 0x000fe400078e001d */
[----:B------:R-:W-:Y:S01]  /*7a3b0*/  IMAD.MOV.U32 R29, RZ, RZ, R5 ;  /* 0x000000ffff1d7224 */ /* 0x000fe200078e0005 */
[----:B------:R-:W-:Y:S04]  /*7a3c0*/  STL [R1+0x47c4], R3 ;  /* 0x0047c40301007387 */ /* 0x000fe80000100800 */
[----:B------:R-:W-:Y:S04]  /*7a3d0*/  STL [R1+0x47c0], R28 ;  /* 0x0047c01c01007387 */ /* 0x000fe80000100800 */
[----:B------:R-:W-:Y:S04]  /*7a3e0*/  STL [R1+0x47bc], R29 ;  /* 0x0047bc1d01007387 */ /* 0x000fe80000100800 */
[----:B------:R-:W-:Y:S04]  /*7a3f0*/  STL [R1+0x47b8], R0 ;  /* 0x0047b80001007387 */ /* 0x000fe80000100800 */
[----:B------:R-:W-:Y:S01]  /*7a400*/  STL [R1+0x47b4], R2 ;  /* 0x0047b40201007387 */ /* 0x000fe20000100800 */
[----:B---3--:R-:W-:-:S15]  /*7a410*/  HMMA.16816.F32 R20, R16, R6, R20 ;  /* 0x000000061014723c */ /* 0x008fde0000001814 */
[----:B------:R-:W-:-:S04]  /*7a420*/  NOP ;  /* 0x0000000000007918 */ /* 0x000fc80000000000 */
[----:B------:R-:W-:Y:S04]  /*7a430*/  STL.64 [R1+0x270], R20 ;  /* 0x0002701401007387 */ /* 0x000fe80000100a00 */
[----:B------:R0:W-:Y:S02]  /*7a440*/  STL.64 [R1+0x278], R22 ;  /* 0x0002781601007387 */ /* 0x0001e40000100a00 */
[----:B0-----:R-:W-:Y:S02]  /*7a450*/  IMAD.MOV.U32 R22, RZ, RZ, R7 ;  /* 0x000000ffff167224 */ /* 0x001fe400078e0007 */
[----:B------:R-:W-:Y:S02]  /*7a460*/  IMAD.MOV.U32 R23, RZ, RZ, R6 ;  /* 0x000000ffff177224 */ /* 0x000fe400078e0006 */
[----:B------:R-:W3:Y:S04]  /*7a470*/  LDL.LU.64 R6, [R1+0x4888] ;  /* 0x0048880001067983 */ /* 0x000ee80000300a00 */
[----:B------:R0:W-:Y:S04]  /*7a480*/  STL [R1+0x47cc], R22 ;  /* 0x0047cc1601007387 */ /* 0x0001e80000100800 */
[----:B------:R1:W-:Y:S04]  /*7a490*/  STL [R1+0x47c8], R23 ;  /* 0x0047c81701007387 */ /* 0x0003e80000100800 */
[----:B------:R-:W3:Y:S04]  /*7a4a0*/  LDL.LU R20, [R1+0x260] ;  /* 0x0002600001147983 */ /* 0x000ee80000300800 */
[----:B------:R-:W3:Y:S04]  /*7a4b0*/  LDL.LU R21, [R1+0x264] ;  /* 0x0002640001157983 */ /* 0x000ee80000300800 */
[----:B0-----:R-:W3:Y:S04]  /*7a4c0*/  LDL.LU R22, [R1+0x268] ;  /* 0x0002680001167983 */ /* 0x001ee80000300800 */
[----:B-1----:R-:W3:Y:S02]  /*7a4d0*/  LDL.LU R23, [R1+0x26c] ;  /* 0x00026c0001177983 */ /* 0x002ee40000300800 */
[----:B---3--:R-:W-:-:S15]  /*7a4e0*/  HMMA.16816.F32 R20, R16, R6, R20 ;  /* 0x000000061014723c */ /* 0x008fde0000001814 */
[----:B------:R-:W-:-:S04]  /*7a4f0*/  NOP ;  /* 0x0000000000007918 */ /* 0x000fc80000000000 */
[----:B------:R0:W-:Y:S04]  /*7a500*/  STL.64 [R1+0x260], R20 ;  /* 0x0002601401007387 */ /* 0x0001e80000100a00 */
[----:B------:R-:W-:Y:S01]  /*7a510*/  STL.64 [R1+0x268], R22 ;  /* 0x0002681601007387 */ /* 0x000fe20000100a00 */
[----:B0-----:R-:W-:Y:S02]  /*7a520*/  IMAD.MOV.U32 R20, RZ, RZ, R6 ;  /* 0x000000ffff147224 */ /* 0x001fe400078e0006 */
[----:B------:R-:W-:Y:S02]  /*7a530*/  IMAD.MOV.U32 R21, RZ, RZ, R7 ;  /* 0x000000ffff157224 */ /* 0x000fe400078e0007 */
[----:B------:R-:W3:Y:S04]  /*7a540*/  LDL.LU.64 R6, [R1+0x4880] ;  /* 0x0048800001067983 */ /* 0x000ee80000300a00 */
[----:B------:R-:W-:Y:S04]  /*7a550*/  STL [R1+0x47d4], R21 ;  /* 0x0047d41501007387 */ /* 0x000fe80000100800 */
[----:B------:R-:W-:Y:S01]  /*7a560*/  STL [R1+0x47d0], R20 ;  /* 0x0047d01401007387 */ /* 0x000fe20000100800 */
[----:B---3--:R-:W-:Y:S01]  /*7a570*/  HMMA.16816.F32 R8, R16, R6, R8 ;  /* 0x000000061008723c */ /* 0x008fe20000001808 */
[----:B------:R-:W-:-:S02]  /*7a580*/  IMAD.MOV.U32 R0, RZ, RZ, R6 ;  /* 0x000000ffff007224 */ /* 0x000fc400078e0006 */
[----:B------:R-:W-:-:S05]  /*7a590*/  IMAD.MOV.U32 R2, RZ, RZ, R7 ;  /* 0x000000ffff027224 */ /* 0x000fca00078e0007 */
[----:B--2---:R-:W-:Y:S11]  /*7a5a0*/  HMMA.16816.F32 R4, R16, R14, R24 ;  /* 0x0000000e1004723c */ /* 0x004ff60000001818 */
[----:B------:R0:W-:Y:S04]  /*7a5b0*/  STL.64 [R1+0x250], R8 ;  /* 0x0002500801007387 */ /* 0x0001e80000100a00 */
[----:B------:R1:W-:Y:S04]  /*7a5c0*/  STL.64 [R1+0x258], R10 ;  /* 0x0002580a01007387 */ /* 0x0003e80000100a00 */
[----:B------:R-:W-:Y:S04]  /*7a5d0*/  STL [R1+0x47dc], R2 ;  /* 0x0047dc0201007387 */ /* 0x000fe80000100800 */
[----:B------:R-:W-:Y:S04]  /*7a5e0*/  STL [R1+0x47d8], R0 ;  /* 0x0047d80001007387 */ /* 0x000fe80000100800 */
[----:B------:R-:W-:Y:S04]  /*7a5f0*/  STL.64 [R1+0x240], R4 ;  /* 0x0002400401007387 */ /* 0x000fe80000100a00 */
[----:B------:R-:W-:Y:S04]  /*7a600*/  STL.64 [R1+0x248], R6 ;  /* 0x0002480601007387 */ /* 0x000fe80000100a00 */
[----:B0-----:R-:W2:Y:S04]  /*7a610*/  LDL.LU R8, [R1+0x1c0] ;  /* 0x0001c00001087983 */ /* 0x001ea80000300800 */
[----:B------:R-:W2:Y:S04]  /*7a620*/  LDL.LU R9, [R1+0x1c4] ;  /* 0x0001c40001097983 */ /* 0x000ea80000300800 */
[----:B-1----:R-:W3:Y:S04]  /*7a630*/  LDL.LU R10, [R1+0x1c8] ;  /* 0x0001c800010a7983 */ /* 0x002ee80000300800 */
[----:B------:R-:W3:Y:S04]  /*7a640*/  LDL.LU R11, [R1+0x1cc] ;  /* 0x0001cc00010b7983 */ /* 0x000ee80000300800 */
        /* <DEDUP_REMOVED lines=10> */
[----:B---3--:R0:W-:Y:S04]  /*7a6f0*/  STL.64 [R1+0x4850], R10 ;  /* 0x0048500a01007387 */ /* 0x0081e80000100a00 */
[----:B--2---:R-:W-:Y:S04]  /*7a700*/  STL.64 [R1+0x4848], R8 ;  /* 0x0048480801007387 */ /* 0x004fe80000100a00 */
[----:B0-----:R-:W2:Y:S04]  /*7a710*/  LDL.LU.64 R10, [R1+0x18] ;  /* 0x00001800010a7983 */ /* 0x001ea80000300a00 */
[----:B--2---:R0:W-:Y:S04]  /*7a720*/  STL.64 [R1+0x4860], R10 ;  /* 0x0048600a01007387 */ /* 0x0041e80000100a00 */
[----:B0-----:R-:W2:Y:S04]  /*7a730*/  LDL.LU.64 R10, [R1+0x28] ;  /* 0x00002800010a7983 */ /* 0x001ea80000300a00 */
[----:B--2---:R0:W-:Y:S04]  /*7a740*/  STL.64 [R1+0x4878], R10 ;  /* 0x0048780a01007387 */ /* 0x0041e80000100a00 */
[----:B0-----:R-:W4:Y:S04]  /*7a750*/  LDL.LU.64 R10, [R1+0x38] ;  /* 0x00003800010a7983 */ /* 0x001f280000300a00 */
[----:B------:R-:W2:Y:S04]  /*7a760*/  LDL.LU.64 R26, [R1+0x8] ;  /* 0x00000800011a7983 */ /* 0x000ea80000300a00 */
[----:B--2---:R0:W-:Y:S04]  /*7a770*/  STL.64 [R1+0x4858], R26 ;  /* 0x0048581a01007387 */ /* 0x0041e80000100a00 */
[----:B------:R-:W2:Y:S04]  /*7a780*/  LDL.LU R24, [R1+0x200] ;  /* 0x0002000001187983 */ /* 0x000ea80000300800 */
[----:B------:R-:W2:Y:S04]  /*7a790*/  LDL.LU R25, [R1+0x204] ;  /* 0x0002040001197983 */ /* 0x000ea80000300800 */
[----:B0-----:R-:W3:Y:S04]  /*7a7a0*/  LDL.LU R26, [R1+0x208] ;  /* 0x00020800011a7983 */ /* 0x001ee80000300800 */
[----:B------:R-:W3:Y:S01]  /*7a7b0*/  LDL.LU R27, [R1+0x20c] ;  /* 0x00020c00011b7983 */ /* 0x000ee20000300800 */
[----:B------:R-:W-:-:S02]  /*7a7c0*/  IMAD.MOV.U32 R28, RZ, RZ, R14 ;  /* 0x000000ffff1c7224 */ /* 0x000fc400078e000e */
[----:B------:R-:W-:Y:S01]  /*7a7d0*/  IMAD.MOV.U32 R29, RZ, RZ, R15 ;  /* 0x000000ffff1d7224 */ /* 0x000fe200078e000f */
[----:B---3--:R-:W-:Y:S04]  /*7a7e0*/  STL.64 [R1+0x4870], R26 ;  /* 0x0048701a01007387 */ /* 0x008fe80000100a00 */
[----:B--2---:R0:W-:Y:S04]  /*7a7f0*/  STL.64 [R1+0x4868], R24 ;  /* 0x0048681801007387 */ /* 0x0041e80000100a00 */
[----:B0-----:R-:W2:Y:S04]  /*7a800*/  LDL.LU R24, [R1+0x220] ;  /* 0x0002200001187983 */ /* 0x001ea80000300800 */
[----:B------:R-:W2:Y:S04]  /*7a810*/  LDL.LU R25, [R1+0x224] ;  /* 0x0002240001197983 */ /* 0x000ea80000300800 */
[----:B------:R-:W2:Y:S04]  /*7a820*/  LDL.LU R26, [R1+0x228] ;  /* 0x00022800011a7983 */ /* 0x000ea80000300800 */
[----:B------:R-:W2:Y:S04]  /*7a830*/  LDL.LU R27, [R1+0x22c] ;  /* 0x00022c00011b7983 */ /* 0x000ea80000300800 */
[----:B------:R-:W3:Y:S04]  /*7a840*/  LDL.LU R12, [R1+0x1d0] ;  /* 0x0001d000010c7983 */ /* 0x000ee80000300800 */
[----:B------:R-:W3:Y:S04]  /*7a850*/  LDL.LU R13, [R1+0x1d4] ;  /* 0x0001d400010d7983 */ /* 0x000ee80000300800 */
[----:B------:R-:W3:Y:S04]  /*7a860*/  LDL.LU R14, [R1+0x1d8] ;  /* 0x0001d800010e7983 */ /* 0x000ee80000300800 */
[----:B------:R-:W3:Y:S04]  /*7a870*/  LDL.LU R15, [R1+0x1dc] ;  /* 0x0001dc00010f7983 */ /* 0x000ee80000300800 */
[----:B------:R-:W2:Y:S04]  /*7a880*/  LDL.LU R4, [R1+0x190] ;  /* 0x0001900001047983 */ /* 0x000ea80000300800 */
[----:B------:R-:W2:Y:S04]  /*7a890*/  LDL.LU R5, [R1+0x194] ;  /* 0x0001940001057983 */ /* 0x000ea80000300800 */
[----:B------:R-:W2:Y:S04]  /*7a8a0*/  LDL.LU R6, [R1+0x198] ;  /* 0x0001980001067983 */ /* 0x000ea80000300800 */
[----:B------:R-:W2:Y:S01]  /*7a8b0*/  LDL.LU R7, [R1+0x19c] ;  /* 0x00019c0001077983 */ /* 0x000ea20000300800 */
[----:B----4-:R-:W-:Y:S03]  /*7a8c0*/  HMMA.16816.F32 R20, R16, R10, R20 ;  /* 0x0000000a1014723c */ /* 0x010fe60000001814 */
[----:B--2---:R0:W-:Y:S04]  /*7a8d0*/  STL.64 [R1+0x47f0], R6 ;  /* 0x0047f00601007387 */ /* 0x0041e80000100a00 */
[----:B------:R1:W-:Y:S04]  /*7a8e0*/  STL.64 [R1+0x47e8], R4 ;  /* 0x0047e80401007387 */ /* 0x0003e80000100a00 */
[----:B0-----:R-:W2:Y:S01]  /*7a8f0*/  LDL.LU.64 R6, [R1+0xb8] ;  /* 0x0000b80001067983 */ /* 0x001ea20000300a00 */
[----:B------:R-:W-:-:S03]  /*7a900*/  IMAD.MOV.U32 R3, RZ, RZ, R11 ;  /* 0x000000ffff037224 */ /* 0x000fc600078e000b */
[----:B--2---:R0:W-:Y:S04]  /*7a910*/  STL.64 [R1+0x4808], R6 ;  /* 0x0048080601007387 */ /* 0x0041e80000100a00 */
[----:B-1----:R-:W2:Y:S04]  /*7a920*/  LDL.LU R4, [R1+0x1b0] ;  /* 0x0001b00001047983 */ /* 0x002ea80000300800 */
[----:B------:R-:W2:Y:S04]  /*7a930*/  LDL.LU R5, [R1+0x1b4] ;  /* 0x0001b40001057983 */ /* 0x000ea80000300800 */
[----:B0-----:R-:W2:Y:S04]  /*7a940*/  LDL.LU R6, [R1+0x1b8] ;  /* 0x0001b80001067983 */ /* 0x001ea80000300800 */
[----:B------:R-:W2:Y:S04]  /*7a950*/  LDL.LU R7, [R1+0x1bc] ;  /* 0x0001bc0001077983 */ /* 0x000ea80000300800 */
[----:B------:R-:W-:Y:S04]  /*7a960*/  STL [R1+0x47e0], R28 ;  /* 0x0047e01c01007387 */ /* 0x000fe80000100800 */
[----:B------:R-:W-:Y:S04]  /*7a970*/  STL.64 [R1+0x230], R20 ;  /* 0x0002301401007387 */ /* 0x000fe80000100a00 */
[----:B------:R0:W-:Y:S02]  /*7a980*/  STL.64 [R1+0x238], R22 ;  /* 0x0002381601007387 */ /* 0x0001e40000100a00 */
[----:B0-----:R-:W-:-:S02]  /*7a990*/  IMAD.MOV.U32 R23, RZ, RZ, R10 ;  /* 0x000000ffff177224 */ /* 0x001fc400078e000a */
        /* <DEDUP_REMOVED lines=18> */
[----:B------:R-:W4:Y:S04]  /*7aac0*/  LDL.LU.64 R8, [R1+0x4848] ;  /* 0x0048480001087983 */ /* 0x000f280000300a00 */
[----:B------:R-:W-:Y:S04]  /*7aad0*/  STL.64 [R1+0x4800], R22 ;  /* 0x0048001601007387 */ /* 0x000fe80000100a00 */
[----:B------:R0:W-:Y:S04]  /*7aae0*/  STL.64 [R1+0x47f8], R20 ;  /* 0x0047f81401007387 */ /* 0x0001e80000100a00 */
[----:B0-----:R-:W2:Y:S04]  /*7aaf0*/  LDL.LU R20, [R1+0x1a0] ;  /* 0x0001a00001147983 */ /* 0x001ea80000300800 */
[----:B------:R-:W2:Y:S04]  /*7ab00*/  LDL.LU R21, [R1+0x1a4] ;  /* 0x0001a40001157983 */ /* 0x000ea80000300800 */
[----:B------:R-:W2:Y:S04]  /*7ab10*/  LDL.LU R22, [R1+0x1a8] ;  /* 0x0001a80001167983 */ /* 0x000ea80000300800 */
[----:B------:R-:W2:Y:S01]  /*7ab20*/  LDL.LU R23, [R1+0x1ac] ;  /* 0x0001ac0001177983 */ /* 0x000ea20000300800 */
        /* <DEDUP_REMOVED lines=8> */
[----:B------:R-:W3:Y:S02]  /*7abb0*/  LDL.LU.64 R26, [R1+0x4830] ;  /* 0x00483000011a7983 */ /* 0x000ee40000300a00 */
[----:B---3--:R-:W-:-:S15]  /*7abc0*/  HMMA.16816.F32 R12, R16, R26, R12 ;  /* 0x0000001a100c723c */ /* 0x008fde000000180c */
[----:B------:R-:W-:-:S04]  /*7abd0*/  NOP ;  /* 0x0000000000007918 */ /* 0x000fc80000000000 */
[----:B------:R-:W-:Y:S04]  /*7abe0*/  STL.64 [R1+0x1f0], R12 ;  /* 0x0001f00c01007387 */ /* 0x000fe80000100a00 */
[----:B------:R0:W-:Y:S04]  /*7abf0*/  STL.64 [R1+0x1f8], R14 ;  /* 0x0001f80e01007387 */ /* 0x0001e80000100a00 */
[----:B0-----:R-:W4:Y:S04]  /*7ac00*/  LDL.LU.64 R14, [R1+0x4828] ;  /* 0x00482800010e7983 */ /* 0x001f280000300a00 */
[----:B------:R-:W3:Y:S01]  /*7ac10*/  LDL.LU.64 R12, [R1+0x4820] ;  /* 0x00482000010c7983 */ /* 0x000ee20000300a00 */
[----:B----4-:R-:W-:-:S15]  /*7ac20*/  HMMA.16816.F32 R8, R16, R14, R8 ;  /* 0x0000000e1008723c */ /* 0x010fde0000001808 */
[----:B------:R-:W-:-:S04]  /*7ac30*/  NOP ;  /* 0x0000000000007918 */ /* 0x000fc80000000000 */
[----:B------:R-:W-:Y:S04]  /*7ac40*/  STL.64 [R1+0x2d0], R8 ;  /* 0x0002d00801007387 */ /* 0x000fe80000100a00 */
[----:B------:R0:W-:Y:S04]  /*7ac50*/  STL.64 [R1+0x2d8], R10 ;  /* 0x0002d80a01007387 */ /* 0x0001e80000100a00 */
[----:B0-----:R-:W2:Y:S04]  /*7ac60*/  LDL.LU.64 R10, [R1+0x4818] ;  /* 0x00481800010a7983 */ /* 0x001ea80000300a00 */
[----:B------:R-:W4:Y:S04]  /*7ac70*/  LDL.LU.64 R8, [R1+0x4810] ;  /* 0x0048100001087983 */ /* 0x000f280000300a00 */
[----:B------:R0:W-:Y:S04]  /*7ac80*/  STL.64 [R1+0x4688], R14 ;  /* 0x0046880e01007387 */ /* 0x0001e80000100a00 */
[----:B---3--:R-:W-:Y:S04]  /*7ac90*/  STL.64 [R1+0x4680], R12 ;  /* 0x0046800c01007387 */ /* 0x008fe80000100a00 */
[----:B0-----:R-:W3:Y:S01]  /*7aca0*/  LDL.LU.64 R14, [R1+0x218] ;  /* 0x00021800010e7983 */ /* 0x001ee20000300a00 */
[----:B--2---:R-:W-:-:S15]  /*7acb0*/  HMMA.16816.F32 R4, R16, R10, R4 ;  /* 0x0000000a1004723c */ /* 0x004fde0000001804 */
[----:B------:R-:W-:-:S04]  /*7acc0*/  NOP ;  /* 0x0000000000007918 */ /* 0x000fc80000000000 */
[----:B------:R-:W-:Y:S04]  /*7acd0*/  STL.64 [R1+0x1d0], R4 ;  /* 0x0001d00401007387 */ /* 0x000fe80000100a00 */
[----:B------:R0:W-:Y:S04]  /*7ace0*/  STL.64 [R1+0x1d8], R6 ;  /* 0x0001d80601007387 */ /* 0x0001e80000100a00 */
[----:B0-----:R-:W2:Y:S04]  /*7acf0*/  LDL.LU.64 R6, [R1+0x4808] ;  /* 0x0048080001067983 */ /* 0x001ea80000300a00 */
[----:B------:R-:W-:Y:S04]  /*7ad00*/  STL.64 [R1+0x4698], R10 ;  /* 0x0046980a01007387 */ /* 0x000fe80000100a00 */
[----:B----4-:R0:W-:Y:S04]  /*7ad10*/  STL.64 [R1+0x4690], R8 ;  /* 0x0046900801007387 */ /* 0x0101e80000100a00 */
        /* <DEDUP_REMOVED lines=12> */
[----:B------:R-:W2:Y:S04]  /*7ade0*/  LDL.LU.64 R6, [R1+0x47f0] ;  /* 0x0047f00001067983 */ /* 0x000ea80000300a00 */
[----:B------:R-:W2:Y:S04]  /*7adf0*/  LDL.LU.64 R4, [R1+0x47e8] ;  /* 0x0047e80001047983 */ /* 0x000ea80000300a00 */
[----:B------:R0:W-:Y:S04]  /*7ae00*/  STL.64 [R1+0x46a8], R26 ;  /* 0x0046a81a01007387 */ /* 0x0001e80000100a00 */
[----:B------:R-:W-:Y:S04]  /*7ae10*/  STL.64 [R1+0x46a0], R24 ;  /* 0x0046a01801007387 */ /* 0x000fe80000100a00 */
[----:B0-----:R-:W2:Y:S01]  /*7ae20*/  LDL.LU.64 R26, [R1+0x1e8] ;  /* 0x0001e800011a7983 */ /* 0x001ea20000300a00 */
[C---:B---3--:R-:W-:Y:S08]  /*7ae30*/  HMMA.16816.F32 R8, R16.reuse, R14, R8 ;  /* 0x0000000e1008723c */ /* 0x048ff00000001808 */
[----:B--2---:R-:W-:-:S15]  /*7ae40*/  HMMA.16816.F32 R4, R16, R26, R4 ;  /* 0x0000001a1004723c */ /* 0x004fde0000001804 */
[----:B------:R-:W-:-:S04]  /*7ae50*/  NOP ;  /* 0x0000000000007918 */ /* 0x000fc80000000000 */
[----:B------:R-:W-:Y:S04]  /*7ae60*/  STL.64 [R1+0x1b0], R4 ;  /* 0x0001b00401007387 */ /* 0x000fe80000100a00 */
[----:B------:R0:W-:Y:S04]  /*7ae70*/  STL.64 [R1+0x1b8], R6 ;  /* 0x0001b80601007387 */ /* 0x0001e80000100a00 */
[----:B------:R-:W-:Y:S04]  /*7ae80*/  STL.64 [R1+0x190], R8 ;  /* 0x0001900801007387 */ /* 0x000fe80000100a00 */
[----:B------:R1:W-:Y:S04]  /*7ae90*/  STL.64 [R1+0x198], R10 ;  /* 0x0001980a01007387 */ /* 0x0003e80000100a00 */
[----:B------:R-:W2:Y:S04]  /*7aea0*/  LDL.LU R12, [R1+0xd0] ;  /* 0x0000d000010c7983 */ /* 0x000ea80000300800 */
[----:B------:R-:W2:Y:S01]  /*7aeb0*/  LDL.LU R13, [R1+0xd4] ;  /* 0x0000d400010d7983 */ /* 0x000ea20000300800 */
[----:B0-----:R-:W-:-:S02]  /*7aec0*/  IMAD.MOV.U32 R7, RZ, RZ, R14 ;  /* 0x000000ffff077224 */ /* 0x001fc400078e000e */
[----:B------:R-:W-:Y:S01]  /*7aed0*/  IMAD.MOV.U32 R6, RZ, RZ, R15 ;  /* 0x000000ffff067224 */ /* 0x000fe200078e000f */
[----:B------:R-:W3:Y:S04]  /*7aee0*/  LDL.LU R14, [R1+0xd8] ;  /* 0x0000d800010e7983 */ /* 0x000ee80000300800 */
[----:B------:R-:W3:Y:S01]  /*7aef0*/  LDL.LU R15, [R1+0xdc] ;  /* 0x0000dc00010f7983 */ /* 0x000ee20000300800 */
[----:B-1----:R-:W-:Y:S02]  /*7af00*/  IMAD.MOV.U32 R10, RZ, RZ, R28 ;  /* 0x000000ffff0a7224 */ /* 0x002fe400078e001c */
[----:B------:R-:W-:Y:S01]  /*7af10*/  IMAD.MOV.U32 R11, RZ, RZ, R2 ;  /* 0x000000ffff0b7224 */ /* 0x000fe200078e0002 */
[----:B---3--:R0:W-:Y:S04]  /*7af20*/  STL.64 [R1+0x46b8], R14 ;  /* 0x0046b80e01007387 */ /* 0x0081e80000100a00 */
[----:B--2---:R-:W-:Y:S04]  /*7af30*/  STL.64 [R1+0x46b0], R12 ;  /* 0x0046b00c01007387 */ /* 0x004fe80000100a00 */
[----:B------:R-:W2:Y:S04]  /*7af40*/  LDL.LU R28, [R1+0x47e0] ;  /* 0x0047e000011c7983 */ /* 0x000ea80000300800 */
[----:B------:R-:W3:Y:S04]  /*7af50*/  LDL.LU R2, [R1+0x47dc] ;  /* 0x0047dc0001027983 */ /* 0x000ee80000300800 */
[----:B------:R1:W-:Y:S01]  /*7af60*/  STL.64 [R1+0x46c0], R10 ;  /* 0x0046c00a01007387 */ /* 0x0003e20000100a00 */
[----:B0-----:R-:W-:-:S02]  /*7af70*/  IMAD.MOV.U32 R14, RZ, RZ, R0 ;  /* 0x000000ffff0e7224 */ /* 0x001fc400078e0000 */
[----:B----4-:R-:W-:Y:S01]  /*7af80*/  IMAD.MOV.U32 R15, RZ, RZ, R21 ;  /* 0x000000ffff0f7224 */ /* 0x010fe200078e0015 */
[----:B------:R-:W4:Y:S04]  /*7af90*/  LDL.LU R0, [R1+0x47d8] ;  /* 0x0047d80001007983 */ /* 0x000f280000300800 */
[----:B------:R-:W2:Y:S04]  /*7afa0*/  LDL.LU R21, [R1+0x47d4] ;  /* 0x0047d40001157983 */ /* 0x000ea80000300800 */
[----:B------:R0:W-:Y:S04]  /*7afb0*/  STL.64 [R1+0x46c8], R14 ;  /* 0x0046c80e01007387 */ /* 0x0001e80000100a00 */
[----:B------:R-:W2:Y:S04]  /*7afc0*/  LDL.LU R8, [R1+0xf0] ;  /* 0x0000f00001087983 */ /* 0x000ea80000300800 */
[----:B------:R-:W2:Y:S04]  /*7afd0*/  LDL.LU R9, [R1+0xf4] ;  /* 0x0000f40001097983 */ /* 0x000ea80000300800 */
[----:B-1----:R-:W2:Y:S04]  /*7afe0*/  LDL.LU R10, [R1+0xf8] ;  /* 0x0000f800010a7983 */ /* 0x002ea80000300800 */
[----:B------:R-:W2:Y:S01]  /*7aff0*/  LDL.LU R11, [R1+0xfc] ;  /* 0x0000fc00010b7983 */ /* 0x000ea20000300800 */
[----:B0-----:R-:W-:-:S02]  /*7b000*/  IMAD.MOV.U32 R14, RZ, RZ, R20 ;  /* 0x000000ffff0e7224 */ /* 0x001fc400078e0014 */
[----:B------:R-:W-:Y:S01]  /*7b010*/  IMAD.MOV.U32 R15, RZ, RZ, R22 ;  /* 0x000000ffff0f7224 */ /* 0x000fe200078e0016 */
[----:B--2---:R-:W-:Y:S04]  /*7b020*/  STL.64 [R1+0x46d8], R10 ;  /* 0x0046d80a01007387 */ /* 0x004fe80000100a00 */
[----:B------:R0:W-:Y:S04]  /*7b030*/  STL.64 [R1+0x46d0], R8 ;  /* 0x0046d00801007387 */ /* 0x0001e80000100a00 */
[----:B------:R-:W2:Y:S04]  /*7b040*/  LDL.LU R20, [R1+0x47d0] ;  /* 0x0047d00001147983 */ /* 0x000ea80000300800 */
[----:B------:R-:W2:Y:S04]  /*7b050*/  LDL.LU R22, [R1+0x47cc] ;  /* 0x0047cc0001167983 */ /* 0x000ea80000300800 */
[----:B------:R1:W-:Y:S04]  /*7b060*/  STL.64 [R1+0x46e0], R14 ;  /* 0x0046e00e01007387 */ /* 0x0003e80000100a00 */
[----:B0-----:R-:W2:Y:S04]  /*7b070*/  LDL.LU R8, [R1+0x100] ;  /* 0x0001000001087983 */ /* 0x001ea80000300800 */
[----:B------:R-:W2:Y:S04]  /*7b080*/  LDL.LU R9, [R1+0x104] ;  /* 0x0001040001097983 */ /* 0x000ea80000300800 */
[----:B------:R-:W2:Y:S04]  /*7b090*/  LDL.LU R10, [R1+0x108] ;  /* 0x00010800010a7983 */ /* 0x000ea80000300800 */
[----:B------:R-:W2:Y:S01]  /*7b0a0*/  LDL.LU R11, [R1+0x10c] ;  /* 0x00010c00010b7983 */ /* 0x000ea20000300800 */
[----:B-1----:R-:W-:-:S02]  /*7b0b0*/  IMAD.MOV.U32 R14, RZ, RZ, R23 ;  /* 0x000000ffff0e7224 */ /* 0x002fc400078e0017 */
        /* <DEDUP_REMOVED lines=13> */
[----:B------:R-:W-:Y:S04]  /*7b190*/  STL.64 [R1+0x4700], R8 ;  /* 0x0047000801007387 */ /* 0x000fe80000100a00 */
[----:B------:R-:W2:Y:S04]  /*7b1a0*/  LDL.LU R28, [R1+0x47c0] ;  /* 0x0047c000011c7983 */ /* 0x000ea80000300800 */
[----:B------:R-:W2:Y:S04]  /*7b1b0*/  LDL.LU R29, [R1+0x47bc] ;  /* 0x0047bc00011d7983 */ /* 0x000ea80000300800 */
[----:B------:R4:W-:Y:S02]  /*7b1c0*/  STL.64 [R1+0x4710], R14 ;  /* 0x0047100e01007387 */ /* 0x0009e40000100a00 */
[----:B----4-:R-:W-:-:S02]  /*7b1d0*/  IMAD.MOV.U32 R14, RZ, RZ, R0 ;  /* 0x000000ffff0e7224 */ /* 0x010fc400078e0000 */
[----:B---3--:R-:W-:Y:S01]  /*7b1e0*/  IMAD.MOV.U32 R15, RZ, RZ, R2 ;  /* 0x000000ffff0f7224 */ /* 0x008fe200078e0002 */
[----:B------:R-:W3:Y:S04]  /*7b1f0*/  LDL.LU R0, [R1+0x47b8] ;  /* 0x0047b80001007983 */ /* 0x000ee80000300800 */
[----:B------:R-:W4:Y:S04]  /*7b200*/  LDL.LU R2, [R1+0x47b4] ;  /* 0x0047b40001027983 */ /* 0x000f280000300800 */
[----:B------:R0:W-:Y:S04]  /*7b210*/  STL.64 [R1+0x4728], R14 ;  /* 0x0047280e01007387 */ /* 0x0001e80000100a00 */
[----:B------:R-:W2:Y:S04]  /*7b220*/  LDL.LU R8, [R1+0x120] ;  /* 0x0001200001087983 */ /* 0x000ea80000300800 */
[----:B------:R-:W2:Y:S04]  /*7b230*/  LDL.LU R9, [R1+0x124] ;  /* 0x0001240001097983 */ /* 0x000ea80000300800 */
[----:B------:R-:W2:Y:S04]  /*7b240*/  LDL.LU R10, [R1+0x128] ;  /* 0x00012800010a7983 */ /* 0x000ea80000300800 */
[----:B------:R-:W2:Y:S01]  /*7b250*/  LDL.LU R11, [R1+0x12c] ;  /* 0x00012c00010b7983 */ /* 0x000ea20000300800 */
[----:B0-----:R-:W-:-:S02]  /*7b260*/  IMAD.MOV.U32 R14, RZ, RZ, R20 ;  /* 0x000000ffff0e7224 */ /* 0x001fc400078e0014 */
[----:B------:R-:W-:Y:S01]  /*7b270*/  IMAD.MOV.U32 R15, RZ, RZ, R21 ;  /* 0x000000ffff0f7224 */ /* 0x000fe200078e0015 */
[----:B------:R-:W3:Y:S04]  /*7b280*/  LDL.LU R20, [R1+0x47b0] ;  /* 0x0047b00001147983 */ /* 0x000ee80000300800 */
[----:B------:R-:W3:Y:S04]  /*7b290*/  LDL.LU R21, [R1+0x47ac] ;  /* 0x0047ac0001157983 */ /* 0x000ee80000300800 */
[----:B------:R0:W-:Y:S02]  /*7b2a0*/  STL.64 [R1+0x4740], R14 ;  /* 0x0047400e01007387 */ /* 0x0001e40000100a00 */
[----:B0-----:R-:W-:-:S02]  /*7b2b0*/  IMAD.MOV.U32 R14, RZ, RZ, R23 ;  /* 0x000000ffff0e7224 */ /* 0x001fc400078e0017 */
[----:B------:R-:W-:Y:S01]  /*7b2c0*/  IMAD.MOV.U32 R15, RZ, RZ, R22 ;  /* 0x000000ffff0f7224 */ /* 0x000fe200078e0016 */
[----:B--2---:R-:W-:Y:S04]  /*7b2d0*/  STL.64 [R1+0x4720], R10 ;  /* 0x0047200a01007387 */ /* 0x004fe80000100a00 */
[----:B------:R0:W-:Y:S04]  /*7b2e0*/  STL.64 [R1+0x4718], R8 ;  /* 0x0047180801007387 */ /* 0x0001e80000100a00 */
[----:B0-----:R-:W2:Y:S04]  /*7b2f0*/  LDL.LU R8, [R1+0x130] ;  /* 0x0001300001087983 */ /* 0x001ea80000300800 */
[----:B------:R-:W2:Y:S04]  /*7b300*/  LDL.LU R9, [R1+0x134] ;  /* 0x0001340001097983 */ /* 0x000ea80000300800 */
[----:B------:R-:W2:Y:S04]  /*7b310*/  LDL.LU R10, [R1+0x138] ;  /* 0x00013800010a7983 */ /* 0x000ea80000300800 */
[----:B------:R-:W2:Y:S04]  /*7b320*/  LDL.LU R11, [R1+0x13c] ;  /* 0x00013c00010b7983 */ /* 0x000ea80000300800 */
[----:B------:R-:W2:Y:S04]  /*7b330*/  LDL.LU R23, [R1+0x47a8] ;  /* 0x0047a80001177983 */ /* 0x000ea80000300800 */
[----:B------:R-:W2:Y:S04]  /*7b340*/  LDL.LU R22, [R1+0x47a4] ;  /* 0x0047a40001167983 */ /* 0x000ea80000300800 */
[----:B------:R0:W-:Y:S04]  /*7b350*/  STL.64 [R1+0x4760], R14 ;  /* 0x0047600e01007387 */ /* 0x0001e80000100a00 */
[----:B------:R-:W2:Y:S04]  /*7b360*/  LDL.LU R12, [R1+0x160] ;  /* 0x00016000010c7983 */ /* 0x000ea80000300800 */
[----:B------:R-:W2:Y:S04]  /*7b370*/  LDL.LU R13, [R1+0x164] ;  /* 0x00016400010d7983 */ /* 0x000ea80000300800 */
[----:B0-----:R-:W2:Y:S04]  /*7b380*/  LDL.LU R14, [R1+0x168] ;  /* 0x00016800010e7983 */ /* 0x001ea80000300800 */
[----:B------:R-:W2:Y:S04]  /*7b390*/  LDL.LU R15, [R1+0x16c] ;  /* 0x00016c00010f7983 */ /* 0x000ea80000300800 */
[----:B--2---:R3:W-:Y:S04]  /*7b3a0*/  STL.64 [R1+0x4770], R14 ;  /* 0x0047700e01007387 */ /* 0x0047e80000100a00 */
[----:B------:R-:W-:Y:S01]  /*7b3b0*/  STL.64 [R1+0x4768], R12 ;  /* 0x0047680c01007387 */ /* 0x000fe20000100a00 */
[----:B---3--:R-:W-:-:S02]  /*7b3c0*/  IMAD.MOV.U32 R14, RZ, RZ, R21 ;  /* 0x000000ffff0e7224 */ /* 0x008fc400078e0015 */
[----:B------:R-:W-:Y:S01]  /*7b3d0*/  IMAD.MOV.U32 R15, RZ, RZ, R20 ;  /* 0x000000ffff0f7224 */ /* 0x000fe200078e0014 */
[----:B------:R-:W2:Y:S04]  /*7b3e0*/  LDL.LU R21, [R1+0x47a0] ;  /* 0x0047a00001157983 */ /* 0x000ea80000300800 */
[----:B------:R-:W3:Y:S04]  /*7b3f0*/  LDL.LU R20, [R1+0x479c] ;  /* 0x00479c0001147983 */ /* 0x000ee80000300800 */
        /* <DEDUP_REMOVED lines=12> */
[----:B------:R-:W-:-:S02]  /*7b4c0*/  IMAD.MOV.U32 R5, RZ, RZ, R26 ;  /* 0x000000ffff057224 */ /* 0x000fc400078e001a */
[----:B---3--:R-:W-:Y:S02]  /*7b4d0*/  IMAD.MOV.U32 R25, RZ, RZ, R20 ;  /* 0x000000ffff197224 */ /* 0x008fe400078e0014 */
[----:B------:R-:W-:Y:S02]  /*7b4e0*/  IMAD.MOV.U32 R4, RZ, RZ, R27 ;  /* 0x000000ffff047224 */ /* 0x000fe400078e001b */
[----:B------:R-:W-:Y:S02]  /*7b4f0*/  IMAD.MOV.U32 R26, RZ, RZ, R21 ;  /* 0x000000ffff1a7224 */ /* 0x000fe400078e0015 */
[----:B------:R-:W-:Y:S02]  /*7b500*/  IMAD.MOV.U32 R27, RZ, RZ, R22 ;  /* 0x000000ffff1b7224 */ /* 0x000fe400078e0016 */
[----:B------:R-:W-:Y:S01]  /*7b510*/  IMAD.MOV.U32 R16, RZ, RZ, R23 ;  /* 0x000000ffff107224 */ /* 0x000fe200078e0017 */
[----:B--2---:R-:W-:Y:S04]  /*7b520*/  STL.64 [R1+0x4780], R10 ;  /* 0x0047800a01007387 */ /* 0x004fe80000100a00 */
[----:B------:R0:W-:Y:S04]  /*7b530*/  STL.64 [R1+0x4778], R8 ;  /* 0x0047780801007387 */ /* 0x0001e80000100a00 */
[----:B0-----:R-:W2:Y:S04]  /*7b540*/  LDL.LU R8, [R1+0x170] ;  /* 0x0001700001087983 */ /* 0x001ea80000300800 */
[----:B------:R-:W2:Y:S04]  /*7b550*/  LDL.LU R9, [R1+0x174] ;  /* 0x0001740001097983 */ /* 0x000ea80000300800 */
[----:B------:R-:W2:Y:S04]  /*7b560*/  LDL.LU R10, [R1+0x178] ;  /* 0x00017800010a7983 */ /* 0x000ea80000300800 */
[----:B------:R-:W2:Y:S04]  /*7b570*/  LDL.LU R11, [R1+0x17c] ;  /* 0x00017c00010b7983 */ /* 0x000ea80000300800 */
[----:B------:R-:W3:Y:S04]  /*7b580*/  LDL.LU R24, [R1+0xe0] ;  /* 0x0000e00001187983 */ /* 0x000ee80000300800 */
[----:B------:R-:W2:Y:S04]  /*7b590*/  LDL.LU R20, [R1+0x4798] ;  /* 0x0047980001147983 */ /* 0x000ea80000300800 */
[----:B------:R-:W2:Y:S04]  /*7b5a0*/  LDL.LU R21, [R1+0x4794] ;  /* 0x0047940001157983 */ /* 0x000ea80000300800 */
[----:B------:R-:W2:Y:S04]  /*7b5b0*/  LDL.LU R22, [R1+0x4790] ;  /* 0x0047900001167983 */ /* 0x000ea80000300800 */
[----:B------:R-:W2:Y:S04]  /*7b5c0*/  LDL.LU R23, [R1+0x478c] ;  /* 0x00478c0001177983 */ /* 0x000ea80000300800 */
[----:B------:R-:W3:Y:S04]  /*7b5d0*/  LDL.LU R17, [R1+0xa4] ;  /* 0x0000a40001117983 */ /* 0x000ee80000300800 */
[----:B------:R-:W3:Y:S04]  /*7b5e0*/  LDL.LU R18, [R1+0xa8] ;  /* 0x0000a80001127983 */ /* 0x000ee80000300800 */
[----:B------:R-:W3:Y:S04]  /*7b5f0*/  LDL.LU R19, [R1+0xac] ;  /* 0x0000ac0001137983 */ /* 0x000ee80000300800 */
[----:B------:R4:W-:Y:S04]  /*7b600*/  STL.64 [R1+0x4660], R6 ;  /* 0x0046600601007387 */ /* 0x0009e80000100a00 */
[----:B------:R-:W-:Y:S01]  /*7b610*/  STL.64 [R1+0x4658], R4 ;  /* 0x0046580401007387 */ /* 0x000fe20000100a00 */
[----:B----4-:R-:W-:-:S03]  /*7b620*/  IMAD.MOV.U32 R6, RZ, RZ, R2 ;  /* 0x000000ffff067224 */ /* 0x010fc600078e0002 */
[----:B------:R-:W4:Y:S01]  /*7b630*/  LDL.LU R2, [R1+0x4788] ;  /* 0x0047880001027983 */ /* 0x000f220000300800 */
[----:B------:R-:W-:Y:S01]  /*7b640*/  IMAD.MOV.U32 R7, RZ, RZ, R0 ;  /* 0x000000ffff077224 */ /* 0x000fe200078e0000 */
[----:B--2---:R-:W-:Y:S02]  /*7b650*/  HMMA.16816.F32 R12, R20, R14, R8 ;  /* 0x0000000e140c723c */ /* 0x004fe40000001808 */
[----:B------:R-:W2:Y:S04]  /*7b660*/  LDL.LU.64 R10, [R1+0x4780] ;  /* 0x00478000010a7983 */ /* 0x000ea80000300a00 */
[----:B------:R-:W2:-:S13]  /*7b670*/  LDL.LU.64 R8, [R1+0x4778] ;  /* 0x0047780001087983 */ /* 0x000e9a0000300a00 */
[----:B------:R-:W-:Y:S04]  /*7b680*/  STL.64 [R1+0x170], R12 ;  /* 0x0001700c01007387 */ /* 0x000fe80000100a00 */
[----:B------:R0:W-:Y:S01]  /*7b690*/  STL [R1+0x178], R14 ;  /* 0x0001780e01007387 */ /* 0x0001e20000100800 */
[----:B------:R-:W-:-:S03]  /*7b6a0*/  IMAD.MOV.U32 R0, RZ, RZ, R15 ;  /* 0x000000ffff007224 */ /* 0x000fc600078e000f */
[----:B0-----:R-:W2:Y:S04]  /*7b6b0*/  LDL.LU.64 R14, [R1+0x4770] ;  /* 0x00477000010e7983 */ /* 0x001ea80000300a00 */
[----:B------:R-:W2:Y:S04]  /*7b6c0*/  LDL.LU.64 R12, [R1+0x4768] ;  /* 0x00476800010c7983 */ /* 0x000ea80000300a00 */
[----:B------:R-:W-:Y:S01]  /*7b6d0*/  STL [R1+0x4530], R0 ;  /* 0x0045300001007387 */ /* 0x000fe20000100800 */
[----:B--2---:R-:W-:Y:S03]  /*7b6e0*/  HMMA.16816.F32 R4, R20, R6, R12 ;  /* 0x000000061404723c */ /* 0x004fe6000000180c */
[----:B------:R-:W2:-:S15]  /*7b6f0*/  LDL.LU.64 R14, [R1+0x4760] ;  /* 0x00476000010e7983 */ /* 0x000e9e0000300a00 */
[----:B------:R-:W-:Y:S01]  /*7b700*/  NOP ;  /* 0x0000000000007918 */ /* 0x000fe20000000000 */
[----:B------:R0:W-:Y:S04]  /*7b710*/  STL.64 [R1+0x160], R4 ;  /* 0x0001600401007387 */ /* 0x0001e80000100a00 */
[----:B------:R4:W-:Y:S04]  /*7b720*/  STL.64 [R1+0x168], R6 ;  /* 0x0001680601007387 */ /* 0x0009e80000100a00 */
[----:B0-----:R-:W3:Y:S04]  /*7b730*/  LDL.LU R4, [R1+0x2c0] ;  /* 0x0002c00001047983 */ /* 0x001ee80000300800 */
[----:B------:R-:W3:Y:S01]  /*7b740*/  LDL.LU R5, [R1+0x2c4] ;  /* 0x0002c40001057983 */ /* 0x000ee20000300800 */
[----:B----4-:R-:W-:-:S03]  /*7b750*/  IMAD.MOV.U32 R6, RZ, RZ, R2 ;  /* 0x000000ffff067224 */ /* 0x010fc600078e0002 */
[----:B------:R-:W4:Y:S04]  /*7b760*/  LDL.LU R2, [R1+0x475c] ;  /* 0x00475c0001027983 */ /* 0x000f280000300800 */
[----:B------:R-:W3:Y:S01]  /*7b770*/  LDL.LU R7, [R1+0x2cc] ;  /* 0x0002cc0001077983 */ /* 0x000ee20000300800 */
[----:B--2---:R-:W-:-:S15]  /*7b780*/  HMMA.16816.F32 R12, R20, R14, R8 ;  /* 0x0000000e140c723c */ /* 0x004fde0000001808 */
[----:B------:R-:W-:-:S04]  /*7b790*/  NOP ;  /* 0x0000000000007918 */ /* 0x000fc80000000000 */
[----:B------:R-:W-:Y:S01]  /*7b7a0*/  IMAD.MOV.U32 R0, RZ, RZ, R14 ;  /* 0x000000ffff007224 */ /* 0x000fe200078e000e */
[----:B---3--:R-:W-:Y:S04]  /*7b7b0*/  STL.64 [R1+0x4670], R6 ;  /* 0x0046700601007387 */ /* 0x008fe80000100a00 */
[----:B------:R0:W-:Y:S04]  /*7b7c0*/  STL.64 [R1+0x4668], R4 ;  /* 0x0046680401007387 */ /* 0x0001e80000100a00 */
[----:B0-----:R-:W2:Y:S04]  /*7b7d0*/  LDL.LU R4, [R1+0xc0] ;  /* 0x0000c00001047983 */ /* 0x001ea80000300800 */
[----:B------:R-:W2:Y:S04]  /*7b7e0*/  LDL.LU R5, [R1+0xc4] ;  /* 0x0000c40001057983 */ /* 0x000ea80000300800 */
[----:B------:R-:W2:Y:S01]  /*7b7f0*/  LDL.LU R6, [R1+0xc8] ;  /* 0x0000c80001067983 */ /* 0x000ea20000300800 */
[----:B----4-:R-:W-:-:S03]  /*7b800*/  IMAD.MOV.U32 R7, RZ, RZ, R2 ;  /* 0x000000ffff077224 */ /* 0x010fc600078e0002 */
[----:B------:R-:W3:Y:S04]  /*7b810*/  LDL.LU R2, [R1+0x4758] ;  /* 0x0047580001027983 */ /* 0x000ee80000300800 */
[----:B------:R-:W4:Y:S04]  /*7b820*/  LDL.LU.64 R10, [R1+0x4750] ;  /* 0x00475000010a7983 */ /* 0x000f280000300a00 */
[----:B------:R-:W4:Y:S04]  /*7b830*/  LDL.LU.64 R8, [R1+0x4748] ;  /* 0x0047480001087983 */ /* 0x000f280000300a00 */
[----:B------:R-:W-:Y:S04]  /*7b840*/  STL.64 [R1+0x150], R12 ;  /* 0x0001500c01007387 */ /* 0x000fe80000100a00 */
[----:B------:R0:W-:Y:S04]  /*7b850*/  STL [R1+0x15c], R15 ;  /* 0x00015c0f01007387 */ /* 0x0001e80000100800 */
[----:B0-----:R-:W4:Y:S04]  /*7b860*/  LDL.LU.64 R14, [R1+0x4740] ;  /* 0x00474000010e7983 */ /* 0x001f280000300a00 */
[----:B------:R0:W-:Y:S04]  /*7b870*/  STL [R1+0x4558], R0 ;  /* 0x0045580001007387 */ /* 0x0001e80000100800 */
        /* <DEDUP_REMOVED lines=32> */
[----:B------:R-:W4:-:S15]  /*7ba80*/  LDL.LU.64 R10, [R1+0x46c0] ;  /* 0x0046c000010a7983 */ /* 0x000f1e0000300a00 */
[----:B------:R-:W-:Y:S02]  /*7ba90*/  NOP ;  /* 0x0000000000007918 */ /* 0x000fe40000000000 */
[----:B------:R-:W-:Y:S04]  /*7baa0*/  STL.64 [R1+0xf0], R12 ;  /* 0x0000f00c01007387 */ /* 0x000fe80000100a00 */
[----:B------:R0:W-:Y:S04]  /*7bab0*/  STL.64 [R1+0xf8], R14 ;  /* 0x0000f80e01007387 */ /* 0x0001e80000100a00 */
[----:B0-----:R-:W2:Y:S04]  /*7bac0*/  LDL.LU.64 R14, [R1+0x46b8] ;  /* 0x0046b800010e7983 */ /* 0x001ea80000300a00 */
[----:B------:R-:W2:Y:S01]  /*7bad0*/  LDL.LU.64 R12, [R1+0x46b0] ;  /* 0x0046b000010c7983 */ /* 0x000ea20000300a00 */
[----:B----4-:R-:W-:Y:S03]  /*7bae0*/  HMMA.16816.F32 R8, R20, R10, R24 ;  /* 0x0000000a1408723c */ /* 0x010fe60000001818 */
[----:B------:R-:W2:Y:S04]  /*7baf0*/  LDL.LU.64 R26, [R1+0x46a8] ;  /* 0x0046a800011a7983 */ /* 0x000ea80000300a00 */
[----:B------:R-:W4:-:S12]  /*7bb00*/  LDL.LU.64 R24, [R1+0x46a0] ;  /* 0x0046a00001187983 */ /* 0x000f180000300a00 */
[----:B------:R-:W-:Y:S04]  /*7bb10*/  STL.64 [R1+0xe0], R8 ;  /* 0x0000e00801007387 */ /* 0x000fe80000100a00 */
[----:B------:R0:W-:Y:S04]  /*7bb20*/  STL.64 [R1+0xe8], R10 ;  /* 0x0000e80a01007387 */ /* 0x0001e80000100a00 */
[----:B0-----:R-:W3:Y:S04]  /*7bb30*/  LDL.LU.64 R10, [R1+0x4698] ;  /* 0x00469800010a7983 */ /* 0x001ee80000300a00 */
[----:B------:R-:W3:Y:S01]  /*7bb40*/  LDL.LU.64 R8, [R1+0x4690] ;  /* 0x0046900001087983 */ /* 0x000ee20000300a00 */
[----:B--2---:R-:W-:-:S15]  /*7bb50*/  HMMA.16816.F32 R12, R20, R26, R12 ;  /* 0x0000001a140c723c */ /* 0x004fde000000180c */
[----:B------:R-:W-:-:S04]  /*7bb60*/  NOP ;  /* 0x0000000000007918 */ /* 0x000fc80000000000 */
[----:B------:R-:W-:Y:S04]  /*7bb70*/  STL.64 [R1+0xd0], R12 ;  /* 0x0000d00c01007387 */ /* 0x000fe80000100a00 */
[----:B------:R0:W-:Y:S04]  /*7bb80*/  STL.64 [R1+0xd8], R14 ;  /* 0x0000d80e01007387 */ /* 0x0001e80000100a00 */
[----:B0-----:R-:W2:Y:S04]  /*7bb90*/  LDL.LU.64 R14, [R1+0x4688] ;  /* 0x00468800010e7983 */ /* 0x001ea80000300a00 */
[----:B------:R-:W3:Y:S01]  /*7bba0*/  LDL.LU.64 R12, [R1+0x4680] ;  /* 0x00468000010c7983 */ /* 0x000ee20000300a00 */
[----:B--2---:R-:W-:-:S15]  /*7bbb0*/  HMMA.16816.F32 R4, R20, R14, R4 ;  /* 0x0000000e1404723c */ /* 0x004fde0000001804 */
[----:B------:R-:W-:-:S04]  /*7bbc0*/  NOP ;  /* 0x0000000000007918 */ /* 0x000fc80000000000 */
[----:B------:R-:W-:Y:S04]  /*7bbd0*/  STL.64 [R1+0xc0], R4 ;  /* 0x0000c00401007387 */ /* 0x000fe80000100a00 */
[----:B------:R3:W-:Y:S02]  /*7bbe0*/  STL.64 [R1+0xc8], R6 ;  /* 0x0000c80601007387 */ /* 0x0007e40000100a00 */
[----:B---3--:R-:W-:Y:S02]  /*7bbf0*/  HMMA.16816.F32 R4, R20, R10, R16 ;  /* 0x0000000a1404723c */ /* 0x008fe40000001810 */
[----:B------:R-:W0:Y:S04]  /*7bc00*/  LDSM.16.MT88.4 R16, [R2+UR5+0x42800] ;  /* 0x042800050210783b */ /* 0x000e280008004200 */
[----:B0-----:R4:W-:-:S13]  /*7bc10*/  STL.64 [R1+0x4628], R18 ;  /* 0x0046281201007387 */ /* 0x0019da0000100a00 */
[----:B------:R-:W-:Y:S04]  /*7bc20*/  STL.64 [R1+0xa0], R4 ;  /* 0x0000a00401007387 */ /* 0x000fe80000100a00 */
[----:B------:R-:W-:Y:S04]  /*7bc30*/  STL.64 [R1+0xa8], R6 ;  /* 0x0000a80601007387 */ /* 0x000fe80000100a00 */
[----:B------:R-:W0:Y:S04]  /*7bc40*/  LDSM.16.M88.4 R4, [R0+UR5+0x100] ;  /* 0x000100050004783b */ /* 0x000e280008000200 */
[----:B------:R-:W-:Y:S01]  /*7bc50*/  STL.64 [R1+0x4620], R16 ;  /* 0x0046201001007387 */ /* 0x000fe20000100a00 */
[----:B----4-:R-:W-:-:S02]  /*7bc60*/  IMAD.MOV.U32 R18, RZ, RZ, R24 ;  /* 0x000000ffff127224 */ /* 0x010fc400078e0018 */
[----:B------:R-:W-:Y:S01]  /*7bc70*/  IMAD.MOV.U32 R19, RZ, RZ, R25 ;  /* 0x000000ffff137224 */ /* 0x000fe200078e0019 */
[----:B------:R-:W2:Y:S04]  /*7bc80*/  LDL.LU R24, [R1+0x467c] ;  /* 0x00467c0001187983 */ /* 0x000ea80000300800 */
[----:B------:R-:W3:Y:S04]  /*7bc90*/  LDL.LU R25, [R1+0x4678] ;  /* 0x0046780001197983 */ /* 0x000ee80000300800 */
        /* <DEDUP_REMOVED lines=11> */
[----:B------:R-:W-:Y:S01]  /*7bd50*/  STL.64 [R1+0x68], R6 ;  /* 0x0000680601007387 */ /* 0x000fe20000100a00 */
[----:B------:R-:W-:-:S03]  /*7bd60*/  IMAD.MOV.U32 R2, RZ, RZ, R5 ;  /* 0x000000ffff027224 */ /* 0x000fc600078e0005 */
[----:B------:R-:W0:Y:S04]  /*7bd70*/  LDSM.16.M88.4 R4, [R0+UR5+0x10100] ;  /* 0x010100050004783b */ /* 0x000e280008000200 */
[----:B------:R-:W-:Y:S04]  /*7bd80*/  STL [R1+0x460c], R2 ;  /* 0x00460c0201007387 */ /* 0x000fe80000100800 */
[----:B0-----:R-:W-:Y:S04]  /*7bd90*/  STL.64 [R1+0x50], R4 ;  /* 0x0000500401007387 */ /* 0x001fe80000100a00 */
[----:B------:R-:W-:Y:S04]  /*7bda0*/  STL.64 [R1+0x58], R6 ;  /* 0x0000580601007387 */ /* 0x000fe80000100a00 */
[----:B------:R-:W0:Y:S04]  /*7bdb0*/  LDSM.16.M88.4 R4, [R0+UR5+0x14100] ;  /* 0x014100050004783b */ /* 0x000e280008000200 */
[----:B0-----:R-:W-:Y:S04]  /*7bdc0*/  STL.64 [R1+0x40], R4 ;  /* 0x0000400401007387 */ /* 0x001fe80000100a00 */
[----:B------:R-:W-:Y:S01]  /*7bdd0*/  STL.64 [R1+0x48], R6 ;  /* 0x0000480601007387 */ /* 0x000fe20000100a00 */
[----:B------:R-:W-:-:S03]  /*7bde0*/  IMAD.MOV.U32 R2, RZ, RZ, R5 ;  /* 0x000000ffff027224 */ /* 0x000fc600078e0005 */
[----:B------:R-:W0:Y:S04]  /*7bdf0*/  LDSM.16.M88.4 R4, [R0+UR5+0x18100] ;  /* 0x018100050004783b */ /* 0x000e280008000200 */
[----:B0-----:R-:W-:Y:S04]  /*7be00*/  STL.64 [R1+0x30], R4 ;  /* 0x0000300401007387 */ /* 0x001fe80000100a00 */
[----:B------:R0:W-:Y:S04]  /*7be10*/  STL.64 [R1+0x38], R6 ;  /* 0x0000380601007387 */ /* 0x0001e80000100a00 */
[----:B0-----:R-:W4:Y:S04]  /*7be20*/  LDL.LU.64 R6, [R1+0x4670] ;  /* 0x0046700001067983 */ /* 0x001f280000300a00 */
[----:B------:R-:W4:Y:S02]  /*7be30*/  LDL.LU.64 R4, [R1+0x4668] ;  /* 0x0046680001047983 */ /* 0x000f240000300a00 */
[----:B----4-:R-:W-:Y:S02]  /*7be40*/  HMMA.16816.F32 R16, R20, R18, R4 ;  /* 0x000000121410723c */ /* 0x010fe40000001804 */
[----:B------:R-:W4:Y:S04]  /*7be50*/  LDL.LU.64 R6, [R1+0x4660] ;  /* 0x0046600001067983 */ /* 0x000f280000300a00 */
[----:B------:R-:W2:Y:S04]  /*7be60*/  LDL.LU.64 R4, [R1+0x4658] ;  /* 0x0046580001047983 */ /* 0x000ea80000300a00 */
[----:B------:R-:W-:Y:S04]  /*7be70*/  STL.64 [R1+0x4650], R22 ;  /* 0x0046501601007387 */ /* 0x000fe80000100a00 */
[----:B------:R-:W-:Y:S04]  /*7be80*/  STL.64 [R1+0x4648], R20 ;  /* 0x0046481401007387 */ /* 0x000fe80000100a00 */
[----:B------:R-:W0:Y:S04]  /*7be90*/  LDSM.16.M88.4 R20, [R0+UR5+0x1c100] ;  /* 0x01c100050014783b */ /* 0x000e280008000200 */
[----:B------:R-:W-:Y:S04]  /*7bea0*/  STL.64 [R1+0x2c0], R16 ;  /* 0x0002c01001007387 */ /* 0x000fe80000100a00 */
[----:B------:R-:W-:Y:S04]  /*7beb0*/  STL.64 [R1+0x2c8], R18 ;  /* 0x0002c81201007387 */ /* 0x000fe80000100a00 */
[----:B------:R-:W1:Y:S04]  /*7bec0*/  LDSM.16.M88.4 R16, [R0+UR5+0x20100] ;  /* 0x020100050010783b */ /* 0x000e680008000200 */
[----:B0-----:R-:W-:Y:S04]  /*7bed0*/  STL.64 [R1+0x20], R20 ;  /* 0x0000201401007387 */ /* 0x001fe80000100a00 */
[----:B------:R-:W-:Y:S04]  /*7bee0*/  STL.64 [R1+0x28], R22 ;  /* 0x0000281601007387 */ /* 0x000fe80000100a00 */
[----:B------:R-:W0:Y:S04]  /*7bef0*/  LDSM.16.M88.4 R20, [R0+UR5+0x24100] ;  /* 0x024100050014783b */ /* 0x000e280008000200 */
[----:B-1----:R-:W-:Y:S04]  /*7bf00*/  STL.64 [R1+0x10], R16 ;  /* 0x0000101001007387 */ /* 0x002fe80000100a00 */
[----:B------:R4:W-:Y:S04]  /*7bf10*/  STL.64 [R1+0x18], R18 ;  /* 0x0000181201007387 */ /* 0x0009e80000100a00 */
[----:B0-----:R-:W-:Y:S04]  /*7bf20*/  STL.64 [R1], R20 ;  /* 0x0000001401007387 */ /* 0x001fe80000100a00 */
[----:B------:R-:W-:Y:S04]  /*7bf30*/  STL.64 [R1+0x8], R22 ;  /* 0x0000081601007387 */ /* 0x000fe80000100a00 */
[----:B------:R-:W-:Y:S01]  /*7bf40*/  LDSM.16.M88.4 R20, [R0+UR5+0x34100] ;  /* 0x034100050014783b */ /* 0x000fe20008000200 */
[----:B----4-:R-:W-:-:S02]  /*7bf50*/  IMAD.MOV.U32 R18, RZ, RZ, R7 ;  /* 0x000000ffff127224 */ /* 0x010fc400078e0007 */
[----:B------:R-:W-:-:S05]  /*7bf60*/  IMAD.MOV.U32 R19, RZ, RZ, R6 ;  /* 0x000000ffff137224 */ /* 0x000fca00078e0006 */
[----:B------:R2:W-:Y:S04]  /*7bf70*/  STL.64 [R1+0x4638], R18 ;  /* 0x0046381201007387 */ /* 0x0005e80000100a00 */
[----:B------:R-:W4:Y:S01]  /*7bf80*/  LDL R7, [R1+0x384] ;  /* 0x0003840001077983 */ /* 0x000f220000100800 */
[----:B------:R-:W-:Y:S02]  /*7bf90*/  IMAD.MOV.U32 R6, RZ, RZ, R13 ;  /* 0x000000ffff067224 */ /* 0x000fe400078e000d */
[----:B--2---:R-:W-:Y:S02]  /*7bfa0*/  IMAD.MOV.U32 R18, RZ, RZ, R5 ;  /* 0x000000ffff127224 */ /* 0x004fe400078e0005 */
[----:B------:R-:W-:Y:S02]  /*7bfb0*/  IMAD.MOV.U32 R19, RZ, RZ, R4 ;  /* 0x000000ffff137224 */ /* 0x000fe400078e0004 */
[----:B---3--:R-:W-:-:S02]  /*7bfc0*/  IMAD.MOV.U32 R4, RZ, RZ, R25 ;  /* 0x000000ffff047224 */ /* 0x008fc400078e0019 */
[----:B------:R-:W-:Y:S02]  /*7bfd0*/  IMAD.MOV.U32 R5, RZ, RZ, R24 ;  /* 0x000000ffff057224 */ /* 0x000fe400078e0018 */
[----:B------:R-:W0:Y:S04]  /*7bfe0*/  LDSM.16.M88.4 R24, [R0+UR5+0x28100] ;  /* 0x028100050018783b */ /* 0x000e280008000200 */
[----:B----4-:R1:W-:Y:S02]  /*7bff0*/  STL [R1+0x4640], R7 ;  /* 0x0046400701007387 */ /* 0x0103e40000100800 */
[----:B-1----:R-:W-:Y:S02]  /*7c000*/  IMAD.MOV.U32 R7, RZ, RZ, R12 ;  /* 0x000000ffff077224 */ /* 0x002fe400078e000c */
[----:B------:R-:W1:Y:S04]  /*7c010*/  LDSM.16.M88.4 R12, [R0+UR5+0x2c100] ;  /* 0x02c10005000c783b */ /* 0x000e680008000200 */
[----:B0-----:R-:W-:Y:S04]  /*7c020*/  STL [R1+0x4560], R26 ;  /* 0x0045601a01007387 */ /* 0x001fe80000100800 */
[----:B------:R-:W-:Y:S04]  /*7c030*/  STL [R1+0x455c], R27 ;  /* 0x00455c1b01007387 */ /* 0x000fe80000100800 */
[----:B-1----:R-:W-:Y:S04]  /*7c040*/  STL [R1+0x43ac], R14 ;  /* 0x0043ac0e01007387 */ /* 0x002fe80000100800 */
[----:B------:R-:W-:Y:S04]  /*7c050*/  STL [R1+0x43a8], R15 ;  /* 0x0043a80f01007387 */ /* 0x000fe80000100800 */
[----:B------:R0:W-:Y:S04]  /*7c060*/  STL.64 [R1+0x4610], R12 ;  /* 0x0046100c01007387 */ /* 0x0001e80000100a00 */
[----:B0-----:R-:W2:Y:S01]  /*7c070*/  LDL.LU.64 R12, [R1+0x80] ;  /* 0x00008000010c7983 */ /* 0x001ea20000300a00 */
[----:B------:R-:W-:-:S02]  /*7c080*/  IMAD.MOV.U32 R14, RZ, RZ, R9 ;  /* 0x000000ffff0e7224 */ /* 0x000fc400078e0009 */
[----:B------:R-:W-:Y:S02]  /*7c090*/  IMAD.MOV.U32 R15, RZ, RZ, R8 ;  /* 0x000000ffff0f7224 */ /* 0x000fe400078e0008 */
[----:B------:R-:W0:Y:S04]  /*7c0a0*/  LDSM.16.M88.4 R8, [R0+UR5+0x30100] ;  /* 0x030100050008783b */ /* 0x000e280008000200 */
[----:B--2---:R1:W-:Y:S04]  /*7c0b0*/  STL.64 [R1+0x4618], R12 ;  /* 0x0046180c01007387 */ /* 0x0043e80000100a00 */
[----:B-1----:R-:W2:Y:S04]  /*7c0c0*/  LDL.LU.64 R12, [R1+0x90] ;  /* 0x00009000010c7983 */ /* 0x002ea80000300a00 */
[----:B--2---:R1:W-:Y:S04]  /*7c0d0*/  STL.64 [R1+0x4630], R12 ;  /* 0x0046300c01007387 */ /* 0x0043e80000100a00 */
[----:B-1----:R-:W2:Y:S04]  /*7c0e0*/  LDL.LU R12, [R1+0x2a0] ;  /* 0x0002a000010c7983 */ /* 0x002ea80000300800 */
[----:B------:R-:W2:Y:S04]  /*7c0f0*/  LDL.LU R13, [R1+0x2a4] ;  /* 0x0002a400010d7983 */ /* 0x000ea80000300800 */
[----:B0-----:R-:W-:Y:S04]  /*7c100*/  STL [R1+0x4374], R10 ;  /* 0x0043740a01007387 */ /* 0x001fe80000100800 */
[----:B------:R-:W-:Y:S04]  /*7c110*/  STL [R1+0x4370], R11 ;  /* 0x0043700b01007387 */ /* 0x000fe80000100800 */
[----:B------:R0:W-:Y:S04]  /*7c120*/  STL.64 [R1+0x45b0], R8 ;  /* 0x0045b00801007387 */ /* 0x0001e80000100a00 */
[----:B0-----:R-:W3:Y:S04]  /*7c130*/  LDL.LU R8, [R1+0x270] ;  /* 0x0002700001087983 */ /* 0x001ee80000300800 */
[----:B------:R-:W3:Y:S04]  /*7c140*/  LDL.LU R9, [R1+0x274] ;  /* 0x0002740001097983 */ /* 0x000ee80000300800 */
[----:B------:R-:W3:Y:S04]  /*7c150*/  LDL.LU R10, [R1+0x278] ;  /* 0x00027800010a7983 */ /* 0x000ee80000300800 */
[----:B------:R-:W3:Y:S04]  /*7c160*/  LDL.LU R11, [R1+0x27c] ;  /* 0x00027c00010b7983 */ /* 0x000ee80000300800 */
[----:B------:R-:W-:Y:S04]  /*7c170*/  STL.64 [R1+0xb0], R20 ;  /* 0x0000b01401007387 */ /* 0x000fe80000100a00 */
[----:B------:R-:W-:Y:S04]  /*7c180*/  STL.64 [R1+0xb8], R22 ;  /* 0x0000b81601007387 */ /* 0x000fe80000100a00 */
[----:B------:R-:W0:Y:S04]  /*7c190*/  LDSM.16.M88.4 R20, [R0+UR5+0x38100] ;  /* 0x038100050014783b */ /* 0x000e280008000200 */
[----:B0-----:R-:W-:Y:S04]  /*7c1a0*/  STL.64 [R1+0x180], R20 ;  /* 0x0001801401007387 */ /* 0x001fe80000100a00 */
[----:B------:R-:W-:Y:S04]  /*7c1b0*/  STL.64 [R1+0x188], R22 ;  /* 0x0001881601007387 */ /* 0x000fe80000100a00 */
[----:B------:R-:W0:Y:S04]  /*7c1c0*/  LDSM.16.M88.4 R20, [R0+UR5+0x3c100] ;  /* 0x03c100050014783b */ /* 0x000e280008000200 */
[----:B0-----:R-:W-:Y:S04]  /*7c1d0*/  STL.64 [R1+0x1a0], R20 ;  /* 0x0001a01401007387 */ /* 0x001fe80000100a00 */
[----:B------:R0:W-:Y:S01]  /*7c1e0*/  STL.64 [R1+0x1a8], R22 ;  /* 0x0001a81601007387 */ /* 0x0001e20000100a00 */
[----:B------:R-:W-:-:S02]  /*7c1f0*/  IMAD.MOV.U32 R26, RZ, RZ, R20 ;  /* 0x000000ffff1a7224 */ /* 0x000fc400078e0014 */
[----:B------:R-:W-:Y:S01]  /*7c200*/  IMAD.MOV.U32 R27, RZ, RZ, R21 ;  /* 0x000000ffff1b7224 */ /* 0x000fe200078e0015 */
[----:B0-----:R-:W4:Y:S04]  /*7c210*/  LDL.LU.64 R22, [R1+0x4650] ;  /* 0x0046500001167983 */ /* 0x001f280000300a00 */
[----:B------:R-:W4:Y:S04]  /*7c220*/  LDL.LU.64 R20, [R1+0x4648] ;  /* 0x0046480001147983 */ /* 0x000f280000300a00 */
[----:B------:R-:W-:Y:S04]  /*7c230*/  STL.64 [R1+0x4570], R26 ;  /* 0x0045701a01007387 */ /* 0x000fe80000100a00 */
[----:B------:R0:W-:Y:S04]  /*7c240*/  STL.64 [R1+0x4568], R24 ;  /* 0x0045681801007387 */ /* 0x0001e80000100a00 */
[----:B0-----:R-:W3:Y:S01]  /*7c250*/  LDL.LU.64 R24, [R1+0x70] ;  /* 0x0000700001187983 */ /* 0x001ee20000300a00 */
[----:B----4-:R-:W-:Y:S03]  /*7c260*/  HMMA.16816.F32 R16, R20, R18, R4 ;  /* 0x000000121410723c */ /* 0x010fe60000001804 */
[----:B------:R-:W4:-:S15]  /*7c270*/  LDL.LU R7, [R1+0x4640] ;  /* 0x0046400001077983 */ /* 0x000f1e0000300800 */
[----:B------:R-:W-:Y:S01]  /*7c280*/  NOP ;  /* 0x0000000000007918 */ /* 0x000fe20000000000 */
[----:B------:R-:W-:Y:S04]  /*7c290*/  STL.64 [R1+0x2b0], R16 ;  /* 0x0002b01001007387 */ /* 0x000fe80000100a00 */
[----:B------:R0:W-:Y:S04]  /*7c2a0*/  STL.64 [R1+0x2b8], R18 ;  /* 0x0002b81201007387 */ /* 0x0001e80000100a00 */
[----:B0-----:R-:W2:Y:S04]  /*7c2b0*/  LDL.LU.64 R18, [R1+0x4638] ;  /* 0x0046380001127983 */ /* 0x001ea80000300a00 */
[----:B----4-:R-:W0:Y:S01]  /*7c2c0*/  LDSM.16.MT88.4 R4, [R7+UR5+0x42800] ;  /* 0x042800050704783b */ /* 0x010e220008004200 */
[----:B--2---:R-:W-:Y:S03]  /*7c2d0*/  HMMA.16816.F32 R20, R20, R18, R12 ;  /* 0x000000121414723c */ /* 0x004fe6000000180c */
[----:B0-----:R-:W-:Y:S04]  /*7c2e0*/  STL.64 [R1+0x44e0], R6 ;  /* 0x0044e00601007387 */ /* 0x001fe80000100a00 */
[----:B------:R0:W-:Y:S04]  /*7c2f0*/  STL.64 [R1+0x44d8], R4 ;  /* 0x0044d80401007387 */ /* 0x0001e80000100a00 */
[----:B0-----:R-:W2:Y:S04]  /*7c300*/  LDL.LU R4, [R1+0x290] ;  /* 0x0002900001047983 */ /* 0x001ea80000300800 */
[----:B------:R-:W2:Y:S04]  /*7c310*/  LDL.LU R5, [R1+0x294] ;  /* 0x0002940001057983 */ /* 0x000ea80000300800 */
[----:B------:R-:W2:Y:S04]  /*7c320*/  LDL.LU R6, [R1+0x298] ;  /* 0x0002980001067983 */ /* 0x000ea80000300800 */
[----:B------:R-:W2:Y:S04]  /*7c330*/  LDL.LU R7, [R1+0x29c] ;  /* 0x00029c0001077983 */ /* 0x000ea80000300800 */
[----:B------:R-:W2:Y:S04]  /*7c340*/  LDL.LU.64 R12, [R1+0x4630] ;  /* 0x00463000010c7983 */ /* 0x000ea80000300a00 */
[----:B------:R-:W2:Y:S04]  /*7c350*/  LDL.LU.64 R18, [R1+0x4628] ;  /* 0x0046280001127983 */ /* 0x000ea80000300a00 */
[----:B------:R-:W2:Y:S04]  /*7c360*/  LDL.LU.64 R16, [R1+0x4620] ;  /* 0x0046200001107983 */ /* 0x000ea80000300a00 */
[----:B------:R0:W-:Y:S04]  /*7c370*/  STL.64 [R1+0x2a0], R20 ;  /* 0x0002a01401007387 */ /* 0x0001e80000100a00 */
[----:B------:R-:W-:Y:S04]  /*7c380*/  STL.64 [R1+0x2a8], R22 ;  /* 0x0002a81601007387 */ /* 0x000fe80000100a00 */
[----:B0-----:R-:W4:Y:S01]  /*7c390*/  LDL.LU R20, [R1+0x280] ;  /* 0x0002800001147983 */ /* 0x001f220000300800 */
[----:B--2---:R-:W-:-:S15]  /*7c3a0*/  HMMA.16816.F32 R4, R16, R12, R4 ;  /* 0x0000000c1004723c */ /* 0x004fde0000001804 */
[----:B------:R-:W-:-:S04]  /*7c3b0*/  NOP ;  /* 0x0000000000007918 */ /* 0x000fc80000000000 */
[----:B------:R0:W-:Y:S04]  /*7c3c0*/  STL.64 [R1+0x290], R4 ;  /* 0x0002900401007387 */ /* 0x0001e80000100a00 */
[----:B------:R1:W-:Y:S01]  /*7c3d0*/  STL.64 [R1+0x298], R6 ;  /* 0x0002980601007387 */ /* 0x0003e20000100a00 */
[----:B0-----:R-:W-:Y:S02]  /*7c3e0*/  IMAD.MOV.U32 R5, RZ, RZ, R12 ;  /* 0x000000ffff057224 */ /* 0x001fe400078e000c */
[----:B------:R-:W-:Y:S02]  /*7c3f0*/  IMAD.MOV.U32 R4, RZ, RZ, R13 ;  /* 0x000000ffff047224 */ /* 0x000fe400078e000d */
[----:B------:R-:W4:Y:S01]  /*7c400*/  LDL.LU.64 R12, [R1+0x4618] ;  /* 0x00461800010c7983 */ /* 0x000f220000300a00 */
[----:B------:R-:W-:-:S02]  /*7c410*/  IMAD.MOV.U32 R21, RZ, RZ, R29 ;  /* 0x000000ffff157224 */ /* 0x000fc400078e001d */
[----:B------:R-:W-:Y:S02]  /*7c420*/  IMAD.MOV.U32 R22, RZ, RZ, R28 ;  /* 0x000000ffff167224 */ /* 0x000fe400078e001c */
[----:B------:R-:W-:-:S07]  /*7c430*/  IMAD.MOV.U32 R23, RZ, RZ, R3 ;  /* 0x000000ffff177224 */ /* 0x000fce00078e0003 */
[----:B----4-:R-:W-:Y:S01]  /*7c440*/  HMMA.16816.F32 R20, R16, R12, R20 ;  /* 0x0000000c1014723c */ /* 0x010fe20000001814 */
[----:B-1----:R-:W-:Y:S02]  /*7c450*/  IMAD.MOV.U32 R7, RZ, RZ, R12 ;  /* 0x000000ffff077224 */ /* 0x002fe400078e000c */
[----:B------:R-:W-:Y:S02]  /*7c460*/  IMAD.MOV.U32 R6, RZ, RZ, R13 ;  /* 0x000000ffff067224 */ /* 0x000fe400078e000d */
[----:B------:R-:W2:-:S14]  /*7c470*/  LDL.LU.64 R12, [R1+0x4610] ;  /* 0x00461000010c7983 */ /* 0x000e9c0000300a00 */
[----:B------:R-:W-:Y:S01]  /*7c480*/  IMAD.MOV.U32 R14, RZ, RZ, R20 ;  /* 0x000000ffff0e7224 */ /* 0x000fe200078e0014 */
[----:B------:R-:W-:Y:S01]  /*7c490*/  STL.64 [R1+0x288], R22 ;  /* 0x0002881601007387 */ /* 0x000fe20000100a00 */
[----:B------:R-:W-:-:S03]  /*7c4a0*/  IMAD.MOV.U32 R15, RZ, RZ, R21 ;  /* 0x000000ffff0f7224 */ /* 0x000fc600078e0015 */
[----:B------:R-:W4:Y:S01]  /*7c4b0*/  LDL.LU.64 R20, [R1+0x30] ;  /* 0x0000300001147983 */ /* 0x000f220000300a00 */
[----:B---3--:R-:W-:Y:S03]  /*7c4c0*/  HMMA.16816.F32 R8, R16, R24, R8 ;  /* 0x000000181008723c */ /* 0x008fe60000001808 */
[----:B----4-:R0:W-:Y:S04]  /*7c4d0*/  STL.64 [R1+0x45c0], R20 ;  /* 0x0045c01401007387 */ /* 0x0101e80000100a00 */
[----:B------:R-:W-:Y:S04]  /*7c4e0*/  STL.64 [R1+0x4580], R6 ;  /* 0x0045800601007387 */ /* 0x000fe80000100a00 */
[----:B------:R-:W-:Y:S04]  /*7c4f0*/  STL.64 [R1+0x4578], R4 ;  /* 0x0045780401007387 */ /* 0x000fe80000100a00 */
[----:B------:R-:W-:Y:S04]  /*7c500*/  STL [R1+0x43e8], R14 ;  /* 0x0043e80e01007387 */ /* 0x000fe80000100800 */
[----:B------:R-:W-:Y:S04]  /*7c510*/  STL [R1+0x270], R8 ;  /* 0x0002700801007387 */ /* 0x000fe80000100800 */
[----:B0-----:R-:W3:Y:S01]  /*7c520*/  LDL R20, [R1+0x40] ;  /* 0x0000400001147983 */ /* 0x001ee20000100800 */
[----:B------:R-:W-:-:S03]  /*7c530*/  IMAD.MOV.U32 R21, RZ, RZ, R2 ;  /* 0x000000ffff157224 */ /* 0x000fc600078e0002 */
[----:B------:R-:W4:Y:S04]  /*7c540*/  LDL.LU R2, [R1+0x460c] ;  /* 0x00460c0001027983 */ /* 0x000f280000300800 */
[----:B---3--:R0:W-:Y:S04]  /*7c550*/  STL.64 [R1+0x45d8], R20 ;  /* 0x0045d81401007387 */ /* 0x0081e80000100a00 */
[----:B0-----:R-:W3:Y:S01]  /*7c560*/  LDL.64 R20, [R1+0x50] ;  /* 0x0000500001147983 */ /* 0x001ee20000100a00 */
[----:B------:R-:W-:-:S03]  /*7c570*/  IMAD.MOV.U32 R29, RZ, RZ, R9 ;  /* 0x000000ffff1d7224 */ /* 0x000fc600078e0009 */
[----:B---3--:R-:W-:Y:S04]  /*7c580*/  STL.64 [R1+0x45f0], R20 ;  /* 0x0045f01401007387 */ /* 0x008fe80000100a00 */
[----:B------:R-:W3:Y:S01]  /*7c590*/  LDL.LU.64 R8, [R1+0x20] ;  /* 0x0000200001087983 */ /* 0x000ee20000300a00 */
[----:B------:R-:W-:Y:S02]  /*7c5a0*/  IMAD.MOV.U32 R28, RZ, RZ, R10 ;  /* 0x000000ffff1c7224 */ /* 0x000fe400078e000a */
[----:B------:R-:W-:Y:S01]  /*7c5b0*/  IMAD.MOV.U32 R3, RZ, RZ, R11 ;  /* 0x000000ffff037224 */ /* 0x000fe200078e000b */
[----:B---3--:R0:W-:Y:S04]  /*7c5c0*/  STL.64 [R1+0x45b8], R8 ;  /* 0x0045b80801007387 */ /* 0x0081e80000100a00 */
[----:B0-----:R-:W3:Y:S04]  /*7c5d0*/  LDL.LU R8, [R1+0x230] ;  /* 0x0002300001087983 */ /* 0x001ee80000300800 */
[----:B------:R-:W3:Y:S04]  /*7c5e0*/  LDL.LU R9, [R1+0x234] ;  /* 0x0002340001097983 */ /* 0x000ee80000300800 */
[----:B------:R-:W2:Y:S04]  /*7c5f0*/  LDL.LU R10, [R1+0x238] ;  /* 0x00023800010a7983 */ /* 0x000ea80000300800 */
[----:B------:R-:W2:Y:S04]  /*7c600*/  LDL.LU R11, [R1+0x23c] ;  /* 0x00023c00010b7983 */ /* 0x000ea80000300800 */
[----:B------:R-:W3:Y:S01]  /*7c610*/  LDL R20, [R1+0x60] ;  /* 0x0000600001147983 */ /* 0x000ee20000100800 */
[----:B----4-:R-:W-:-:S03]  /*7c620*/  IMAD.MOV.U32 R21, RZ, RZ, R2 ;  /* 0x000000ffff157224 */ /* 0x010fc600078e0002 */
[----:B------:R-:W4:Y:S04]  /*7c630*/  LDL.LU R2, [R1+0x4608] ;  /* 0x0046080001027983 */ /* 0x000f280000300800 */
[----:B--2---:R-:W-:Y:S04]  /*7c640*/  STL.64 [R1+0x45d0], R10 ;  /* 0x0045d00a01007387 */ /* 0x004fe80000100a00 */
[----:B---3--:R0:W-:Y:S04]  /*7c650*/  STL.64 [R1+0x45c8], R8 ;  /* 0x0045c80801007387 */ /* 0x0081e80000100a00 */
        /* <DEDUP_REMOVED lines=10> */
[----:B------:R-:W-:-:S03]  /*7c700*/  IMAD.MOV.U32 R14, RZ, RZ, R25 ;  /* 0x000000ffff0e7224 */ /* 0x000fc600078e0019 */
        /* <DEDUP_REMOVED lines=8> */
[----:B0-----:R-:W3:Y:S01]  /*7c790*/  LDL.LU.64 R12, [R1+0x10] ;  /* 0x00001000010c7983 */ /* 0x001ee20000300a00 */
[----:B------:R-:W-:-:S03]  /*7c7a0*/  IMAD.MOV.U32 R0, RZ, RZ, R24 ;  /* 0x000000ffff007224 */ /* 0x000fc600078e0018 */
[----:B---3--:R0:W-:Y:S04]  /*7c7b0*/  STL.64 [R1+0x45a8], R12 ;  /* 0x0045a80c01007387 */ /* 0x0081e80000100a00 */
[----:B0-----:R-:W3:Y:S04]  /*7c7c0*/  LDL.LU R12, [R1+0x220] ;  /* 0x00022000010c7983 */ /* 0x001ee80000300800 */
[----:B------:R-:W3:Y:S04]  /*7c7d0*/  LDL.LU R13, [R1+0x224] ;  /* 0x00022400010d7983 */ /* 0x000ee80000300800 */
[----:B------:R-:W3:Y:S04]  /*7c7e0*/  LDL.LU R14, [R1+0x228] ;  /* 0x00022800010e7983 */ /* 0x000ee80000300800 */
[----:B------:R-:W3:Y:S04]  /*7c7f0*/  LDL.LU R15, [R1+0x22c] ;  /* 0x00022c00010f7983 */ /* 0x000ee80000300800 */
[----:B------:R-:W3:Y:S04]  /*7c800*/  LDL.LU R24, [R1+0x200] ;  /* 0x0002000001187983 */ /* 0x000ee80000300800 */
        /* <DEDUP_REMOVED lines=8> */
[----:B------:R-:W2:Y:S04]  /*7c890*/  LDL.LU R26, [R1+0x2e8] ;  /* 0x0002e800011a7983 */ /* 0x000ea80000300800 */
[----:B------:R-:W2:Y:S04]  /*7c8a0*/  LDL.LU R27, [R1+0x2ec] ;  /* 0x0002ec00011b7983 */ /* 0x000ea80000300800 */
[----:B------:R-:W3:Y:S04]  /*7c8b0*/  LDL.LU.64 R4, [R1] ;  /* 0x0000000001047983 */ /* 0x000ee80000300a00 */
[----:B------:R-:W-:Y:S04]  /*7c8c0*/  STL [R1+0x44a8], R3 ;  /* 0x0044a80301007387 */ /* 0x000fe80000100800 */
[----:B------:R-:W-:Y:S04]  /*7c8d0*/  STL [R1+0x44a4], R28 ;  /* 0x0044a41c01007387 */ /* 0x000fe80000100800 */
[----:B------:R-:W-:Y:S04]  /*7c8e0*/  STL [R1+0x44a0], R29 ;  /* 0x0044a01d01007387 */ /* 0x000fe80000100800 */
[----:B------:R-:W2:Y:S04]  /*7c8f0*/  LDL.LU.64 R10, [R1+0x4600] ;  /* 0x00460000010a7983 */ /* 0x000ea80000300a00 */
[----:B------:R-:W2:Y:S04]  /*7c900*/  LDL.LU.64 R8, [R1+0x45f8] ;  /* 0x0045f80001087983 */ /* 0x000ea80000300a00 */
[----:B------:R0:W-:Y:S04]  /*7c910*/  STL.64 [R1+0x260], R20 ;  /* 0x0002601401007387 */ /* 0x0001e80000100a00 */
[----:B------:R-:W-:Y:S04]  /*7c920*/  STL.64 [R1+0x268], R22 ;  /* 0x0002681601007387 */ /* 0x000fe80000100a00 */
[----:B0-----:R-:W2:Y:S02]  /*7c930*/  LDL.LU.64 R20, [R1+0x45f0] ;  /* 0x0045f00001147983 */ /* 0x001ea40000300a00 */
[----:B--2---:R-:W-:Y:S01]  /*7c940*/  HMMA.16816.F32 R8, R16, R20, R8 ;  /* 0x000000141008723c */ /* 0x004fe20000001808 */
[----:B------:R-:W-:-:S15]  /*7c950*/  IMAD.MOV.U32 R3, RZ, RZ, R21 ;  /* 0x000000ffff037224 */ /* 0x000fde00078e0015 */
[----:B------:R-:W-:-:S03]  /*7c960*/  NOP ;  /* 0x0000000000007918 */ /* 0x000fc60000000000 */
[----:B------:R-:W-:Y:S04]  /*7c970*/  STL.64 [R1+0x250], R8 ;  /* 0x0002500801007387 */ /* 0x000fe80000100a00 */
[----:B------:R0:W-:Y:S04]  /*7c980*/  STL.64 [R1+0x258], R10 ;  /* 0x0002580a01007387 */ /* 0x0001e80000100a00 */
[----:B0-----:R-:W2:Y:S04]  /*7c990*/  LDL.LU.64 R10, [R1+0x45e8] ;  /* 0x0045e800010a7983 */ /* 0x001ea80000300a00 */
[----:B------:R-:W2:Y:S04]  /*7c9a0*/  LDL.LU.64 R8, [R1+0x45e0] ;  /* 0x0045e00001087983 */ /* 0x000ea80000300a00 */
[----:B------:R-:W2:Y:S04]  /*7c9b0*/  LDL.LU.64 R20, [R1+0x45d8] ;  /* 0x0045d80001147983 */ /* 0x000ea80000300a00 */
[----:B------:R-:W-:Y:S01]  /*7c9c0*/  STL [R1+0x44ac], R3 ;  /* 0x0044ac0301007387 */ /* 0x000fe20000100800 */
[----:B--2---:R-:W-:Y:S03]  /*7c9d0*/  HMMA.16816.F32 R20, R16, R20, R8 ;  /* 0x000000141014723c */ /* 0x004fe60000001808 */
[----:B------:R-:W2:Y:S04]  /*7c9e0*/  LDL.LU.64 R10, [R1+0x45d0] ;  /* 0x0045d000010a7983 */ /* 0x000ea80000300a00 */
[----:B------:R-:W2:-:S12]  /*7c9f0*/  LDL.LU.64 R8, [R1+0x45c8] ;  /* 0x0045c80001087983 */ /* 0x000e980000300a00 */
[----:B------:R0:W-:Y:S04]  /*7ca00*/  STL.64 [R1+0x240], R20 ;  /* 0x0002401401007387 */ /* 0x0001e80000100a00 */
[----:B------:R-:W-:Y:S04]  /*7ca10*/  STL.64 [R1+0x248], R22 ;  /* 0x0002481601007387 */ /* 0x000fe80000100a00 */
[----:B0-----:R-:W2:Y:S02]  /*7ca20*/  LDL.LU.64 R20, [R1+0x45c0] ;  /* 0x0045c00001147983 */ /* 0x001ea40000300a00 */
[----:B--2---:R-:W-:-:S15]  /*7ca30*/  HMMA.16816.F32 R8, R16, R20, R8 ;  /* 0x000000141008723c */ /* 0x004fde0000001808 */
[----:B------:R-:W-:-:S04]  /*7ca40*/  NOP ;  /* 0x0000000000007918 */ /* 0x000fc80000000000 */
[----:B------:R0:W-:Y:S04]  /*7ca50*/  STL.64 [R1+0x230], R8 ;  /* 0x0002300801007387 */ /* 0x0001e80000100a00 */
[----:B------:R-:W-:Y:S04]  /*7ca60*/  STL.64 [R1+0x238], R10 ;  /* 0x0002380a01007387 */ /* 0x000fe80000100a00 */
[----:B0-----:R-:W2:Y:S01]  /*7ca70*/  LDL.LU.64 R8, [R1+0x45b8] ;  /* 0x0045b80001087983 */ /* 0x001ea20000300a00 */
[----:B------:R-:W-:Y:S02]  /*7ca80*/  IMAD.MOV.U32 R28, RZ, RZ, R20 ;  /* 0x000000ffff1c7224 */ /* 0x000fe400078e0014 */
[----:B------:R-:W-:-:S02]  /*7ca90*/  IMAD.MOV.U32 R29, RZ, RZ, R21 ;  /* 0x000000ffff1d7224 */ /* 0x000fc400078e0015 */
[----:B----4-:R-:W0:Y:S04]  /*7caa0*/  LDSM.16.MT88.4 R20, [R2+UR5+0x42c00] ;  /* 0x042c00050214783b */ /* 0x010e280008004200 */
[----:B------:R-:W-:Y:S04]  /*7cab0*/  STL [R1+0x44b0], R28 ;  /* 0x0044b01c01007387 */ /* 0x000fe80000100800 */
[----:B0-----:R-:W-:Y:S04]  /*7cac0*/  STL.64 [R1+0x43a0], R22 ;  /* 0x0043a01601007387 */ /* 0x001fe80000100a00 */
[----:B------:R0:W-:Y:S04]  /*7cad0*/  STL.64 [R1+0x4398], R20 ;  /* 0x0043981401007387 */ /* 0x0001e80000100a00 */
[----:B------:R-:W-:Y:S01]  /*7cae0*/  STL [R1+0x4258], R2 ;  /* 0x0042580201007387 */ /* 0x000fe20000100800 */
[----:B--2---:R-:W-:Y:S01]  /*7caf0*/  HMMA.16816.F32 R12, R16, R8, R12 ;  /* 0x00000008100c723c */ /* 0x004fe2000000180c */
[----:B0-----:R-:W-:-:S02]  /*7cb00*/  IMAD.MOV.U32 R21, RZ, RZ, R8 ;  /* 0x000000ffff157224 */ /* 0x001fc400078e0008 */
[----:B------:R-:W-:Y:S02]  /*7cb10*/  IMAD.MOV.U32 R20, RZ, RZ, R9 ;  /* 0x000000ffff147224 */ /* 0x000fe400078e0009 */
[----:B------:R-:W2:-:S14]  /*7cb20*/  LDL.LU.64 R8, [R1+0x45b0] ;  /* 0x0045b00001087983 */ /* 0x000e9c0000300a00 */
[----:B------:R0:W-:Y:S04]  /*7cb30*/  STL.64 [R1+0x220], R12 ;  /* 0x0002200c01007387 */ /* 0x0001e80000100a00 */
[----:B0-----:R-:W4:Y:S01]  /*7cb40*/  LDL.LU.64 R12, [R1+0x45a8] ;  /* 0x0045a800010c7983 */ /* 0x001f220000300a00 */
[----:B------:R-:W-:Y:S02]  /*7cb50*/  IMAD.MOV.U32 R11, RZ, RZ, R15 ;  /* 0x000000ffff0b7224 */ /* 0x000fe400078e000f */
[----:B------:R-:W-:-:S03]  /*7cb60*/  IMAD.MOV.U32 R10, RZ, RZ, R14 ;  /* 0x000000ffff0a7224 */ /* 0x000fc600078e000e */
[----:B------:R-:W-:Y:S04]  /*7cb70*/  STL [R1+0x437c], R11 ;  /* 0x00437c0b01007387 */ /* 0x000fe80000100800 */
[----:B------:R-:W-:Y:S01]  /*7cb80*/  STL [R1+0x4378], R10 ;  /* 0x0043780a01007387 */ /* 0x000fe20000100800 */
[----:B----4-:R-:W-:-:S15]  /*7cb90*/  HMMA.16816.F32 R24, R16, R12, R24 ;  /* 0x0000000c1018723c */ /* 0x010fde0000001818 */
[----:B------:R-:W-:-:S04]  /*7cba0*/  NOP ;  /* 0x0000000000007918 */ /* 0x000fc80000000000 */
[----:B------:R-:W-:Y:S04]  /*7cbb0*/  STL.64 [R1+0x210], R24 ;  /* 0x0002101801007387 */ /* 0x000fe80000100a00 */
[----:B------:R0:W-:Y:S04]  /*7cbc0*/  STL.64 [R1+0x218], R26 ;  /* 0x0002181a01007387 */ /* 0x0001e80000100a00 */
[----:B0-----:R-:W4:Y:S04]  /*7cbd0*/  LDL.LU.64 R26, [R1+0x45a0] ;  /* 0x0045a000011a7983 */ /* 0x001f280000300a00 */
[----:B------:R-:W4:Y:S01]  /*7cbe0*/  LDL.LU.64 R24, [R1+0x4598] ;  /* 0x0045980001187983 */ /* 0x000f220000300a00 */
[----:B------:R-:W-:-:S02]  /*7cbf0*/  IMAD.MOV.U32 R23, RZ, RZ, R12 ;  /* 0x000000ffff177224 */ /* 0x000fc400078e000c */
[----:B------:R-:W-:Y:S01]  /*7cc00*/  IMAD.MOV.U32 R22, RZ, RZ, R13 ;  /* 0x000000ffff167224 */ /* 0x000fe200078e000d */
[----:B------:R-:W2:Y:S04]  /*7cc10*/  LDL.LU.64 R14, [R1+0x4590] ;  /* 0x00459000010e7983 */ /* 0x000ea80000300a00 */
[----:B------:R-:W2:Y:S04]  /*7cc20*/  LDL.LU.64 R12, [R1+0x4588] ;  /* 0x00458800010c7983 */ /* 0x000ea80000300a00 */
[----:B------:R-:W-:Y:S04]  /*7cc30*/  STL.64 [R1+0x44c0], R22 ;  /* 0x0044c01601007387 */ /* 0x000fe80000100a00 */
[----:B------:R0:W-:Y:S01]  /*7cc40*/  STL.64 [R1+0x44b8], R20 ;  /* 0x0044b81401007387 */ /* 0x0001e20000100a00 */
[----:B---3--:R-:W-:-:S02]  /*7cc50*/  IMAD.MOV.U32 R28, RZ, RZ, R4 ;  /* 0x000000ffff1c7224 */ /* 0x008fc400078e0004 */
[----:B------:R-:W-:Y:S01]  /*7cc60*/  IMAD.MOV.U32 R3, RZ, RZ, R5 ;  /* 0x000000ffff037224 */ /* 0x000fe200078e0005 */
[----:B0-----:R-:W3:Y:S04]  /*7cc70*/  LDL.LU R20, [R1+0x1f0] ;  /* 0x0001f00001147983 */ /* 0x001ee80000300800 */
[----:B------:R-:W3:Y:S04]  /*7cc80*/  LDL.LU R21, [R1+0x1f4] ;  /* 0x0001f40001157983 */ /* 0x000ee80000300800 */
[----:B------:R-:W3:Y:S04]  /*7cc90*/  LDL.LU R22, [R1+0x1f8] ;  /* 0x0001f80001167983 */ /* 0x000ee80000300800 */
[----:B------:R-:W3:Y:S04]  /*7cca0*/  LDL.LU R23, [R1+0x1fc] ;  /* 0x0001fc0001177983 */ /* 0x000ee80000300800 */
[----:B------:R-:W3:Y:S01]  /*7ccb0*/  LDL.LU.64 R6, [R1+0x4580] ;  /* 0x0045800001067983 */ /* 0x000ee20000300a00 */
[----:B----4-:R-:W-:Y:S03]  /*7ccc0*/  HMMA.16816.F32 R24, R16, R4, R24 ;  /* 0x000000041018723c */ /* 0x010fe60000001818 */
[----:B------:R-:W4:-:S15]  /*7ccd0*/  LDL.LU.64 R4, [R1+0x4578] ;  /* 0x0045780001047983 */ /* 0x000f1e0000300a00 */
[----:B------:R-:W-:Y:S01]  /*7cce0*/  NOP ;  /* 0x0000000000007918 */ /* 0x000fe20000000000 */
[----:B------:R-:W-:Y:S01]  /*7ccf0*/  IMAD.MOV.U32 R11, RZ, RZ, R26 ;  /* 0x000000ffff0b7224 */ /* 0x000fe200078e001a */
[----:B------:R0:W-:Y:S01]  /*7cd00*/  STL.64 [R1+0x200], R24 ;  /* 0x0002001801007387 */ /* 0x0001e20000100a00 */
[----:B------:R-:W-:-:S03]  /*7cd10*/  IMAD.MOV.U32 R10, RZ, RZ, R27 ;  /* 0x000000ffff0a7224 */ /* 0x000fc600078e001b */
[----:B------:R-:W3:Y:S04]  /*7cd20*/  LDL.LU.64 R26, [R1+0x4570] ;  /* 0x00457000011a7983 */ /* 0x000ee80000300a00 */
[----:B0-----:R-:W3:Y:S04]  /*7cd30*/  LDL.LU.64 R24, [R1+0x4568] ;  /* 0x0045680001187983 */ /* 0x001ee80000300a00 */
[----:B------:R-:W-:Y:S04]  /*7cd40*/  STL.64 [R1+0x4550], R10 ;  /* 0x0045500a01007387 */ /* 0x000fe80000100a00 */
[----:B--2---:R3:W-:Y:S02]  /*7cd50*/  STL.64 [R1+0x4548], R8 ;  /* 0x0045480801007387 */ /* 0x0047e40000100a00 */
[----:B---3--:R-:W-:Y:S01]  /*7cd60*/  HMMA.16816.F32 R8, R16, R24, R20 ;  /* 0x000000181008723c */ /* 0x008fe20000001814 */
[----:B----4-:R-:W-:-:S02]  /*7cd70*/  IMAD.MOV.U32 R21, RZ, RZ, R4 ;  /* 0x000000ffff157224 */ /* 0x010fc400078e0004 */
[----:B------:R-:W-:Y:S02]  /*7cd80*/  IMAD.MOV.U32 R20, RZ, RZ, R5 ;  /* 0x000000ffff147224 */ /* 0x000fe400078e0005 */
[----:B------:R-:W-:Y:S02]  /*7cd90*/  IMAD.MOV.U32 R4, RZ, RZ, R26 ;  /* 0x000000ffff047224 */ /* 0x000fe400078e001a */
[----:B------:R-:W-:-:S12]  /*7cda0*/  IMAD.MOV.U32 R5, RZ, RZ, R27 ;  /* 0x000000ffff057224 */ /* 0x000fd800078e001b */
[----:B------:R0:W-:Y:S04]  /*7cdb0*/  STL.64 [R1+0x1f0], R8 ;  /* 0x0001f00801007387 */ /* 0x0001e80000100a00 */
[----:B------:R1:W-:Y:S04]  /*7cdc0*/  STL.64 [R1+0x1f8], R10 ;  /* 0x0001f80a01007387 */ /* 0x0003e80000100a00 */
[----:B------:R-:W2:Y:S04]  /*7cdd0*/  LDL.LU R26, [R1+0x4560] ;  /* 0x00456000011a7983 */ /* 0x000ea80000300800 */
[----:B------:R-:W2:Y:S04]  /*7cde0*/  LDL.LU R27, [R1+0x455c] ;  /* 0x00455c00011b7983 */ /* 0x000ea80000300800 */
[----:B0-----:R-:W3:Y:S04]  /*7cdf0*/  LDL.LU R8, [R1+0x2d0] ;  /* 0x0002d00001087983 */ /* 0x001ee80000300800 */
[----:B------:R-:W3:Y:S04]  /*7ce00*/  LDL.LU R9, [R1+0x2d4] ;  /* 0x0002d40001097983 */ /* 0x000ee80000300800 */
[----:B-1----:R-:W3:Y:S04]  /*7ce10*/  LDL.LU R10, [R1+0x2d8] ;  /* 0x0002d800010a7983 */ /* 0x002ee80000300800 */
[----:B------:R-:W3:Y:S04]  /*7ce20*/  LDL.LU R11, [R1+0x2dc] ;  /* 0x0002dc00010b7983 */ /* 0x000ee80000300800 */
[----:B------:R-:W-:Y:S04]  /*7ce30*/  STL.64 [R1+0x4500], R6 ;  /* 0x0045000601007387 */ /* 0x000fe80000100a00 */
[----:B------:R0:W-:Y:S04]  /*7ce40*/  STL.64 [R1+0x44f8], R4 ;  /* 0x0044f80401007387 */ /* 0x0001e80000100a00 */
[----:B0-----:R-:W4:Y:S04]  /*7ce50*/  LDL.LU.64 R4, [R1+0x180] ;  /* 0x0001800001047983 */ /* 0x001f280000300a00 */
[----:B----4-:R0:W-:Y:S04]  /*7ce60*/  STL.64 [R1+0x4518], R4 ;  /* 0x0045180401007387 */ /* 0x0101e80000100a00 */
        /* <DEDUP_REMOVED lines=10> */
[----:B------:R-:W4:Y:S04]  /*7cf10*/  LDL R23, [R1+0x384] ;  /* 0x0003840001177983 */ /* 0x000f280000100800 */
[----:B----4-:R-:W-:Y:S04]  /*7cf20*/  STL [R1+0x44f0], R23 ;  /* 0x0044f01701007387 */ /* 0x010fe80000100800 */
        /* <DEDUP_REMOVED lines=8> */
[----:B0-----:R-:W2:Y:S04]  /*7cfb0*/  LDL.LU R20, [R1+0x1b0] ;  /* 0x0001b00001147983 */ /* 0x001ea80000300800 */
[----:B------:R-:W2:Y:S04]  /*7cfc0*/  LDL.LU R21, [R1+0x1b4] ;  /* 0x0001b40001157983 */ /* 0x000ea80000300800 */
[----:B------:R-:W3:Y:S04]  /*7cfd0*/  LDL.LU R22, [R1+0x1b8] ;  /* 0x0001b80001167983 */ /* 0x000ee80000300800 */
[----:B------:R-:W3:Y:S04]  /*7cfe0*/  LDL.LU R23, [R1+0x1bc] ;  /* 0x0001bc0001177983 */ /* 0x000ee80000300800 */
[----:B---3--:R-:W-:Y:S04]  /*7cff0*/  STL.64 [R1+0x4528], R22 ;  /* 0x0045281601007387 */ /* 0x008fe80000100a00 */
[----:B--2---:R0:W-:Y:S04]  /*7d000*/  STL.64 [R1+0x4520], R20 ;  /* 0x0045201401007387 */ /* 0x0041e80000100a00 */
[----:B0-----:R-:W2:Y:S04]  /*7d010*/  LDL.LU.64 R20, [R1+0xb0] ;  /* 0x0000b00001147983 */ /* 0x001ea80000300a00 */
[----:B------:R-:W-:Y:S04]  /*7d020*/  STL.64 [R1+0x4408], R26 ;  /* 0x0044081a01007387 */ /* 0x000fe80000100a00 */
[----:B------:R0:W-:Y:S02]  /*7d030*/  STL.64 [R1+0x4400], R24 ;  /* 0x0044001801007387 */ /* 0x0001e40000100a00 */
[----:B0-----:R-:W-:-:S02]  /*7d040*/  IMAD.MOV.U32 R24, RZ, RZ, R0 ;  /* 0x000000ffff187224 */ /* 0x001fc400078e0000 */
[----:B------:R-:W3:Y:S04]  /*7d050*/  LDL.LU R0, [R1+0x4558] ;  /* 0x0045580001007983 */ /* 0x000ee80000300800 */
[----:B------:R-:W-:Y:S04]  /*7d060*/  STL.64 [R1+0x1e0], R8 ;  /* 0x0001e00801007387 */ /* 0x000fe80000100a00 */
[----:B------:R0:W-:Y:S04]  /*7d070*/  STL.64 [R1+0x1e8], R10 ;  /* 0x0001e80a01007387 */ /* 0x0001e80000100a00 */
[----:B0-----:R-:W4:Y:S04]  /*7d080*/  LDL.LU.64 R10, [R1+0x4550] ;  /* 0x00455000010a7983 */ /* 0x001f280000300a00 */
[----:B------:R-:W2:Y:S02]  /*7d090*/  LDL.LU.64 R8, [R1+0x4548] ;  /* 0x0045480001087983 */ /* 0x000ea40000300a00 */
[----:B--2---:R-:W-:-:S15]  /*7d0a0*/  HMMA.16816.F32 R4, R16, R8, R4 ;  /* 0x000000081004723c */ /* 0x004fde0000001804 */
[----:B------:R-:W-:-:S04]  /*7d0b0*/  NOP ;  /* 0x0000000000007918 */ /* 0x000fc80000000000 */
[----:B------:R-:W-:Y:S04]  /*7d0c0*/  STL.64 [R1+0x1d0], R4 ;  /* 0x0001d00401007387 */ /* 0x000fe80000100a00 */
[----:B------:R0:W-:Y:S04]  /*7d0d0*/  STL.64 [R1+0x1d8], R6 ;  /* 0x0001d80601007387 */ /* 0x0001e80000100a00 */
[----:B0-----:R-:W2:Y:S04]  /*7d0e0*/  LDL.LU.64 R6, [R1+0x4540] ;  /* 0x0045400001067983 */ /* 0x001ea80000300a00 */
[----:B------:R-:W2:Y:S04]  /*7d0f0*/  LDL.LU.64 R4, [R1+0x4538] ;  /* 0x0045380001047983 */ /* 0x000ea80000300a00 */
[----:B----4-:R3:W-:Y:S04]  /*7d100*/  STL.64 [R1+0x43e0], R10 ;  /* 0x0043e00a01007387 */ /* 0x0107e80000100a00 */
[----:B------:R0:W-:Y:S01]  /*7d110*/  STL.64 [R1+0x43d8], R8 ;  /* 0x0043d80801007387 */ /* 0x0001e20000100a00 */
[----:B---3--:R-:W-:-:S03]  /*7d120*/  IMAD.MOV.U32 R10, RZ, RZ, R0 ;  /* 0x000000ffff0a7224 */ /* 0x008fc600078e0000 */
[----:B0-----:R-:W3:Y:S04]  /*7d130*/  LDL.LU R8, [R1+0x150] ;  /* 0x0001500001087983 */ /* 0x001ee80000300800 */
[----:B------:R-:W3:Y:S04]  /*7d140*/  LDL.LU R9, [R1+0x154] ;  /* 0x0001540001097983 */ /* 0x000ee80000300800 */
[----:B------:R-:W4:Y:S04]  /*7d150*/  LDL.LU R0, [R1+0x4530] ;  /* 0x0045300001007983 */ /* 0x000f280000300800 */
[----:B------:R-:W3:Y:S01]  /*7d160*/  LDL.LU R11, [R1+0x15c] ;  /* 0x00015c00010b7983 */ /* 0x000ee20000300800 */
[----:B------:R-:W-:-:S02]  /*7d170*/  IMAD.MOV.U32 R27, RZ, RZ, R20 ;  /* 0x000000ffff1b7224 */ /* 0x000fc400078e0014 */
[----:B------:R-:W-:Y:S01]  /*7d180*/  IMAD.MOV.U32 R26, RZ, RZ, R21 ;  /* 0x000000ffff1a7224 */ /* 0x000fe200078e0015 */
[----:B--2---:R-:W-:Y:S01]  /*7d190*/  HMMA.16816.F32 R4, R16, R20, R4 ;  /* 0x000000141004723c */ /* 0x004fe20000001804 */
[----:B---3--:R-:W-:Y:S04]  /*7d1a0*/  STL.64 [R1+0x44d0], R10 ;  /* 0x0044d00a01007387 */ /* 0x008fe80000100a00 */
[----:B------:R0:W-:Y:S04]  /*7d1b0*/  STL.64 [R1+0x44c8], R8 ;  /* 0x0044c80801007387 */ /* 0x0001e80000100a00 */
[----:B0-----:R-:W2:Y:S04]  /*7d1c0*/  LDL.LU R8, [R1+0x170] ;  /* 0x0001700001087983 */ /* 0x001ea80000300800 */
[----:B------:R-:W2:Y:S04]  /*7d1d0*/  LDL.LU R9, [R1+0x174] ;  /* 0x0001740001097983 */ /* 0x000ea80000300800 */
[----:B------:R-:W2:Y:S04]  /*7d1e0*/  LDL.LU R10, [R1+0x178] ;  /* 0x00017800010a7983 */ /* 0x000ea80000300800 */
[----:B------:R-:W3:Y:S04]  /*7d1f0*/  LDL.LU.64 R22, [R1+0x4528] ;  /* 0x0045280001167983 */ /* 0x000ee80000300a00 */
[----:B------:R-:W3:Y:S04]  /*7d200*/  LDL.LU.64 R20, [R1+0x4520] ;  /* 0x0045200001147983 */ /* 0x000ee80000300a00 */
[----:B------:R0:W-:Y:S04]  /*7d210*/  STL.64 [R1+0x1c0], R4 ;  /* 0x0001c00401007387 */ /* 0x0001e80000100a00 */
[----:B------:R-:W-:Y:S04]  /*7d220*/  STL [R1+0x1c8], R6 ;  /* 0x0001c80601007387 */ /* 0x000fe80000100800 */
[----:B0-----:R-:W3:Y:S01]  /*7d230*/  LDL.LU.64 R4, [R1+0x4518] ;  /* 0x0045180001047983 */ /* 0x001ee20000300a00 */
[----:B----4-:R-:W-:-:S02]  /*7d240*/  IMAD.MOV.U32 R11, RZ, RZ, R0 ;  /* 0x000000ffff0b7224 */ /* 0x010fc400078e0000 */
[----:B------:R-:W-:Y:S02]  /*7d250*/  IMAD.MOV.U32 R25, RZ, RZ, R14 ;  /* 0x000000ffff197224 */ /* 0x000fe400078e000e */
[----:B------:R-:W-:Y:S01]  /*7d260*/  IMAD.MOV.U32 R0, RZ, RZ, R7 ;  /* 0x000000ffff007224 */ /* 0x000fe200078e0007 */
        /* <DEDUP_REMOVED lines=8> */
[----:B------:R-:W4:Y:S04]  /*7d2f0*/  LDL.LU.64 R6, [R1+0x4500] ;  /* 0x0045000001067983 */ /* 0x000f280000300a00 */
[----:B------:R-:W3:Y:S04]  /*7d300*/  LDL.LU.64 R4, [R1+0x44f8] ;  /* 0x0044f80001047983 */ /* 0x000ee80000300a00 */
[----:B------:R-:W-:Y:S04]  /*7d310*/  STL.64 [R1+0x43f8], R14 ;  /* 0x0043f80e01007387 */ /* 0x000fe80000100a00 */
[----:B------:R4:W-:Y:S01]  /*7d320*/  STL.64 [R1+0x43f0], R12 ;  /* 0x0043f00c01007387 */ /* 0x0009e20000100a00 */
[----:B---3--:R-:W-:Y:S03]  /*7d330*/  HMMA.16816.F32 R16, R16, R4, R20 ;  /* 0x000000041010723c */ /* 0x008fe60000001814 */
[----:B------:R-:W3:Y:S01]  /*7d340*/  LDL.LU R23, [R1+0x44f0] ;  /* 0x0044f00001177983 */ /* 0x000ee20000300800 */
[----:B----4-:R-:W-:-:S02]  /*7d350*/  IMAD.MOV.U32 R12, RZ, RZ, R7 ;  /* 0x000000ffff0c7224 */ /* 0x010fc400078e0007 */
[----:B------:R-:W-:Y:S01]  /*7d360*/  IMAD.MOV.U32 R13, RZ, RZ, R6 ;  /* 0x000000ffff0d7224 */ /* 0x000fe200078e0006 */
[----:B------:R-:W2:Y:S04]  /*7d370*/  LDL.LU.64 R20, [R1+0x44e8] ;  /* 0x0044e80001147983 */ /* 0x000ea80000300a00 */
[----:B------:R-:W2:Y:S04]  /*7d380*/  LDL.LU.64 R6, [R1+0x44e0] ;  /* 0x0044e00001067983 */ /* 0x000ea80000300a00 */
[----:B------:R-:W2:Y:S04]  /*7d390*/  LDL.LU.64 R4, [R1+0x44d8] ;  /* 0x0044d80001047983 */ /* 0x000ea80000300a00 */
[----:B------:R-:W-:Y:S04]  /*7d3a0*/  STL.64 [R1+0x190], R16 ;  /* 0x0001901001007387 */ /* 0x000fe80000100a00 */
[----:B------:R-:W-:Y:S04]  /*7d3b0*/  STL.64 [R1+0x198], R18 ;  /* 0x0001981201007387 */ /* 0x000fe80000100a00 */
[----:B---3--:R2:W0:Y:S02]  /*7d3c0*/  LDSM.16.MT88.4 R16, [R23+UR5+0x42c00] ;  /* 0x042c00051710783b */ /* 0x0084240008004200 */
[C---:B--2---:R-:W-:Y:S02]  /*7d3d0*/  HMMA.16816.F32 R20, R4.reuse, R20, R8 ;  /* 0x000000140414723c */ /* 0x044fe40000001808 */
[----:B0-----:R0:W-:Y:S04]  /*7d3e0*/  STL [R1+0x4268], R16 ;  /* 0x0042681001007387 */ /* 0x0011e80000100800 */
[----:B------:R1:W-:Y:S04]  /*7d3f0*/  STL [R1+0x4264], R17 ;  /* 0x0042641101007387 */ /* 0x0003e80000100800 */
[----:B------:R2:W-:Y:S04]  /*7d400*/  STL [R1+0x4260], R18 ;  /* 0x0042601201007387 */ /* 0x0005e80000100800 */
[----:B------:R3:W-:Y:S04]  /*7d410*/  STL [R1+0x425c], R19 ;  /* 0x00425c1301007387 */ /* 0x0007e80000100800 */
[----:B0-----:R-:W4:Y:S04]  /*7d420*/  LDL.LU R16, [R1+0x160] ;  /* 0x0001600001107983 */ /* 0x001f280000300800 */
[----:B-1----:R-:W4:Y:S04]  /*7d430*/  LDL.LU R17, [R1+0x164] ;  /* 0x0001640001117983 */ /* 0x002f280000300800 */
[----:B--2---:R-:W4:Y:S04]  /*7d440*/  LDL.LU R18, [R1+0x168] ;  /* 0x0001680001127983 */ /* 0x004f280000300800 */
[----:B---3--:R-:W4:Y:S04]  /*7d450*/  LDL.LU R19, [R1+0x16c] ;  /* 0x00016c0001137983 */ /* 0x008f280000300800 */
[----:B------:R-:W2:Y:S04]  /*7d460*/  LDL.LU.64 R10, [R1+0x44d0] ;  /* 0x0044d000010a7983 */ /* 0x000ea80000300a00 */
[----:B------:R-:W2:Y:S04]  /*7d470*/  LDL.LU.64 R8, [R1+0x44c8] ;  /* 0x0044c80001087983 */ /* 0x000ea80000300a00 */
[----:B------:R-:W-:Y:S04]  /*7d480*/  STL.64 [R1+0x170], R20 ;  /* 0x0001701401007387 */ /* 0x000fe80000100a00 */
[----:B------:R0:W-:Y:S04]  /*7d490*/  STL.64 [R1+0x178], R22 ;  /* 0x0001781601007387 */ /* 0x0001e80000100a00 */
[----:B0-----:R-:W3:Y:S04]  /*7d4a0*/  LDL.LU.64 R22, [R1+0x44c0] ;  /* 0x0044c00001167983 */ /* 0x001ee80000300a00 */
[----:B------:R-:W3:Y:S01]  /*7d4b0*/  LDL.LU.64 R20, [R1+0x44b8] ;  /* 0x0044b80001147983 */ /* 0x000ee20000300a00 */
[C---:B----4-:R-:W-:Y:S08]  /*7d4c0*/  HMMA.16816.F32 R12, R4.reuse, R12, R16 ;  /* 0x0000000c040c723c */ /* 0x050ff00000001810 */
[----:B--2---:R-:W-:Y:S01]  /*7d4d0*/  HMMA.16816.F32 R8, R4, R24, R8 ;  /* 0x000000180408723c */ /* 0x004fe20000001808 */
[----:B------:R-:W-:-:S02]  /*7d4e0*/  IMAD.MOV.U32 R16, RZ, RZ, R27 ;  /* 0x000000ffff107224 */ /* 0x000fc400078e001b */
[----:B------:R-:W-:-:S08]  /*7d4f0*/  IMAD.MOV.U32 R17, RZ, RZ, R26 ;  /* 0x000000ffff117224 */ /* 0x000fd000078e001a */
[----:B------:R0:W-:Y:S04]  /*7d500*/  STL.64 [R1+0x160], R12 ;  /* 0x0001600c01007387 */ /* 0x0001e80000100a00 */
[----:B------:R1:W-:Y:S04]  /*7d510*/  STL.64 [R1+0x168], R14 ;  /* 0x0001680e01007387 */ /* 0x0003e80000100a00 */
[----:B------:R-:W-:Y:S04]  /*7d520*/  STL.64 [R1+0x43d0], R16 ;  /* 0x0043d01001007387 */ /* 0x000fe80000100a00 */
[----:B0-----:R-:W2:Y:S04]  /*7d530*/  LDL.LU R12, [R1+0xd0] ;  /* 0x0000d000010c7983 */ /* 0x001ea80000300800 */
[----:B------:R-:W-:Y:S04]  /*7d540*/  STL.64 [R1+0x150], R8 ;  /* 0x0001500801007387 */ /* 0x000fe80000100a00 */
[----:B------:R-:W-:Y:S04]  /*7d550*/  STL.64 [R1+0x158], R10 ;  /* 0x0001580a01007387 */ /* 0x000fe80000100a00 */
[----:B------:R-:W2:Y:S04]  /*7d560*/  LDL.LU R13, [R1+0xd4] ;  /* 0x0000d400010d7983 */ /* 0x000ea80000300800 */
[----:B-1----:R-:W4:Y:S04]  /*7d570*/  LDL.LU R14, [R1+0xd8] ;  /* 0x0000d800010e7983 */ /* 0x002f280000300800 */
[----:B------:R-:W4:Y:S01]  /*7d580*/  LDL.LU R15, [R1+0xdc] ;  /* 0x0000dc00010f7983 */ /* 0x000f220000300800 */
[----:B------:R-:W-:-:S02]  /*7d590*/  IMAD.MOV.U32 R24, RZ, RZ, R28 ;  /* 0x000000ffff187224 */ /* 0x000fc400078e001c */
[----:B------:R-:W-:Y:S01]  /*7d5a0*/  IMAD.MOV.U32 R25, RZ, RZ, R3 ;  /* 0x000000ffff197224 */ /* 0x000fe200078e0003 */
[----:B----4-:R-:W-:Y:S04]  /*7d5b0*/  STL.64 [R1+0x4418], R14 ;  /* 0x0044180e01007387 */ /* 0x010fe80000100a00 */
[----:B--2---:R-:W-:Y:S04]  /*7d5c0*/  STL.64 [R1+0x4410], R12 ;  /* 0x0044100c01007387 */ /* 0x004fe80000100a00 */
[----:B------:R-:W2:Y:S04]  /*7d5d0*/  LDL.LU R28, [R1+0x44b0] ;  /* 0x0044b000011c7983 */ /* 0x000ea80000300800 */
[----:B------:R-:W4:Y:S04]  /*7d5e0*/  LDL.LU R3, [R1+0x44ac] ;  /* 0x0044ac0001037983 */ /* 0x000f280000300800 */
[----:B------:R3:W-:Y:S02]  /*7d5f0*/  STL.64 [R1+0x4420], R24 ;  /* 0x0044201801007387 */ /* 0x0007e40000100a00 */
[----:B---3--:R-:W-:-:S02]  /*7d600*/  IMAD.MOV.U32 R24, RZ, RZ, R23 ;  /* 0x000000ffff187224 */ /* 0x008fc400078e0017 */
[----:B------:R-:W-:-:S05]  /*7d610*/  IMAD.MOV.U32 R25, RZ, RZ, R22 ;  /* 0x000000ffff197224 */ /* 0x000fca00078e0016 */
[----:B------:R0:W-:Y:S04]  /*7d620*/  STL.64 [R1+0x4438], R24 ;  /* 0x0044381801007387 */ /* 0x0001e80000100a00 */
[----:B------:R-:W3:Y:S04]  /*7d630*/  LDL.LU R12, [R1+0xe0] ;  /* 0x0000e000010c7983 */ /* 0x000ee80000300800 */
[----:B------:R-:W3:Y:S04]  /*7d640*/  LDL.LU R13, [R1+0xe4] ;  /* 0x0000e400010d7983 */ /* 0x000ee80000300800 */
[----:B------:R-:W2:Y:S04]  /*7d650*/  LDL.LU R14, [R1+0xe8] ;  /* 0x0000e800010e7983 */ /* 0x000ea80000300800 */
[----:B------:R-:W2:Y:S01]  /*7d660*/  LDL.LU R15, [R1+0xec] ;  /* 0x0000ec00010f7983 */ /* 0x000ea20000300800 */
[----:B0-----:R-:W-:-:S02]  /*7d670*/  IMAD.MOV.U32 R25, RZ, RZ, R20 ;  /* 0x000000ffff197224 */ /* 0x001fc400078e0014 */
[----:B------:R-:W-:Y:S01]  /*7d680*/  IMAD.MOV.U32 R24, RZ, RZ, R21 ;  /* 0x000000ffff187224 */ /* 0x000fe200078e0015 */
[----:B------:R-:W2:Y:S04]  /*7d690*/  LDL.LU R20, [R1+0x40] ;  /* 0x0000400001147983 */ /* 0x000ea80000300800 */
[----:B------:R-:W2:Y:S04]  /*7d6a0*/  LDL.LU R21, [R1+0x44] ;  /* 0x0000440001157983 */ /* 0x000ea80000300800 */
[----:B--2---:R0:W-:Y:S04]  /*7d6b0*/  STL.64 [R1+0x4470], R20 ;  /* 0x0044701401007387 */ /* 0x0041e80000100a00 */
[----:B0-----:R-:W2:Y:S01]  /*7d6c0*/  LDL.LU R20, [R1+0x50] ;  /* 0x0000500001147983 */ /* 0x001ea20000300800 */
[----:B----4-:R-:W-:-:S03]  /*7d6d0*/  IMAD.MOV.U32 R21, RZ, RZ, R3 ;  /* 0x000000ffff157224 */ /* 0x010fc600078e0003 */
[----:B------:R-:W4:Y:S04]  /*7d6e0*/  LDL.LU R3, [R1+0x44a8] ;  /* 0x0044a80001037983 */ /* 0x000f280000300800 */
[----:B--2---:R-:W-:Y:S04]  /*7d6f0*/  STL.64 [R1+0x4488], R20 ;  /* 0x0044881401007387 */ /* 0x004fe80000100a00 */
[----:B------:R-:W-:Y:S04]  /*7d700*/  STL.64 [R1+0x4450], R24 ;  /* 0x0044501801007387 */ /* 0x000fe80000100a00 */
[----:B------:R-:W-:Y:S04]  /*7d710*/  STL.64 [R1+0x4430], R14 ;  /* 0x0044300e01007387 */ /* 0x000fe80000100a00 */
        /* <DEDUP_REMOVED lines=9> */
[----:B------:R-:W2:Y:S04]  /*7d7b0*/  LDL.LU R20, [R1+0x60] ;  /* 0x0000600001147983 */ /* 0x000ea80000300800 */
[----:B------:R-:W2:Y:S04]  /*7d7c0*/  LDL.LU R21, [R1+0x64] ;  /* 0x0000640001157983 */ /* 0x000ea80000300800 */
        /* <DEDUP_REMOVED lines=17> */
[----:B---3--:R-:W-:Y:S04]  /*7d8e0*/  STL.64 [R1+0x4448], R14 ;  /* 0x0044480e01007387 */ /* 0x008fe80000100a00 */
[----:B------:R0:W-:Y:S04]  /*7d8f0*/  STL.64 [R1+0x4440], R12 ;  /* 0x0044400c01007387 */ /* 0x0001e80000100a00 */
[----:B0-----:R-:W3:Y:S04]  /*7d900*/  LDL.LU R12, [R1+0x100] ;  /* 0x00010000010c7983 */ /* 0x001ee80000300800 */
        /* <DEDUP_REMOVED lines=17> */
[----:B------:R-:W2:Y:S04]  /*7da20*/  LDL.LU R19, [R1+0xac] ;  /* 0x0000ac0001137983 */ /* 0x000ea80000300800 */
[----:B------:R-:W2:Y:S04]  /*7da30*/  LDL.LU.64 R26, [R1+0x4498] ;  /* 0x00449800011a7983 */ /* 0x000ea80000300a00 */
[----:B------:R-:W2:Y:S04]  /*7da40*/  LDL.LU.64 R24, [R1+0x4490] ;  /* 0x0044900001187983 */ /* 0x000ea80000300a00 */
        /* <DEDUP_REMOVED lines=8> */
[----:B0-----:R-:W2:Y:S02]  /*7dad0*/  LDL.LU.64 R20, [R1+0x4470] ;  /* 0x0044700001147983 */ /* 0x001ea40000300a00 */
[----:B--2---:R-:W-:Y:S02]  /*7dae0*/  HMMA.16816.F32 R20, R4, R20, R24 ;  /* 0x000000140414723c */ /* 0x004fe40000001818 */
[----:B------:R-:W2:-:S15]  /*7daf0*/  LDL.LU.64 R24, [R1+0x4468] ;  /* 0x0044680001187983 */ /* 0x000e9e0000300a00 */
[----:B------:R-:W-:Y:S02]  /*7db00*/  NOP ;  /* 0x0000000000007918 */ /* 0x000fe40000000000 */
[----:B------:R0:W-:Y:S04]  /*7db10*/  STL.64 [R1+0x120], R20 ;  /* 0x0001201401007387 */ /* 0x0001e80000100a00 */
[----:B------:R1:W-:Y:S04]  /*7db20*/  STL.64 [R1+0x128], R22 ;  /* 0x0001281601007387 */ /* 0x0003e80000100a00 */
[----:B0-----:R-:W2:Y:S04]  /*7db30*/  LDL.LU R20, [R1+0x2a0] ;  /* 0x0002a00001147983 */ /* 0x001ea80000300800 */
[----:B------:R-:W2:Y:S04]  /*7db40*/  LDL.LU R21, [R1+0x2a4] ;  /* 0x0002a40001157983 */ /* 0x000ea80000300800 */
[----:B-1----:R-:W2:Y:S04]  /*7db50*/  LDL.LU R22, [R1+0x2a8] ;  /* 0x0002a80001167983 */ /* 0x002ea80000300800 */
[----:B------:R-:W2:Y:S04]  /*7db60*/  LDL.LU R23, [R1+0x2ac] ;  /* 0x0002ac0001177983 */ /* 0x000ea80000300800 */
[----:B--2---:R-:W-:Y:S04]  /*7db70*/  STL.64 [R1+0x43b8], R22 ;  /* 0x0043b81601007387 */ /* 0x004fe80000100a00 */
[----:B------:R0:W-:Y:S04]  /*7db80*/  STL.64 [R1+0x43b0], R20 ;  /* 0x0043b01401007387 */ /* 0x0001e80000100a00 */
[----:B0-----:R-:W2:Y:S04]  /*7db90*/  LDL.LU R20, [R1+0x2b0] ;  /* 0x0002b00001147983 */ /* 0x001ea80000300800 */
[----:B------:R-:W2:Y:S04]  /*7dba0*/  LDL.LU R21, [R1+0x2b4] ;  /* 0x0002b40001157983 */ /* 0x000ea80000300800 */
[----:B------:R-:W2:Y:S04]  /*7dbb0*/  LDL.LU R22, [R1+0x2b8] ;  /* 0x0002b80001167983 */ /* 0x000ea80000300800 */
[----:B------:R-:W2:Y:S01]  /*7dbc0*/  LDL.LU R23, [R1+0x2bc] ;  /* 0x0002bc0001177983 */ /* 0x000ea20000300800 */
[C---:B------:R-:W-:Y:S03]  /*7dbd0*/  HMMA.16816.F32 R24, R4.reuse, R24, R12 ;  /* 0x000000180418723c */ /* 0x040fe6000000180c */
[----:B--2---:R-:W-:Y:S04]  /*7dbe0*/  STL.64 [R1+0x43c8], R22 ;  /* 0x0043c81601007387 */ /* 0x004fe80000100a00 */
[----:B------:R0:W-:Y:S04]  /*7dbf0*/  STL.64 [R1+0x43c0], R20 ;  /* 0x0043c01401007387 */ /* 0x0001e80000100a00 */
[----:B0-----:R-:W2:Y:S04]  /*7dc00*/  LDL.LU R20, [R1+0x2c0] ;  /* 0x0002c00001147983 */ /* 0x001ea80000300800 */
        /* <DEDUP_REMOVED lines=32> */
[----:B------:R-:W3:Y:S04]  /*7de10*/  LDL.LU.64 R12, [R1+0x43f0] ;  /* 0x0043f000010c7983 */ /* 0x000ee80000300a00 */
[----:B------:R-:W-:Y:S01]  /*7de20*/  STL.64 [R1+0x42f0], R26 ;  /* 0x0042f01a01007387 */ /* 0x000fe20000100a00 */
[----:B------:R-:W-:Y:S01]  /*7de30*/  IMAD.MOV.U32 R25, RZ, RZ, R2 ;  /* 0x000000ffff197224 */ /* 0x000fe200078e0002 */
[----:B---3--:R-:W-:Y:S01]  /*7de40*/  HMMA.16816.F32 R8, R4, R12, R8 ;  /* 0x0000000c0408723c */ /* 0x008fe20000001808 */
[----:B--2---:R-:W-:-:S02]  /*7de50*/  IMAD.MOV.U32 R24, RZ, RZ, R14 ;  /* 0x000000ffff187224 */ /* 0x004fc400078e000e */
[----:B------:R-:W2:-:S15]  /*7de60*/  LDL.LU R14, [R1+0x43e8] ;  /* 0x0043e800010e7983 */ /* 0x000e9e0000300800 */
[----:B------:R-:W-:Y:S01]  /*7de70*/  NOP ;  /* 0x0000000000007918 */ /* 0x000fe20000000000 */
[----:B------:R-:W-:Y:S04]  /*7de80*/  STL.64 [R1+0xc0], R8 ;  /* 0x0000c00801007387 */ /* 0x000fe80000100a00 */
[----:B------:R0:W-:Y:S01]  /*7de90*/  STL [R1+0xc8], R10 ;  /* 0x0000c80a01007387 */ /* 0x0001e20000100800 */
[----:B------:R-:W-:-:S03]  /*7dea0*/  IMAD.MOV.U32 R2, RZ, RZ, R11 ;  /* 0x000000ffff027224 */ /* 0x000fc600078e000b */
[----:B0-----:R-:W3:Y:S04]  /*7deb0*/  LDL.LU.64 R10, [R1+0x43e0] ;  /* 0x0043e000010a7983 */ /* 0x001ee80000300a00 */
[----:B------:R-:W2:Y:S04]  /*7dec0*/  LDL.LU.64 R8, [R1+0x43d8] ;  /* 0x0043d80001087983 */ /* 0x000ea80000300a00 */
[----:B------:R-:W-:Y:S01]  /*7ded0*/  STL [R1+0x4290], R2 ;  /* 0x0042900201007387 */ /* 0x000fe20000100800 */
[----:B--2---:R-:W-:-:S15]  /*7dee0*/  HMMA.16816.F32 R16, R4, R8, R16 ;  /* 0x000000080410723c */ /* 0x004fde0000001810 */
[----:B------:R-:W-:-:S04]  /*7def0*/  NOP ;  /* 0x0000000000007918 */ /* 0x000fc80000000000 */
[----:B------:R0:W-:Y:S04]  /*7df00*/  STL.64 [R1+0xa0], R16 ;  /* 0x0000a01001007387 */ /* 0x0001e80000100a00 */
[----:B------:R-:W-:Y:S04]  /*7df10*/  STL.64 [R1+0xa8], R18 ;  /* 0x0000a81201007387 */ /* 0x000fe80000100a00 */
[----:B0-----:R-:W2:Y:S04]  /*7df20*/  LDL.LU.64 R16, [R1+0x43d0] ;  /* 0x0043d00001107983 */ /* 0x001ea80000300a00 */
[----:B---3--:R0:W-:Y:S04]  /*7df30*/  STL.64 [R1+0x4390], R10 ;  /* 0x0043900a01007387 */ /* 0x0081e80000100a00 */
[----:B0-----:R-:W3:Y:S01]  /*7df40*/  LDL.LU.64 R10, [R1+0x88] ;  /* 0x00008800010a7983 */ /* 0x001ee20000300a00 */
[----:B--2---:R-:W-:-:S15]  /*7df50*/  HMMA.16816.F32 R20, R4, R16, R20 ;  /* 0x000000100414723c */ /* 0x004fde0000001814 */
[----:B------:R-:W-:-:S04]  /*7df60*/  NOP ;  /* 0x0000000000007918 */ /* 0x000fc80000000000 */
[----:B------:R-:W-:Y:S02]  /*7df70*/  IMAD.MOV.U32 R18, RZ, RZ, R22 ;  /* 0x000000ffff127224 */ /* 0x000fe400078e0016 */
[----:B------:R-:W-:Y:S02]  /*7df80*/  IMAD.MOV.U32 R19, RZ, RZ, R23 ;  /* 0x000000ffff137224 */ /* 0x000fe400078e0017 */
[----:B------:R-:W-:Y:S02]  /*7df90*/  IMAD.MOV.U32 R16, RZ, RZ, R20 ;  /* 0x000000ffff107224 */ /* 0x000fe400078e0014 */
[----:B------:R-:W-:Y:S01]  /*7dfa0*/  IMAD.MOV.U32 R17, RZ, RZ, R21 ;  /* 0x000000ffff117224 */ /* 0x000fe200078e0015 */
[----:B------:R-:W2:Y:S04]  /*7dfb0*/  LDL.LU.64 R22, [R1+0x43c8] ;  /* 0x0043c80001167983 */ /* 0x000ea80000300a00 */
[----:B------:R-:W2:Y:S04]  /*7dfc0*/  LDL.LU.64 R20, [R1+0x43c0] ;  /* 0x0043c00001147983 */ /* 0x000ea80000300a00 */
[----:B------:R-:W-:Y:S04]  /*7dfd0*/  STL.64 [R1+0x4278], R18 ;  /* 0x0042781201007387 */ /* 0x000fe80000100a00 */
[----:B------:R0:W-:Y:S04]  /*7dfe0*/  STL.64 [R1+0x4270], R16 ;  /* 0x0042701001007387 */ /* 0x0001e80000100a00 */
[----:B0-----:R-:W3:Y:S04]  /*7dff0*/  LDL.LU.64 R16, [R1+0x1a0] ;  /* 0x0001a00001107983 */ /* 0x001ee80000300a00 */
[----:B------:R-:W3:Y:S01]  /*7e000*/  LDL.LU.64 R18, [R1+0x1a8] ;  /* 0x0001a80001127983 */ /* 0x000ee20000300a00 */
[----:B--2---:R-:W-:Y:S03]  /*7e010*/  HMMA.16816.F32 R24, R4, R24, R20 ;  /* 0x000000180418723c */ /* 0x004fe60000001814 */
[----:B------:R-:W3:Y:S04]  /*7e020*/  LDL.LU.64 R22, [R1+0x43b8] ;  /* 0x0043b80001167983 */ /* 0x000ee80000300a00 */
[----:B------:R-:W3:-:S12]  /*7e030*/  LDL.LU.64 R20, [R1+0x43b0] ;  /* 0x0043b00001147983 */ /* 0x000ed80000300a00 */
[----:B------:R-:W-:Y:S04]  /*7e040*/  STL.64 [R1+0x2b0], R24 ;  /* 0x0002b01801007387 */ /* 0x000fe80000100a00 */
[----:B------:R0:W-:Y:S04]  /*7e050*/  STL.64 [R1+0x2b8], R26 ;  /* 0x0002b81a01007387 */ /* 0x0001e80000100a00 */
[----:B0-----:R-:W2:Y:S04]  /*7e060*/  LDL.LU.64 R26, [R1+0x68] ;  /* 0x00006800011a7983 */ /* 0x001ea80000300a00 */
[----:B--2---:R0:W-:Y:S04]  /*7e070*/  STL.64 [R1+0x4380], R26 ;  /* 0x0043801a01007387 */ /* 0x0041e80000100a00 */
[----:B0-----:R-:W2:Y:S01]  /*7e080*/  LDL.LU.64 R26, [R1+0x78] ;  /* 0x00007800011a7983 */ /* 0x001ea20000300a00 */
[----:B------:R-:W-:-:S02]  /*7e090*/  IMAD.MOV.U32 R24, RZ, RZ, R14 ;  /* 0x000000ffff187224 */ /* 0x000fc400078e000e */
[----:B------:R-:W-:Y:S01]  /*7e0a0*/  IMAD.MOV.U32 R25, RZ, RZ, R15 ;  /* 0x000000ffff197224 */ /* 0x000fe200078e000f */
[----:B---3--:R-:W-:Y:S01]  /*7e0b0*/  HMMA.16816.F32 R4, R4, R16, R20 ;  /* 0x000000100404723c */ /* 0x008fe20000001814 */
[----:B--2---:R0:W-:Y:S04]  /*7e0c0*/  STL.64 [R1+0x4388], R26 ;  /* 0x0043881a01007387 */ /* 0x0041e80000100a00 */
[----:B------:R-:W2:Y:S04]  /*7e0d0*/  LDL.LU R14, [R1+0x43ac] ;  /* 0x0043ac00010e7983 */ /* 0x000ea80000300800 */
[----:B------:R-:W2:Y:S10]  /*7e0e0*/  LDL.LU R15, [R1+0x43a8] ;  /* 0x0043a800010f7983 */ /* 0x000eb40000300800 */
[----:B------:R-:W-:-:S02]  /*7e0f0*/  IMAD.MOV.U32 R13, RZ, RZ, R6 ;  /* 0x000000ffff0d7224 */ /* 0x000fc400078e0006 */
[----:B------:R-:W-:Y:S01]  /*7e100*/  IMAD.MOV.U32 R12, RZ, RZ, R7 ;  /* 0x000000ffff0c7224 */ /* 0x000fe200078e0007 */
[----:B0-----:R-:W3:Y:S04]  /*7e110*/  LDL.LU R26, [R1+0x288] ;  /* 0x00028800011a7983 */ /* 0x001ee80000300800 */
[----:B------:R-:W3:Y:S04]  /*7e120*/  LDL.LU R27, [R1+0x28c] ;  /* 0x00028c00011b7983 */ /* 0x000ee80000300800 */
[----:B------:R-:W3:Y:S04]  /*7e130*/  LDL.LU.64 R22, [R1+0x43a0] ;  /* 0x0043a00001167983 */ /* 0x000ee80000300a00 */
[----:B------:R-:W3:Y:S04]  /*7e140*/  LDL.LU.64 R20, [R1+0x4398] ;  /* 0x0043980001147983 */ /* 0x000ee80000300a00 */
[----:B------:R-:W-:Y:S04]  /*7e150*/  STL.64 [R1+0x2a0], R4 ;  /* 0x0002a00401007387 */ /* 0x000fe80000100a00 */
[----:B------:R-:W3:Y:S04]  /*7e160*/  LDL.LU.64 R6, [R1+0x98] ;  /* 0x0000980001067983 */ /* 0x000ee80000300a00 */
[----:B--2---:R-:W-:Y:S04]  /*7e170*/  STL.64 [R1+0x42e8], R14 ;  /* 0x0042e80e01007387 */ /* 0x004fe80000100a00 */
[----:B------:R0:W-:Y:S04]  /*7e180*/  STL.64 [R1+0x42e0], R12 ;  /* 0x0042e00c01007387 */ /* 0x0001e80000100a00 */
[----:B0-----:R-:W2:Y:S04]  /*7e190*/  LDL.LU R12, [R1+0x260] ;  /* 0x00026000010c7983 */ /* 0x001ea80000300800 */
[----:B------:R-:W2:Y:S04]  /*7e1a0*/  LDL.LU R13, [R1+0x264] ;  /* 0x00026400010d7983 */ /* 0x000ea80000300800 */
[----:B------:R-:W2:Y:S04]  /*7e1b0*/  LDL.LU R14, [R1+0x268] ;  /* 0x00026800010e7983 */ /* 0x000ea80000300800 */
[----:B------:R-:W2:Y:S04]  /*7e1c0*/  LDL.LU R15, [R1+0x26c] ;  /* 0x00026c00010f7983 */ /* 0x000ea80000300800 */
[----:B------:R0:W-:Y:S04]  /*7e1d0*/  STL.64 [R1+0x4288], R18 ;  /* 0x0042881201007387 */ /* 0x0001e80000100a00 */
[----:B------:R-:W2:Y:S04]  /*7e1e0*/  LDL.LU R16, [R1+0x290] ;  /* 0x0002900001107983 */ /* 0x000ea80000300800 */
[----:B------:R-:W2:Y:S04]  /*7e1f0*/  LDL.LU R17, [R1+0x294] ;  /* 0x0002940001117983 */ /* 0x000ea80000300800 */
[----:B0-----:R-:W2:Y:S04]  /*7e200*/  LDL.LU R18, [R1+0x298] ;  /* 0x0002980001127983 */ /* 0x001ea80000300800 */
[----:B------:R-:W2:Y:S01]  /*7e210*/  LDL.LU R19, [R1+0x29c] ;  /* 0x00029c0001137983 */ /* 0x000ea20000300800 */
[----:B---3--:R-:W-:Y:S01]  /*7e220*/  HMMA.16816.F32 R24, R20, R10, R24 ;  /* 0x0000000a1418723c */ /* 0x008fe20000001818 */
[----:B------:R-:W-:-:S02]  /*7e230*/  IMAD.MOV.U32 R5, RZ, RZ, R10 ;  /* 0x000000ffff057224 */ /* 0x000fc400078e000a */
[----:B------:R-:W-:-:S15]  /*7e240*/  IMAD.MOV.U32 R4, RZ, RZ, R11 ;  /* 0x000000ffff047224 */ /* 0x000fde00078e000b */
[----:B------:R-:W-:Y:S01]  /*7e250*/  NOP ;  /* 0x0000000000007918 */ /* 0x000fe20000000000 */
[----:B------:R-:W-:Y:S02]  /*7e260*/  IMAD.MOV.U32 R9, RZ, RZ, R26 ;  /* 0x000000ffff097224 */ /* 0x000fe400078e001a */
[----:B------:R-:W-:Y:S01]  /*7e270*/  IMAD.MOV.U32 R8, RZ, RZ, R27 ;  /* 0x000000ffff087224 */ /* 0x000fe200078e001b */
[----:B--2---:R-:W-:-:S15]  /*7e280*/  HMMA.16816.F32 R16, R20, R6, R16 ;  /* 0x000000061410723c */ /* 0x004fde0000001810 */
[----:B------:R-:W-:-:S04]  /*7e290*/  NOP ;  /* 0x0000000000007918 */ /* 0x000fc80000000000 */
[----:B------:R0:W-:Y:S04]  /*7e2a0*/  STL.64 [R1+0x290], R16 ;  /* 0x0002901001007387 */ /* 0x0001e80000100a00 */
[----:B------:R-:W-:Y:S01]  /*7e2b0*/  STL.64 [R1+0x298], R18 ;  /* 0x0002981201007387 */ /* 0x000fe20000100a00 */
[----:B0-----:R-:W-:Y:S02]  /*7e2c0*/  IMAD.MOV.U32 R16, RZ, RZ, R7 ;  /* 0x000000ffff107224 */ /* 0x001fe400078e0007 */
[----:B------:R-:W-:-:S03]  /*7e2d0*/  IMAD.MOV.U32 R17, RZ, RZ, R6 ;  /* 0x000000ffff117224 */ /* 0x000fc600078e0006 */
[----:B------:R0:W-:Y:S04]  /*7e2e0*/  STL [R1+0x4298], R16 ;  /* 0x0042981001007387 */ /* 0x0001e80000100800 */
[----:B------:R1:W-:Y:S04]  /*7e2f0*/  STL [R1+0x4294], R17 ;  /* 0x0042941101007387 */ /* 0x0003e80000100800 */
[----:B0-----:R-:W2:Y:S04]  /*7e300*/  LDL.LU R16, [R1+0x270] ;  /* 0x0002700001107983 */ /* 0x001ea80000300800 */
[----:B------:R-:W3:Y:S04]  /*7e310*/  LDL.LU.64 R10, [R1+0x4390] ;  /* 0x00439000010a7983 */ /* 0x000ee80000300a00 */
[----:B------:R-:W-:Y:S04]  /*7e320*/  STL.64 [R1+0x280], R24 ;  /* 0x0002801801007387 */ /* 0x000fe80000100a00 */
[----:B------:R-:W2:Y:S01]  /*7e330*/  LDL.LU.64 R26, [R1+0x4388] ;  /* 0x00438800011a7983 */ /* 0x000ea20000300a00 */
[----:B-1----:R-:W-:-:S02]  /*7e340*/  IMAD.MOV.U32 R17, RZ, RZ, R29 ;  /* 0x000000ffff117224 */ /* 0x002fc400078e001d */
[----:B------:R-:W-:Y:S02]  /*7e350*/  IMAD.MOV.U32 R18, RZ, RZ, R28 ;  /* 0x000000ffff127224 */ /* 0x000fe400078e001c */
[----:B----4-:R-:W-:Y:S01]  /*7e360*/  IMAD.MOV.U32 R19, RZ, RZ, R3 ;  /* 0x000000ffff137224 */ /* 0x010fe200078e0003 */
[----:B------:R-:W-:Y:S04]  /*7e370*/  STL [R1+0x42a0], R4 ;  /* 0x0042a00401007387 */ /* 0x000fe80000100800 */
[----:B------:R-:W-:Y:S04]  /*7e380*/  STL [R1+0x429c], R5 ;  /* 0x00429c0501007387 */ /* 0x000fe80000100800 */
[----:B------:R0:W-:Y:S04]  /*7e390*/  STL [R1+0x412c], R8 ;  /* 0x00412c0801007387 */ /* 0x0001e80000100800 */
[----:B------:R1:W-:Y:S01]  /*7e3a0*/  STL [R1+0x4128], R9 ;  /* 0x0041280901007387 */ /* 0x0003e20000100800 */
[----:B--2---:R-:W-:Y:S01]  /*7e3b0*/  HMMA.16816.F32 R16, R20, R26, R16 ;  /* 0x0000001a1410723c */ /* 0x004fe20000001810 */
[----:B------:R-:W-:-:S02]  /*7e3c0*/  IMAD.MOV.U32 R7, RZ, RZ, R26 ;  /* 0x000000ffff077224 */ /* 0x000fc400078e001a */
[----:B------:R-:W-:Y:S02]  /*7e3d0*/  IMAD.MOV.U32 R6, RZ, RZ, R27 ;  /* 0x000000ffff067224 */ /* 0x000fe400078e001b */
[----:B------:R-:W2:-:S14]  /*7e3e0*/  LDL.LU.64 R26, [R1+0x4380] ;  /* 0x00438000011a7983 */ /* 0x000e9c0000300a00 */
[----:B------:R-:W-:Y:S02]  /*7e3f0*/  IMAD.MOV.U32 R3, RZ, RZ, R19 ;  /* 0x000000ffff037224 */ /* 0x000fe400078e0013 */
[----:B------:R-:W-:Y:S02]  /*7e400*/  IMAD.MOV.U32 R28, RZ, RZ, R18 ;  /* 0x000000ffff1c7224 */ /* 0x000fe400078e0012 */
[----:B------:R-:W-:Y:S01]  /*7e410*/  IMAD.MOV.U32 R29, RZ, RZ, R17 ;  /* 0x000000ffff1d7224 */ /* 0x000fe200078e0011 */
[----:B------:R-:W-:Y:S04]  /*7e420*/  STL [R1+0x270], R16 ;  /* 0x0002701001007387 */ /* 0x000fe80000100800 */
[----:B------:R-:W-:Y:S04]  /*7e430*/  STL [R1+0x42b4], R3 ;  /* 0x0042b40301007387 */ /* 0x000fe80000100800 */
[----:B------:R-:W-:Y:S04]  /*7e440*/  STL [R1+0x42b0], R28 ;  /* 0x0042b01c01007387 */ /* 0x000fe80000100800 */
[----:B------:R-:W-:Y:S04]  /*7e450*/  STL [R1+0x42ac], R29 ;  /* 0x0042ac1d01007387 */ /* 0x000fe80000100800 */
[----:B------:R-:W-:Y:S04]  /*7e460*/  STL [R1+0x42a8], R6 ;  /* 0x0042a80601007387 */ /* 0x000fe80000100800 */
[----:B------:R-:W-:Y:S01]  /*7e470*/  STL [R1+0x42a4], R7 ;  /* 0x0042a40701007387 */ /* 0x000fe20000100800 */
[----:B--2---:R-:W-:Y:S01]  /*7e480*/  HMMA.16816.F32 R12, R20, R26, R12 ;  /* 0x0000001a140c723c */ /* 0x004fe2000000180c */
[----:B------:R-:W-:-:S02]  /*7e490*/  IMAD.MOV.U32 R19, RZ, RZ, R26 ;  /* 0x000000ffff137224 */ /* 0x000fc400078e001a */
[----:B------:R-:W-:-:S15]  /*7e4a0*/  IMAD.MOV.U32 R18, RZ, RZ, R27 ;  /* 0x000000ffff127224 */ /* 0x000fde00078e001b */
[----:B------:R-:W-:Y:S01]  /*7e4b0*/  NOP ;  /* 0x0000000000007918 */ /* 0x000fe20000000000 */
[----:B------:R2:W-:Y:S04]  /*7e4c0*/  STL.64 [R1+0x268], R14 ;  /* 0x0002680e01007387 */ /* 0x0005e80000100a00 */
[----:B------:R-:W4:Y:S01]  /*7e4d0*/  LDL.LU.64 R26, [R1+0x8] ;  /* 0x00000800011a7983 */ /* 0x000f220000300a00 */
[----:B0-----:R-:W-:Y:S02]  /*7e4e0*/  IMAD.MOV.U32 R8, RZ, RZ, R12 ;  /* 0x000000ffff087224 */ /* 0x001fe400078e000c */
[----:B-1----:R-:W-:Y:S01]  /*7e4f0*/  IMAD.MOV.U32 R9, RZ, RZ, R13 ;  /* 0x000000ffff097224 */ /* 0x002fe200078e000d */
[----:B----4-:R-:W-:Y:S04]  /*7e500*/  STL.64 [R1+0x4308], R26 ;  /* 0x0043081a01007387 */ /* 0x010fe80000100a00 */
[----:B------:R-:W4:Y:S04]  /*7e510*/  LDL.LU R12, [R1+0x1f0] ;  /* 0x0001f000010c7983 */ /* 0x000f280000300800 */
[----:B------:R-:W4:Y:S04]  /*7e520*/  LDL.LU R13, [R1+0x1f4] ;  /* 0x0001f400010d7983 */ /* 0x000f280000300800 */
[----:B--2---:R-:W2:Y:S04]  /*7e530*/  LDL.LU R14, [R1+0x1f8] ;  /* 0x0001f800010e7983 */ /* 0x004ea80000300800 */
[----:B------:R-:W2:Y:S04]  /*7e540*/  LDL.LU R15, [R1+0x1fc] ;  /* 0x0001fc00010f7983 */ /* 0x000ea80000300800 */
[----:B------:R-:W2:Y:S04]  /*7e550*/  LDL.LU R4, [R1+0x240] ;  /* 0x0002400001047983 */ /* 0x000ea80000300800 */
[----:B------:R-:W2:Y:S04]  /*7e560*/  LDL.LU R5, [R1+0x244] ;  /* 0x0002440001057983 */ /* 0x000ea80000300800 */
[----:B------:R-:W2:Y:S04]  /*7e570*/  LDL.LU R6, [R1+0x248] ;  /* 0x0002480001067983 */ /* 0x000ea80000300800 */
[----:B------:R-:W2:Y:S04]  /*7e580*/  LDL.LU R7, [R1+0x24c] ;  /* 0x00024c0001077983 */ /* 0x000ea80000300800 */
[----:B--2---:R0:W-:Y:S04]  /*7e590*/  STL.64 [R1+0x4360], R6 ;  /* 0x0043600601007387 */ /* 0x0041e80000100a00 */
[----:B------:R-:W-:Y:S04]  /*7e5a0*/  STL.64 [R1+0x4358], R4 ;  /* 0x0043580401007387 */ /* 0x000fe80000100a00 */
[----:B0-----:R-:W2:Y:S04]  /*7e5b0*/  LDL.LU.64 R6, [R1+0x58] ;  /* 0x0000580001067983 */ /* 0x001ea80000300a00 */
[----:B------:R-:W2:Y:S04]  /*7e5c0*/  LDL.LU.64 R26, [R1+0x18] ;  /* 0x00001800011a7983 */ /* 0x000ea80000300a00 */
[----:B--2---:R0:W-:Y:S04]  /*7e5d0*/  STL.64 [R1+0x4320], R26 ;  /* 0x0043201a01007387 */ /* 0x0041e80000100a00 */
[----:B0-----:R-:W2:Y:S04]  /*7e5e0*/  LDL.LU.64 R26, [R1+0x28] ;  /* 0x00002800011a7983 */ /* 0x001ea80000300a00 */
[----:B--2---:R0:W-:Y:S04]  /*7e5f0*/  STL.64 [R1+0x4338], R26 ;  /* 0x0043381a01007387 */ /* 0x0041e80000100a00 */
[----:B0-----:R-:W2:Y:S04]  /*7e600*/  LDL.LU.64 R26, [R1+0x38] ;  /* 0x00003800011a7983 */ /* 0x001ea80000300a00 */
[----:B--2---:R0:W-:Y:S04]  /*7e610*/  STL.64 [R1+0x4350], R26 ;  /* 0x0043501a01007387 */ /* 0x0041e80000100a00 */
[----:B0-----:R-:W2:Y:S04]  /*7e620*/  LDL.LU.64 R26, [R1+0x48] ;  /* 0x00004800011a7983 */ /* 0x001ea80000300a00 */
[----:B--2---:R0:W-:Y:S04]  /*7e630*/  STL.64 [R1+0x4368], R26 ;  /* 0x0043681a01007387 */ /* 0x0041e80000100a00 */
[----:B------:R-:W2:Y:S04]  /*7e640*/  LDL.LU R24, [R1+0x250] ;  /* 0x0002500001187983 */ /* 0x000ea80000300800 */
[----:B------:R-:W2:Y:S04]  /*7e650*/  LDL.LU R25, [R1+0x254] ;  /* 0x0002540001197983 */ /* 0x000ea80000300800 */
[----:B0-----:R-:W2:Y:S04]  /*7e660*/  LDL.LU R26, [R1+0x258] ;  /* 0x00025800011a7983 */ /* 0x001ea80000300800 */
[----:B------:R-:W2:Y:S04]  /*7e670*/  LDL.LU R27, [R1+0x25c] ;  /* 0x00025c00011b7983 */ /* 0x000ea80000300800 */
[----:B------:R-:W-:Y:S04]  /*7e680*/  STL.64 [R1+0x4300], R14 ;  /* 0x0043000e01007387 */ /* 0x000fe80000100a00 */
[----:B----4-:R0:W-:Y:S04]  /*7e690*/  STL.64 [R1+0x42f8], R12 ;  /* 0x0042f80c01007387 */ /* 0x0101e80000100a00 */
[----:B0-----:R-:W4:Y:S04]  /*7e6a0*/  LDL.LU R12, [R1+0x200] ;  /* 0x00020000010c7983 */ /* 0x001f280000300800 */
[----:B------:R-:W4:Y:S01]  /*7e6b0*/  LDL.LU R13, [R1+0x204] ;  /* 0x00020400010d7983 */ /* 0x000f220000300800 */
[----:B---3--:R-:W-:-:S02]  /*7e6c0*/  IMAD.MOV.U32 R14, RZ, RZ, R11 ;  /* 0x000000ffff0e7224 */ /* 0x008fc400078e000b */
[----:B------:R-:W-:Y:S01]  /*7e6d0*/  IMAD.MOV.U32 R15, RZ, RZ, R10 ;  /* 0x000000ffff0f7224 */ /* 0x000fe200078e000a */
[----:B------:R-:W3:Y:S04]  /*7e6e0*/  LDL.LU R11, [R1+0x437c] ;  /* 0x00437c00010b7983 */ /* 0x000ee80000300800 */
[----:B------:R-:W2:Y:S04]  /*7e6f0*/  LDL.LU R10, [R1+0x4378] ;  /* 0x00437800010a7983 */ /* 0x000ea80000300800 */
[----:B------:R-:W-:Y:S04]  /*7e700*/  STL.64 [R1+0x4318], R14 ;  /* 0x0043180e01007387 */ /* 0x000fe80000100a00 */
[----:B----4-:R0:W-:Y:S04]  /*7e710*/  STL.64 [R1+0x4310], R12 ;  /* 0x0043100c01007387 */ /* 0x0101e80000100a00 */
[----:B0-----:R-:W4:Y:S04]  /*7e720*/  LDL.LU R12, [R1+0x210] ;  /* 0x00021000010c7983 */ /* 0x001f280000300800 */
[----:B------:R-:W4:Y:S04]  /*7e730*/  LDL.LU R13, [R1+0x214] ;  /* 0x00021400010d7983 */ /* 0x000f280000300800 */
[----:B------:R-:W3:Y:S04]  /*7e740*/  LDL.LU R14, [R1+0x218] ;  /* 0x00021800010e7983 */ /* 0x000ee80000300800 */
[----:B------:R-:W3:Y:S01]  /*7e750*/  LDL.LU R15, [R1+0x21c] ;  /* 0x00021c00010f7983 */ /* 0x000ee20000300800 */
[----:B--2---:R-:W-:Y:S03]  /*7e760*/  HMMA.16816.F32 R24, R20, R6, R24 ;  /* 0x000000061418723c */ /* 0x004fe60000001818 */
[----:B---3--:R-:W-:Y:S04]  /*7e770*/  STL.64 [R1+0x4330], R14 ;  /* 0x0043300e01007387 */ /* 0x008fe80000100a00 */
[----:B----4-:R0:W-:Y:S04]  /*7e780*/  STL.64 [R1+0x4328], R12 ;  /* 0x0043280c01007387 */ /* 0x0101e80000100a00 */
[----:B0-----:R-:W2:Y:S04]  /*7e790*/  LDL.LU R12, [R1+0x220] ;  /* 0x00022000010c7983 */ /* 0x001ea80000300800 */
[----:B------:R-:W2:Y:S01]  /*7e7a0*/  LDL.LU R13, [R1+0x224] ;  /* 0x00022400010d7983 */ /* 0x000ea20000300800 */
[----:B------:R-:W-:-:S02]  /*7e7b0*/  IMAD.MOV.U32 R14, RZ, RZ, R10 ;  /* 0x000000ffff0e7224 */ /* 0x000fc400078e000a */
[----:B------:R-:W-:Y:S01]  /*7e7c0*/  IMAD.MOV.U32 R15, RZ, RZ, R11 ;  /* 0x000000ffff0f7224 */ /* 0x000fe200078e000b */
[----:B------:R-:W3:Y:S04]  /*7e7d0*/  LDL.LU R10, [R1+0x4374] ;  /* 0x00437400010a7983 */ /* 0x000ee80000300800 */
[----:B------:R-:W3:Y:S04]  /*7e7e0*/  LDL.LU R11, [R1+0x4370] ;  /* 0x00437000010b7983 */ /* 0x000ee80000300800 */
[----:B------:R-:W-:Y:S01]  /*7e7f0*/  STL.64 [R1+0x4348], R14 ;  /* 0x0043480e01007387 */ /* 0x000fe20000100a00 */
[----:B------:R-:W-:-:S02]  /*7e800*/  IMAD.MOV.U32 R17, RZ, RZ, R6 ;  /* 0x000000ffff117224 */ /* 0x000fc400078e0006 */
[----:B------:R-:W-:Y:S01]  /*7e810*/  IMAD.MOV.U32 R2, RZ, RZ, R7 ;  /* 0x000000ffff027224 */ /* 0x000fe200078e0007 */
[----:B--2---:R0:W-:Y:S04]  /*7e820*/  STL.64 [R1+0x4340], R12 ;  /* 0x0043400c01007387 */ /* 0x0041e80000100a00 */
        /* <DEDUP_REMOVED lines=9> */
[----:B------:R-:W3:Y:S04]  /*7e8c0*/  LDL.LU R11, [R1+0x1ec] ;  /* 0x0001ec00010b7983 */ /* 0x000ee80000300800 */
[----:B------:R-:W-:Y:S04]  /*7e8d0*/  STL [R1+0x42b8], R19 ;  /* 0x0042b81301007387 */ /* 0x000fe80000100800 */
[----:B------:R-:W-:Y:S04]  /*7e8e0*/  STL.64 [R1+0x250], R24 ;  /* 0x0002501801007387 */ /* 0x000fe80000100a00 */
[----:B------:R0:W-:Y:S04]  /*7e8f0*/  STL.64 [R1+0x258], R26 ;  /* 0x0002581a01007387 */ /* 0x0001e80000100a00 */
[----:B0-----:R-:W4:Y:S04]  /*7e900*/  LDL.LU.64 R26, [R1+0x4368] ;  /* 0x00436800011a7983 */ /* 0x001f280000300a00 */
[----:B------:R-:W4:Y:S04]  /*7e910*/  LDL.LU.64 R6, [R1+0x4360] ;  /* 0x0043600001067983 */ /* 0x000f280000300a00 */
[----:B------:R-:W4:Y:S02]  /*7e920*/  LDL.LU.64 R4, [R1+0x4358] ;  /* 0x0043580001047983 */ /* 0x000f240000300a00 */
[----:B----4-:R-:W-:Y:S01]  /*7e930*/  HMMA.16816.F32 R4, R20, R26, R4 ;  /* 0x0000001a1404723c */ /* 0x010fe20000001804 */
[----:B------:R-:W-:-:S15]  /*7e940*/  IMAD.MOV.U32 R16, RZ, RZ, R27 ;  /* 0x000000ffff107224 */ /* 0x000fde00078e001b */
[----:B------:R-:W-:-:S03]  /*7e950*/  NOP ;  /* 0x0000000000007918 */ /* 0x000fc60000000000 */
[----:B------:R0:W-:Y:S04]  /*7e960*/  STL.64 [R1+0x240], R4 ;  /* 0x0002400401007387 */ /* 0x0001e80000100a00 */
[----:B------:R1:W-:Y:S01]  /*7e970*/  STL.64 [R1+0x248], R6 ;  /* 0x0002480601007387 */ /* 0x0003e20000100a00 */
[----:B0-----:R-:W-:-:S03]  /*7e980*/  IMAD.MOV.U32 R5, RZ, RZ, R26 ;  /* 0x000000ffff057224 */ /* 0x001fc600078e001a */
[----:B------:R-:W2:Y:S02]  /*7e990*/  LDL.LU.64 R26, [R1+0x4350] ;  /* 0x00435000011a7983 */ /* 0x000ea40000300a00 */
[----:B--2---:R-:W-:Y:S01]  /*7e9a0*/  HMMA.16816.F32 R12, R20, R26, R12 ;  /* 0x0000001a140c723c */ /* 0x004fe2000000180c */
[----:B-1----:R-:W-:Y:S02]  /*7e9b0*/  IMAD.MOV.U32 R7, RZ, RZ, R26 ;  /* 0x000000ffff077224 */ /* 0x002fe400078e001a */
        /* <DEDUP_REMOVED lines=16> */
[----:B------:R-:W-:Y:S04]  /*7eac0*/  STL.64 [R1+0x42c8], R6 ;  /* 0x0042c80601007387 */ /* 0x000fe80000100a00 */
[----:B------:R0:W-:Y:S04]  /*7ead0*/  STL.64 [R1+0x42c0], R4 ;  /* 0x0042c00401007387 */ /* 0x0001e80000100a00 */
[----:B0-----:R-:W4:Y:S04]  /*7eae0*/  LDL.LU R4, [R1+0x1d0] ;  /* 0x0001d00001047983 */ /* 0x001f280000300800 */
[----:B------:R-:W4:Y:S04]  /*7eaf0*/  LDL.LU R5, [R1+0x1d4] ;  /* 0x0001d40001057983 */ /* 0x000f280000300800 */
[----:B------:R-:W4:Y:S04]  /*7eb00*/  LDL.LU R6, [R1+0x1d8] ;  /* 0x0001d80001067983 */ /* 0x000f280000300800 */
[----:B------:R-:W4:Y:S01]  /*7eb10*/  LDL.LU R7, [R1+0x1dc] ;  /* 0x0001dc0001077983 */ /* 0x000f220000300800 */
        /* <DEDUP_REMOVED lines=28> */
[----:B0-----:R-:W4:Y:S04]  /*7ece0*/  LDL.LU.64 R10, [R1+0x42d8] ;  /* 0x0042d800010a7983 */ /* 0x001f280000300a00 */
[----:B------:R-:W3:Y:S04]  /*7ecf0*/  LDL.LU.64 R8, [R1+0x42d0] ;  /* 0x0042d00001087983 */ /* 0x000ee80000300a00 */
[----:B------:R0:W-:Y:S04]  /*7ed00*/  STL.64 [R1+0x4158], R14 ;  /* 0x0041580e01007387 */ /* 0x0001e80000100a00 */
[----:B--2---:R-:W-:Y:S04]  /*7ed10*/  STL.64 [R1+0x4150], R12 ;  /* 0x0041500c01007387 */ /* 0x004fe80000100a00 */
[----:B0-----:R-:W2:Y:S01]  /*7ed20*/  LDL.LU.64 R14, [R1+0xb8] ;  /* 0x0000b800010e7983 */ /* 0x001ea20000300a00 */
[----:B----4-:R-:W-:-:S15]  /*7ed30*/  HMMA.16816.F32 R4, R20, R10, R4 ;  /* 0x0000000a1404723c */ /* 0x010fde0000001804 */
[----:B------:R-:W-:-:S04]  /*7ed40*/  NOP ;  /* 0x0000000000007918 */ /* 0x000fc80000000000 */
[----:B------:R-:W-:Y:S04]  /*7ed50*/  STL.64 [R1+0x320], R4 ;  /* 0x0003200401007387 */ /* 0x000fe80000100a00 */
[----:B------:R0:W-:Y:S04]  /*7ed60*/  STL.64 [R1+0x328], R6 ;  /* 0x0003280601007387 */ /* 0x0001e80000100a00 */
[----:B0-----:R-:W4:Y:S04]  /*7ed70*/  LDL.LU.64 R6, [R1+0x42c8] ;  /* 0x0042c80001067983 */ /* 0x001f280000300a00 */
[----:B------:R-:W4:Y:S04]  /*7ed80*/  LDL.LU.64 R4, [R1+0x42c0] ;  /* 0x0042c00001047983 */ /* 0x000f280000300a00 */
[----:B------:R-:W-:Y:S04]  /*7ed90*/  STL.64 [R1+0x4168], R10 ;  /* 0x0041680a01007387 */ /* 0x000fe80000100a00 */
[----:B---3--:R0:W-:Y:S04]  /*7eda0*/  STL.64 [R1+0x4160], R8 ;  /* 0x0041600801007387 */ /* 0x0081e80000100a00 */
[----:B0-----:R-:W3:Y:S04]  /*7edb0*/  LDL.LU R8, [R1+0x1c0] ;  /* 0x0001c00001087983 */ /* 0x001ee80000300800 */
[----:B------:R-:W3:Y:S04]  /*7edc0*/  LDL.LU R9, [R1+0x1c4] ;  /* 0x0001c40001097983 */ /* 0x000ee80000300800 */
[----:B------:R-:W3:Y:S01]  /*7edd0*/  LDL.LU R10, [R1+0x1c8] ;  /* 0x0001c800010a7983 */ /* 0x000ee20000300800 */
[----:B------:R-:W-:-:S02]  /*7ede0*/  IMAD.MOV.U32 R11, RZ, RZ, R0 ;  /* 0x000000ffff0b7224 */ /* 0x000fc400078e0000 */
[----:B--2---:R-:W-:Y:S02]  /*7edf0*/  IMAD.MOV.U32 R24, RZ, RZ, R14 ;  /* 0x000000ffff187224 */ /* 0x004fe400078e000e */
[----:B------:R-:W-:-:S03]  /*7ee00*/  IMAD.MOV.U32 R0, RZ, RZ, R15 ;  /* 0x000000ffff007224 */ /* 0x000fc600078e000f */
[----:B---3--:R-:W-:-:S15]  /*7ee10*/  HMMA.16816.F32 R8, R20, R14, R8 ;  /* 0x0000000e1408723c */ /* 0x008fde0000001808 */
[----:B------:R-:W-:-:S04]  /*7ee20*/  NOP ;  /* 0x0000000000007918 */ /* 0x000fc80000000000 */
[----:B------:R-:W-:Y:S04]  /*7ee30*/  STL.64 [R1+0x310], R8 ;  /* 0x0003100801007387 */ /* 0x000fe80000100a00 */
[----:B------:R0:W-:Y:S04]  /*7ee40*/  STL.64 [R1+0x318], R10 ;  /* 0x0003180a01007387 */ /* 0x0001e80000100a00 */
[----:B------:R-:W-:Y:S04]  /*7ee50*/  STL.64 [R1+0x4178], R26 ;  /* 0x0041781a01007387 */ /* 0x000fe80000100a00 */
[----:B------:R1:W-:Y:S04]  /*7ee60*/  STL [R1+0x4170], R24 ;  /* 0x0041701801007387 */ /* 0x0003e80000100800 */
[----:B------:R-:W2:Y:S04]  /*7ee70*/  LDL.LU R12, [R1+0xd0] ;  /* 0x0000d000010c7983 */ /* 0x000ea80000300800 */
[----:B------:R-:W2:Y:S04]  /*7ee80*/  LDL.LU R13, [R1+0xd4] ;  /* 0x0000d400010d7983 */ /* 0x000ea80000300800 */
[----:B------:R-:W3:Y:S04]  /*7ee90*/  LDL.LU R14, [R1+0xd8] ;  /* 0x0000d800010e7983 */ /* 0x000ee80000300800 */
[----:B------:R-:W3:Y:S01]  /*7eea0*/  LDL.LU R15, [R1+0xdc] ;  /* 0x0000dc00010f7983 */ /* 0x000ee20000300800 */
[----:B0-----:R-:W-:-:S02]  /*7eeb0*/  IMAD.MOV.U32 R10, RZ, RZ, R19 ;  /* 0x000000ffff0a7224 */ /* 0x001fc400078e0013 */
[----:B------:R-:W-:Y:S01]  /*7eec0*/  IMAD.MOV.U32 R11, RZ, RZ, R25 ;  /* 0x000000ffff0b7224 */ /* 0x000fe200078e0019 */
[----:B---3--:R0:W-:Y:S04]  /*7eed0*/  STL.64 [R1+0x4188], R14 ;  /* 0x0041880e01007387 */ /* 0x0081e80000100a00 */
[----:B--2---:R-:W-:Y:S04]  /*7eee0*/  STL.64 [R1+0x4180], R12 ;  /* 0x0041800c01007387 */ /* 0x004fe80000100a00 */
[----:B------:R-:W2:Y:S04]  /*7eef0*/  LDL.LU R19, [R1+0x42b8] ;  /* 0x0042b80001137983 */ /* 0x000ea80000300800 */
[----:B------:R-:W-:Y:S04]  /*7ef00*/  STL.64 [R1+0x4190], R10 ;  /* 0x0041900a01007387 */ /* 0x000fe80000100a00 */
[----:B-1----:R-:W3:Y:S04]  /*7ef10*/  LDL.LU R24, [R1+0xe0] ;  /* 0x0000e00001187983 */ /* 0x002ee80000300800 */
[----:B------:R-:W3:Y:S04]  /*7ef20*/  LDL.LU R25, [R1+0xe4] ;  /* 0x0000e40001197983 */ /* 0x000ee80000300800 */
[----:B------:R-:W2:Y:S04]  /*7ef30*/  LDL.LU R26, [R1+0xe8] ;  /* 0x0000e800011a7983 */ /* 0x000ea80000300800 */
[----:B------:R-:W2:Y:S01]  /*7ef40*/  LDL.LU R27, [R1+0xec] ;  /* 0x0000ec00011b7983 */ /* 0x000ea20000300800 */
[----:B0-----:R-:W-:-:S02]  /*7ef50*/  IMAD.MOV.U32 R14, RZ, RZ, R3 ;  /* 0x000000ffff0e7224 */ /* 0x001fc400078e0003 */
[----:B------:R-:W-:Y:S01]  /*7ef60*/  IMAD.MOV.U32 R15, RZ, RZ, R28 ;  /* 0x000000ffff0f7224 */ /* 0x000fe200078e001c */
[----:B--2---:R0:W-:Y:S04]  /*7ef70*/  STL.64 [R1+0x41a0], R26 ;  /* 0x0041a01a01007387 */ /* 0x0041e80000100a00 */
[----:B---3--:R-:W-:Y:S04]  /*7ef80*/  STL.64 [R1+0x4198], R24 ;  /* 0x0041981801007387 */ /* 0x008fe80000100a00 */
        /* <DEDUP_REMOVED lines=41> */
[----:B0-----:R-:W-:-:S02]  /*7f220*/  IMAD.MOV.U32 R26, RZ, RZ, R19 ;  /* 0x000000ffff1a7224 */ /* 0x001fc400078e0013 */
[----:B------:R-:W-:-:S05]  /*7f230*/  IMAD.MOV.U32 R27, RZ, RZ, R18 ;  /* 0x000000ffff1b7224 */ /* 0x000fca00078e0012 */
[----:B------:R0:W-:Y:S04]  /*7f240*/  STL.64 [R1+0x4210], R26 ;  /* 0x0042101a01007387 */ /* 0x0001e80000100a00 */
[----:B------:R-:W2:Y:S04]  /*7f250*/  LDL.LU R12, [R1+0x130] ;  /* 0x00013000010c7983 */ /* 0x000ea80000300800 */
[----:B------:R-:W2:Y:S04]  /*7f260*/  LDL.LU R13, [R1+0x134] ;  /* 0x00013400010d7983 */ /* 0x000ea80000300800 */
[----:B------:R-:W2:Y:S04]  /*7f270*/  LDL.LU R14, [R1+0x138] ;  /* 0x00013800010e7983 */ /* 0x000ea80000300800 */
[----:B------:R-:W2:Y:S01]  /*7f280*/  LDL.LU R15, [R1+0x13c] ;  /* 0x00013c00010f7983 */ /* 0x000ea20000300800 */
        /* <DEDUP_REMOVED lines=13> */
[----:B------:R-:W3:Y:S04]  /*7f360*/  LDL.LU R6, [R1+0x1b8] ;  /* 0x0001b80001067983 */ /* 0x000ee80000300800 */
[----:B------:R-:W3:Y:S04]  /*7f370*/  LDL.LU R7, [R1+0x1bc] ;  /* 0x0001bc0001077983 */ /* 0x000ee80000300800 */
[----:B------:R-:W3:Y:S04]  /*7f380*/  LDL.LU.64 R18, [R1+0x188] ;  /* 0x0001880001127983 */ /* 0x000ee80000300a00 */
        /* <DEDUP_REMOVED lines=9> */
[----:B------:R0:W-:Y:S04]  /*7f420*/  STL.64 [R1+0x4280], R26 ;  /* 0x0042801a01007387 */ /* 0x0001e80000100a00 */
[----:B------:R-:W3:Y:S04]  /*7f430*/  LDL.LU R24, [R1+0x190] ;  /* 0x0001900001187983 */ /* 0x000ee80000300800 */
[----:B------:R-:W3:Y:S04]  /*7f440*/  LDL.LU R25, [R1+0x194] ;  /* 0x0001940001197983 */ /* 0x000ee80000300800 */
[----:B0-----:R-:W3:Y:S04]  /*7f450*/  LDL.LU R26, [R1+0x198] ;  /* 0x00019800011a7983 */ /* 0x001ee80000300800 */
[----:B------:R-:W3:Y:S04]  /*7f460*/  LDL.LU R27, [R1+0x19c] ;  /* 0x00019c00011b7983 */ /* 0x000ee80000300800 */
[----:B--2---:R-:W-:Y:S04]  /*7f470*/  STL.64 [R1+0x4238], R14 ;  /* 0x0042380e01007387 */ /* 0x004fe80000100a00 */
[----:B------:R0:W-:Y:S04]  /*7f480*/  STL.64 [R1+0x4230], R12 ;  /* 0x0042300c01007387 */ /* 0x0001e80000100a00 */
[----:B0-----:R-:W2:Y:S04]  /*7f490*/  LDL.LU R12, [R1+0x160] ;  /* 0x00016000010c7983 */ /* 0x001ea80000300800 */
[----:B------:R-:W2:Y:S04]  /*7f4a0*/  LDL.LU R13, [R1+0x164] ;  /* 0x00016400010d7983 */ /* 0x000ea80000300800 */
[----:B------:R-:W2:Y:S04]  /*7f4b0*/  LDL.LU R14, [R1+0x168] ;  /* 0x00016800010e7983 */ /* 0x000ea80000300800 */
[----:B------:R-:W2:Y:S01]  /*7f4c0*/  LDL.LU R15, [R1+0x16c] ;  /* 0x00016c00010f7983 */ /* 0x000ea20000300800 */
[----:B---3--:R-:W-:Y:S03]  /*7f4d0*/  HMMA.16816.F32 R4, R20, R18, R4 ;  /* 0x000000121404723c */ /* 0x008fe60000001804 */
[----:B--2---:R-:W-:Y:S04]  /*7f4e0*/  STL.64 [R1+0x4250], R14 ;  /* 0x0042500e01007387 */ /* 0x004fe80000100a00 */
        /* <DEDUP_REMOVED lines=9> */
[----:B------:R0:W-:Y:S04]  /*7f580*/  STL.64 [R1+0x300], R4 ;  /* 0x0003000401007387 */ /* 0x0001e80000100a00 */
[----:B------:R1:W-:Y:S01]  /*7f590*/  STL.64 [R1+0x308], R6 ;  /* 0x0003080601007387 */ /* 0x0003e20000100a00 */
[----:B0-----:R-:W-:-:S02]  /*7f5a0*/  IMAD.MOV.U32 R5, RZ, RZ, R18 ;  /* 0x000000ffff057224 */ /* 0x001fc400078e0012 */
[----:B------:R-:W-:Y:S02]  /*7f5b0*/  IMAD.MOV.U32 R4, RZ, RZ, R19 ;  /* 0x000000ffff047224 */ /* 0x000fe400078e0013 */
[----:B------:R-:W2:Y:S02]  /*7f5c0*/  LDL.LU.64 R18, [R1+0x4288] ;  /* 0x0042880001127983 */ /* 0x000ea40000300a00 */
[----:B--2---:R-:W-:Y:S02]  /*7f5d0*/  HMMA.16816.F32 R20, R20, R18, R24 ;  /* 0x000000121414723c */ /* 0x004fe40000001818 */
[----:B------:R-:W2:Y:S01]  /*7f5e0*/  LDL.LU.64 R26, [R1+0x4280] ;  /* 0x00428000011a7983 */ /* 0x000ea20000300a00 */
[----:B-1----:R-:W-:Y:S02]  /*7f5f0*/  IMAD.MOV.U32 R7, RZ, RZ, R18 ;  /* 0x000000ffff077224 */ /* 0x002fe400078e0012 */
[----:B------:R-:W-:-:S14]  /*7f600*/  IMAD.MOV.U32 R6, RZ, RZ, R19 ;  /* 0x000000ffff067224 */ /* 0x000fdc00078e0013 */
[----:B------:R0:W-:Y:S04]  /*7f610*/  STL.64 [R1+0x2f0], R20 ;  /* 0x0002f01401007387 */ /* 0x0001e80000100a00 */
[----:B------:R1:W-:Y:S04]  /*7f620*/  STL.64 [R1+0x2f8], R22 ;  /* 0x0002f81601007387 */ /* 0x0003e80000100a00 */
[----:B------:R-:W2:Y:S04]  /*7f630*/  LDL.LU.64 R18, [R1+0x4278] ;  /* 0x0042780001127983 */ /* 0x000ea80000300a00 */
[----:B------:R-:W2:Y:S04]  /*7f640*/  LDL.LU.64 R16, [R1+0x4270] ;  /* 0x0042700001107983 */ /* 0x000ea80000300a00 */
[----:B0-----:R-:W3:Y:S04]  /*7f650*/  LDL.LU R20, [R1+0xa0] ;  /* 0x0000a00001147983 */ /* 0x001ee80000300800 */
[----:B------:R-:W3:Y:S04]  /*7f660*/  LDL.LU R21, [R1+0xa4] ;  /* 0x0000a40001157983 */ /* 0x000ee80000300800 */
[----:B-1----:R-:W3:Y:S04]  /*7f670*/  LDL.LU R22, [R1+0xa8] ;  /* 0x0000a80001167983 */ /* 0x002ee80000300800 */
[----:B------:R-:W3:Y:S04]  /*7f680*/  LDL.LU R23, [R1+0xac] ;  /* 0x0000ac0001177983 */ /* 0x000ee80000300800 */
[----:B------:R-:W-:Y:S04]  /*7f690*/  STL.64 [R1+0x4138], R6 ;  /* 0x0041380601007387 */ /* 0x000fe80000100a00 */
[----:B------:R2:W-:Y:S02]  /*7f6a0*/  STL.64 [R1+0x4130], R4 ;  /* 0x0041300401007387 */ /* 0x0005e40000100a00 */
[----:B--2---:R-:W-:-:S02]  /*7f6b0*/  IMAD.MOV.U32 R4, RZ, RZ, R16 ;  /* 0x000000ffff047224 */ /* 0x004fc400078e0010 */
[----:B------:R-:W-:Y:S01]  /*7f6c0*/  IMAD.MOV.U32 R5, RZ, RZ, R17 ;  /* 0x000000ffff057224 */ /* 0x000fe200078e0011 */
[----:B------:R-:W2:Y:S04]  /*7f6d0*/  LDL.LU R16, [R1+0x4268] ;  /* 0x0042680001107983 */ /* 0x000ea80000300800 */
[----:B------:R-:W2:Y:S01]  /*7f6e0*/  LDL.LU R17, [R1+0x4264] ;  /* 0x0042640001117983 */ /* 0x000ea20000300800 */
[----:B------:R-:W-:Y:S02]  /*7f6f0*/  IMAD.MOV.U32 R6, RZ, RZ, R18 ;  /* 0x000000ffff067224 */ /* 0x000fe400078e0012 */
[----:B------:R-:W-:Y:S01]  /*7f700*/  IMAD.MOV.U32 R7, RZ, RZ, R19 ;  /* 0x000000ffff077224 */ /* 0x000fe200078e0013 */
[----:B------:R-:W2:Y:S04]  /*7f710*/  LDL.LU R18, [R1+0x4260] ;  /* 0x0042600001127983 */ /* 0x000ea80000300800 */
[----:B------:R-:W2:Y:S04]  /*7f720*/  LDL.LU R19, [R1+0x425c] ;  /* 0x00425c0001137983 */ /* 0x000ea80000300800 */
[----:B------:R-:W-:Y:S04]  /*7f730*/  STL.64 [R1+0x4148], R6 ;  /* 0x0041480601007387 */ /* 0x000fe80000100a00 */
[----:B------:R0:W-:Y:S04]  /*7f740*/  STL.64 [R1+0x4140], R4 ;  /* 0x0041400401007387 */ /* 0x0001e80000100a00 */
[----:B0-----:R-:W3:Y:S04]  /*7f750*/  LDL.LU R4, [R1+0xc0] ;  /* 0x0000c00001047983 */ /* 0x001ee80000300800 */
[----:B------:R-:W3:Y:S04]  /*7f760*/  LDL.LU R5, [R1+0xc4] ;  /* 0x0000c40001057983 */ /* 0x000ee80000300800 */
[----:B------:R-:W3:Y:S01]  /*7f770*/  LDL.LU R6, [R1+0xc8] ;  /* 0x0000c80001067983 */ /* 0x000ee20000300800 */
[----:B------:R-:W-:-:S03]  /*7f780*/  IMAD.MOV.U32 R7, RZ, RZ, R2 ;  /* 0x000000ffff077224 */ /* 0x000fc600078e0002 */
        /* <DEDUP_REMOVED lines=50> */
[----:B---3--:R-:W-:Y:S03]  /*7fab0*/  HMMA.16816.F32 R12, R16, R14, R8 ;  /* 0x0000000e100c723c */ /* 0x008fe60000001808 */
[----:B------:R-:W2:-:S15]  /*7fac0*/  LDL.LU.64 R10, [R1+0x4190] ;  /* 0x00419000010a7983 */ /* 0x000e9e0000300a00 */
[----:B------:R-:W-:Y:S01]  /*7fad0*/  NOP ;  /* 0x0000000000007918 */ /* 0x000fe20000000000 */
[----:B------:R-:W-:Y:S04]  /*7fae0*/  STL.64 [R1+0xf0], R12 ;  /* 0x0000f00c01007387 */ /* 0x000fe80000100a00 */
[----:B------:R0:W-:Y:S04]  /*7faf0*/  STL.64 [R1+0xf8], R14 ;  /* 0x0000f80e01007387 */ /* 0x0001e80000100a00 */
[----:B0-----:R-:W3:Y:S04]  /*7fb00*/  LDL.LU.64 R14, [R1+0x4188] ;  /* 0x00418800010e7983 */ /* 0x001ee80000300a00 */
[----:B------:R-:W3:Y:S01]  /*7fb10*/  LDL.LU.64 R12, [R1+0x4180] ;  /* 0x00418000010c7983 */ /* 0x000ee20000300a00 */
[----:B--2---:R-:W-:Y:S03]  /*7fb20*/  HMMA.16816.F32 R8, R16, R10, R24 ;  /* 0x0000000a1008723c */ /* 0x004fe60000001818 */
[----:B------:R-:W3:Y:S04]  /*7fb30*/  LDL.LU.64 R26, [R1+0x4178] ;  /* 0x00417800011a7983 */ /* 0x000ee80000300a00 */
[----:B------:R-:W2:-:S12]  /*7fb40*/  LDL.LU R24, [R1+0x4170] ;  /* 0x0041700001187983 */ /* 0x000e980000300800 */
        /* <DEDUP_REMOVED lines=13> */
[----:B------:R2:W-:Y:S02]  /*7fc20*/  STL.64 [R1+0x2d8], R6 ;  /* 0x0002d80601007387 */ /* 0x0005e40000100a00 */
[----:B--2---:R-:W-:Y:S02]  /*7fc30*/  HMMA.16816.F32 R4, R16, R10, R20 ;  /* 0x0000000a1004723c */ /* 0x004fe40000001814 */
[----:B------:R-:W0:Y:S04]  /*7fc40*/  LDSM.16.MT88.4 R20, [R2+UR5+0x43000] ;  /* 0x043000050214783b */ /* 0x000e280008004200 */
[----:B0-----:R-:W-:-:S13]  /*7fc50*/  STL.64 [R1+0x40f8], R22 ;  /* 0x0040f81601007387 */ /* 0x001fda0000100a00 */
[----:B------:R-:W-:Y:S04]  /*7fc60*/  STL.64 [R1+0xa0], R4 ;  /* 0x0000a00401007387 */ /* 0x000fe80000100a00 */
[----:B------:R-:W-:Y:S04]  /*7fc70*/  STL.64 [R1+0xa8], R6 ;  /* 0x0000a80601007387 */ /* 0x000fe80000100a00 */
[----:B------:R0:W-:Y:S04]  /*7fc80*/  STL.64 [R1+0x40f0], R20 ;  /* 0x0040f01401007387 */ /* 0x0001e80000100a00 */
[----:B0-----:R-:W2:Y:S04]  /*7fc90*/  LDL R21, [R1+0x374] ;  /* 0x0003740001157983 */ /* 0x001ea80000100800 */
[----:B--2---:R-:W0:Y:S04]  /*7fca0*/  LDSM.16.M88.4 R4, [R21+UR5+0x180] ;  /* 0x000180051504783b */ /* 0x004e280008000200 */
        /* <DEDUP_REMOVED lines=9> */
[----:B0-----:R-:W-:Y:S01]  /*7fd40*/  STL.64 [R1+0x60], R4 ;  /* 0x0000600401007387 */ /* 0x001fe20000100a00 */
[----:B------:R-:W-:-:S03]  /*7fd50*/  IMAD.MOV.U32 R11, RZ, RZ, R4 ;  /* 0x000000ffff0b7224 */ /* 0x000fc600078e0004 */
[----:B------:R-:W-:Y:S01]  /*7fd60*/  STL.64 [R1+0x68], R6 ;  /* 0x0000680601007387 */ /* 0x000fe20000100a00 */
[----:B------:R-:W-:-:S03]  /*7fd70*/  IMAD.MOV.U32 R10, RZ, RZ, R5 ;  /* 0x000000ffff0a7224 */ /* 0x000fc600078e0005 */
        /* <DEDUP_REMOVED lines=8> */
[----:B------:R0:W-:Y:S04]  /*7fe00*/  STL.64 [R1+0x38], R6 ;  /* 0x0000380601007387 */ /* 0x0001e80000100a00 */
[----:B0-----:R-:W2:Y:S04]  /*7fe10*/  LDL.LU.64 R6, [R1+0x4148] ;  /* 0x0041480001067983 */ /* 0x001ea80000300a00 */
[----:B------:R-:W2:Y:S01]  /*7fe20*/  LDL.LU.64 R4, [R1+0x4140] ;  /* 0x0041400001047983 */ /* 0x000ea20000300a00 */
[----:B------:R-:W-:-:S02]  /*7fe30*/  IMAD.MOV.U32 R26, RZ, RZ, R24 ;  /* 0x000000ffff1a7224 */ /* 0x000fc400078e0018 */
[----:B------:R-:W-:-:S07]  /*7fe40*/  IMAD.MOV.U32 R27, RZ, RZ, R0 ;  /* 0x000000ffff1b7224 */ /* 0x000fce00078e0000 */
[----:B--2---:R-:W-:Y:S01]  /*7fe50*/  HMMA.16816.F32 R24, R16, R26, R4 ;  /* 0x0000001a1018723c */ /* 0x004fe20000001804 */
[----:B------:R-:W2:Y:S04]  /*7fe60*/  LDL.LU.64 R6, [R1+0x4138] ;  /* 0x0041380001067983 */ /* 0x000ea80000300a00 */
[----:B------:R-:W3:-:S14]  /*7fe70*/  LDL.LU.64 R4, [R1+0x4130] ;  /* 0x0041300001047983 */ /* 0x000edc0000300a00 */
        /* <DEDUP_REMOVED lines=11> */
[----:B------:R-:W-:Y:S04]  /*7ff30*/  LDSM.16.M88.4 R16, [R21+UR5+0x24180] ;  /* 0x024180051510783b */ /* 0x000fe80008000200 */
[----:B-1----:R-:W-:Y:S04]  /*7ff40*/  STL.64 [R1+0x10], R24 ;  /* 0x0000101801007387 */ /* 0x002fe80000100a00 */
[----:B------:R-:W-:Y:S04]  /*7ff50*/  STL.64 [R1+0x18], R26 ;  /* 0x0000181a01007387 */ /* 0x000fe80000100a00 */
[----:B------:R-:W0:Y:S04]  /*7ff60*/  LDSM.16.M88.4 R24, [R21+UR5+0x28180] ;  /* 0x028180051518783b */ /* 0x000e280008000200 */
[----:B0-----:R-:W-:Y:S04]  /*7ff70*/  STL.64 [R1+0x4058], R26 ;  /* 0x0040581a01007387 */ /* 0x001fe80000100a00 */
[----:B------:R-:W-:Y:S04]  /*7ff80*/  STL.64 [R1], R16 ;  /* 0x0000001001007387 */ /* 0x000fe80000100a00 */
[----:B------:R-:W-:Y:S04]  /*7ff90*/  STL.64 [R1+0x8], R18 ;  /* 0x0000081201007387 */ /* 0x000fe80000100a00 */
[----:B------:R0:W-:Y:S04]  /*7ffa0*/  STL.64 [R1+0x4050], R24 ;  /* 0x0040501801007387 */ /* 0x0001e80000100a00 */
[----:B------:R-:W-:Y:S01]  /*7ffb0*/  LDSM.16.M88.4 R16, [R21+UR5+0x34180] ;  /* 0x034180051510783b */ /* 0x000fe20008000200 */
[----:B--2---:R-:W-:-:S02]  /*7ffc0*/  IMAD.MOV.U32 R22, RZ, RZ, R7 ;  /* 0x000000ffff167224 */ /* 0x004fc400078e0007 */
[----:B------:R-:W-:-:S05]  /*7ffd0*/  IMAD.MOV.U32 R23, RZ, RZ, R6 ;  /* 0x000000ffff177224 */ /* 0x000fca00078e0006 */
[----:B------:R3:W-:Y:S04]  /*7ffe0*/  STL.64 [R1+0x4108], R22 ;  /* 0x0041081601007387 */ /* 0x0007e80000100a00 */
[----:B------:R-:W2:Y:S01]  /*7fff0*/  LDL R7, [R1+0x384] ;  /* 0x0003840001077983 */ /* 0x000ea20000100800 */
[----:B0-----:R-:W-:Y:S02]  /*80000*/  IMAD.MOV.U32 R24, RZ, RZ, R11 ;  /* 0x000000ffff187224 */ /* 0x001fe400078e000b */
[----:B------:R-:W-:Y:S02]  /*80010*/  IMAD.MOV.U32 R25, RZ, RZ, R10 ;  /* 0x000000ffff197224 */ /* 0x000fe400078e000a */
[----:B---3--:R-:W-:Y:S02]  /*80020*/  IMAD.MOV.U32 R23, RZ, RZ, R4 ;  /* 0x000000ffff177224 */ /* 0x008fe400078e0004 */
[----:B------:R-:W-:Y:S01]  /*80030*/  IMAD.MOV.U32 R22, RZ, RZ, R5 ;  /* 0x000000ffff167224 */ /* 0x000fe200078e0005 */
[----:B--2---:R0:W-:Y:S04]  /*80040*/  STL [R1+0x4110], R7 ;  /* 0x0041100701007387 */ /* 0x0041e80000100800 */
[----:B------:R-:W2:Y:S04]  /*80050*/  LDL.LU R4, [R1+0x2b0] ;  /* 0x0002b00001047983 */ /* 0x000ea80000300800 */
[----:B------:R-:W2:Y:S04]  /*80060*/  LDL.LU R5, [R1+0x2b4] ;  /* 0x0002b40001057983 */ /* 0x000ea80000300800 */
[----:B------:R-:W2:Y:S04]  /*80070*/  LDL.LU R6, [R1+0x2b8] ;  /* 0x0002b80001067983 */ /* 0x000ea80000300800 */
[----:B0-----:R-:W2:Y:S04]  /*80080*/  LDL.LU R7, [R1+0x2bc] ;  /* 0x0002bc0001077983 */ /* 0x001ea80000300800 */
[----:B------:R0:W-:Y:S04]  /*80090*/  STL.64 [R1+0x40d0], R24 ;  /* 0x0040d01801007387 */ /* 0x0001e80000100a00 */
[----:B0-----:R-:W3:Y:S01]  /*800a0*/  LDL.LU.64 R24, [R1+0x80] ;  /* 0x0000800001187983 */ /* 0x001ee20000300a00 */
[----:B------:R-:W-:-:S02]  /*800b0*/  IMAD.MOV.U32 R26, RZ, RZ, R13 ;  /* 0x000000ffff1a7224 */ /* 0x000fc400078e000d */
[----:B------:R-:W-:Y:S02]  /*800c0*/  IMAD.MOV.U32 R27, RZ, RZ, R12 ;  /* 0x000000ffff1b7224 */ /* 0x000fe400078e000c */
[----:B------:R-:W0:Y:S04]  /*800d0*/  LDSM.16.M88.4 R12, [R21+UR5+0x2c180] ;  /* 0x02c18005150c783b */ /* 0x000e280008000200 */
[----:B---3--:R1:W-:Y:S04]  /*800e0*/  STL.64 [R1+0x40e8], R24 ;  /* 0x0040e81801007387 */ /* 0x0083e80000100a00 */
[----:B-1----:R-:W3:Y:S04]  /*800f0*/  LDL.LU.64 R24, [R1+0x90] ;  /* 0x0000900001187983 */ /* 0x002ee80000300a00 */
[----:B---3--:R1:W-:Y:S04]  /*80100*/  STL.64 [R1+0x4100], R24 ;  /* 0x0041001801007387 */ /* 0x0083e80000100a00 */
[----:B-1----:R-:W3:Y:S04]  /*80110*/  LDL.LU R24, [R1+0x2a0] ;  /* 0x0002a00001187983 */ /* 0x002ee80000300800 */
[----:B------:R-:W3:Y:S04]  /*80120*/  LDL.LU R25, [R1+0x2a4] ;  /* 0x0002a40001197983 */ /* 0x000ee80000300800 */
[----:B0-----:R-:W-:Y:S04]  /*80130*/  STL [R1+0x403c], R14 ;  /* 0x00403c0e01007387 */ /* 0x001fe80000100800 */
[----:B------:R-:W-:Y:S04]  /*80140*/  STL [R1+0x4038], R15 ;  /* 0x0040380f01007387 */ /* 0x000fe80000100800 */
[----:B------:R0:W-:Y:S02]  /*80150*/  STL.64 [R1+0x40c8], R12 ;  /* 0x0040c80c01007387 */ /* 0x0001e40000100a00 */
[----:B0-----:R-:W-:-:S02]  /*80160*/  IMAD.MOV.U32 R12, RZ, RZ, R8 ;  /* 0x000000ffff0c7224 */ /* 0x001fc400078e0008 */
[----:B------:R-:W-:Y:S01]  /*80170*/  IMAD.MOV.U32 R13, RZ, RZ, R9 ;  /* 0x000000ffff0d7224 */ /* 0x000fe200078e0009 */
[----:B------:R-:W2:Y:S04]  /*80180*/  LDL.LU R8, [R1+0x412c] ;  /* 0x00412c0001087983 */ /* 0x000ea80000300800 */
[----:B------:R-:W2:Y:S04]  /*80190*/  LDL.LU R9, [R1+0x4128] ;  /* 0x0041280001097983 */ /* 0x000ea80000300800 */
[----:B------:R-:W2:Y:S04]  /*801a0*/  LDL.LU R14, [R1+0x268] ;  /* 0x00026800010e7983 */ /* 0x000ea80000300800 */
[----:B------:R-:W2:Y:S04]  /*801b0*/  LDL.LU R15, [R1+0x26c] ;  /* 0x00026c00010f7983 */ /* 0x000ea80000300800 */
[----:B--2---:R0:W-:Y:S02]  /*801c0*/  STL.64 [R1+0x40e0], R14 ;  /* 0x0040e00e01007387 */ /* 0x0041e40000100a00 */
[----:B0-----:R-:W-:-:S02]  /*801d0*/  IMAD.MOV.U32 R14, RZ, RZ, R9 ;  /* 0x000000ffff0e7224 */ /* 0x001fc400078e0009 */
[----:B------:R-:W-:Y:S02]  /*801e0*/  IMAD.MOV.U32 R15, RZ, RZ, R8 ;  /* 0x000000ffff0f7224 */ /* 0x000fe400078e0008 */
[----:B------:R-:W0:Y:S04]  /*801f0*/  LDSM.16.M88.4 R8, [R21+UR5+0x30180] ;  /* 0x030180051508783b */ /* 0x000e280008000200 */
[----:B------:R1:W-:Y:S04]  /*80200*/  STL.64 [R1+0x40d8], R12 ;  /* 0x0040d80c01007387 */ /* 0x0003e80000100a00 */
[----:B-1----:R-:W2:Y:S04]  /*80210*/  LDL.LU R12, [R1+0x280] ;  /* 0x00028000010c7983 */ /* 0x002ea80000300800 */
[----:B------:R-:W2:Y:S04]  /*80220*/  LDL.LU R13, [R1+0x284] ;  /* 0x00028400010d7983 */ /* 0x000ea80000300800 */
[----:B0-----:R-:W-:Y:S04]  /*80230*/  STL [R1+0x4034], R8 ;  /* 0x0040340801007387 */ /* 0x001fe80000100800 */
[----:B------:R-:W-:Y:S04]  /*80240*/  STL [R1+0x4030], R9 ;  /* 0x0040300901007387 */ /* 0x000fe80000100800 */
[----:B------:R-:W-:Y:S04]  /*80250*/  STL [R1+0x402c], R10 ;  /* 0x00402c0a01007387 */ /* 0x000fe80000100800 */
[----:B------:R-:W-:Y:S04]  /*80260*/  STL [R1+0x4028], R11 ;  /* 0x0040280b01007387 */ /* 0x000fe80000100800 */
[----:B------:R-:W0:Y:S04]  /*80270*/  LDSM.16.M88.4 R8, [R21+UR5+0x38180] ;  /* 0x038180051508783b */ /* 0x000e280008000200 */
[----:B------:R-:W-:Y:S04]  /*80280*/  STL.64 [R1+0xd0], R16 ;  /* 0x0000d01001007387 */ /* 0x000fe80000100a00 */
[----:B------:R-:W-:Y:S04]  /*80290*/  STL.64 [R1+0xd8], R18 ;  /* 0x0000d81201007387 */ /* 0x000fe80000100a00 */
[----:B------:R-:W1:Y:S04]  /*802a0*/  LDSM.16.M88.4 R16, [R21+UR5+0x3c180] ;  /* 0x03c180051510783b */ /* 0x000e680008000200 */
[----:B0-----:R-:W-:Y:S04]  /*802b0*/  STL.64 [R1+0x1e0], R8 ;  /* 0x0001e00801007387 */ /* 0x001fe80000100a00 */
[----:B------:R0:W-:Y:S04]  /*802c0*/  STL.64 [R1+0x1e8], R10 ;  /* 0x0001e80a01007387 */ /* 0x0001e80000100a00 */
[----:B-1----:R-:W-:Y:S04]  /*802d0*/  STL.64 [R1+0x210], R16 ;  /* 0x0002101001007387 */ /* 0x002fe80000100a00 */
[----:B------:R1:W-:Y:S01]  /*802e0*/  STL.64 [R1+0x218], R18 ;  /* 0x0002181201007387 */ /* 0x0003e20000100a00 */
[----:B0-----:R-:W-:-:S02]  /*802f0*/  IMAD.MOV.U32 R10, RZ, RZ, R16 ;  /* 0x000000ffff0a7224 */ /* 0x001fc400078e0010 */
[----:B------:R-:W-:Y:S01]  /*80300*/  IMAD.MOV.U32 R11, RZ, RZ, R17 ;  /* 0x000000ffff0b7224 */ /* 0x000fe200078e0011 */
[----:B-1----:R-:W2:Y:S04]  /*80310*/  LDL.LU.64 R18, [R1+0x4120] ;  /* 0x0041200001127983 */ /* 0x002ea80000300a00 */
[----:B------:R-:W2:Y:S02]  /*80320*/  LDL.LU.64 R16, [R1+0x4118] ;  /* 0x0041180001107983 */ /* 0x000ea40000300a00 */
[----:B--2---:R-:W-:Y:S02]  /*80330*/  HMMA.16816.F32 R20, R16, R22, R4 ;  /* 0x000000161014723c */ /* 0x004fe40000001804 */
[----:B------:R-:W2:-:S15]  /*80340*/  LDL.LU R7, [R1+0x4110] ;  /* 0x0041100001077983 */ /* 0x000e9e0000300800 */
[----:B------:R-:W-:Y:S02]  /*80350*/  NOP ;  /* 0x0000000000007918 */ /* 0x000fe40000000000 */
[----:B------:R0:W-:Y:S04]  /*80360*/  STL.64 [R1+0x2b8], R22 ;  /* 0x0002b81601007387 */ /* 0x0001e80000100a00 */
[----:B0-----:R-:W3:Y:S01]  /*80370*/  LDL.LU.64 R22, [R1+0x4108] ;  /* 0x0041080001167983 */ /* 0x001ee20000300a00 */
[----:B------:R-:W-:Y:S02]  /*80380*/  IMAD.MOV.U32 R2, RZ, RZ, R21 ;  /* 0x000000ffff027224 */ /* 0x000fe400078e0015 */
[----:B------:R-:W-:-:S03]  /*80390*/  IMAD.MOV.U32 R0, RZ, RZ, R20 ;  /* 0x000000ffff007224 */ /* 0x000fc600078e0014 */
        /* <DEDUP_REMOVED lines=21> */
[----:B------:R-:W-:Y:S02]  /*804f0*/  IMAD.MOV.U32 R6, RZ, RZ, R25 ;  /* 0x000000ffff067224 */ /* 0x000fe400078e0019 */
        /* <DEDUP_REMOVED lines=12> */
[----:B0-----:R-:W2:Y:S01]  /*805c0*/  LDL.LU R4, [R1+0x270] ;  /* 0x0002700001047983 */ /* 0x001ea20000300800 */
[----:B----4-:R-:W-:-:S02]  /*805d0*/  IMAD.MOV.U32 R5, RZ, RZ, R29 ;  /* 0x000000ffff057224 */ /* 0x010fc400078e001d */
[----:B------:R-:W-:Y:S02]  /*805e0*/  IMAD.MOV.U32 R6, RZ, RZ, R28 ;  /* 0x000000ffff067224 */ /* 0x000fe400078e001c */
[----:B------:R-:W-:Y:S02]  /*805f0*/  IMAD.MOV.U32 R7, RZ, RZ, R3 ;  /* 0x000000ffff077224 */ /* 0x000fe400078e0003 */
[----:B---3--:R-:W-:Y:S02]  /*80600*/  IMAD.MOV.U32 R8, RZ, RZ, R16 ;  /* 0x000000ffff087224 */ /* 0x008fe400078e0010 */
[----:B------:R-:W-:-:S03]  /*80610*/  IMAD.MOV.U32 R9, RZ, RZ, R17 ;  /* 0x000000ffff097224 */ /* 0x000fc600078e0011 */
[----:B--2---:R-:W-:-:S15]  /*80620*/  HMMA.16816.F32 R4, R20, R16, R4 ;  /* 0x000000101404723c */ /* 0x004fde0000001804 */
[----:B------:R-:W-:-:S04]  /*80630*/  NOP ;  /* 0x0000000000007918 */ /* 0x000fc80000000000 */
[----:B------:R-:W-:Y:S04]  /*80640*/  STL.64 [R1+0x270], R4 ;  /* 0x0002700401007387 */ /* 0x000fe80000100a00 */
[----:B------:R0:W-:Y:S02]  /*80650*/  STL.64 [R1+0x278], R6 ;  /* 0x0002780601007387 */ /* 0x0001e40000100a00 */
[----:B0-----:R-:W-:Y:S02]  /*80660*/  HMMA.16816.F32 R4, R20, R24, R12 ;  /* 0x000000181404723c */ /* 0x001fe4000000180c */
[----:B------:R-:W-:Y:S04]  /*80670*/  STL.64 [R1+0x4068], R10 ;  /* 0x0040680a01007387 */ /* 0x000fe80000100a00 */
[----:B------:R0:W-:-:S13]  /*80680*/  STL.64 [R1+0x4060], R8 ;  /* 0x0040600801007387 */ /* 0x0001da0000100a00 */
[----:B------:R-:W-:Y:S04]  /*80690*/  STL [R1+0x260], R4 ;  /* 0x0002600401007387 */ /* 0x000fe80000100800 */
        /* <DEDUP_REMOVED lines=8> */
[----:B------:R-:W2:Y:S04]  /*80720*/  LDL R19, [R1+0x380] ;  /* 0x0003800001137983 */ /* 0x000ea80000100800 */
[----:B--2---:R-:W-:Y:S04]  /*80730*/  STL [R1+0x4098], R19 ;  /* 0x0040981301007387 */ /* 0x004fe80000100800 */
[----:B------:R-:W2:Y:S04]  /*80740*/  LDL.64 R16, [R1+0x30] ;  /* 0x0000300001107983 */ /* 0x000ea80000100a00 */
[----:B--2---:R0:W-:Y:S04]  /*80750*/  STL.64 [R1+0x40a8], R16 ;  /* 0x0040a81001007387 */ /* 0x0041e80000100a00 */
[----:B0-----:R-:W2:Y:S04]  /*80760*/  LDL.LU.64 R16, [R1+0x40] ;  /* 0x0000400001107983 */ /* 0x001ea80000300a00 */
[----:B--2---:R0:W-:Y:S04]  /*80770*/  STL.64 [R1+0x40c0], R16 ;  /* 0x0040c01001007387 */ /* 0x0041e80000100a00 */
[----:B0-----:R-:W4:Y:S04]  /*80780*/  LDL.LU.64 R16, [R1+0x50] ;  /* 0x0000500001107983 */ /* 0x001f280000300a00 */
[----:B---3--:R-:W-:Y:S04]  /*80790*/  STL.64 [R1+0x4078], R10 ;  /* 0x0040780a01007387 */ /* 0x008fe80000100a00 */
[----:B------:R0:W-:Y:S04]  /*807a0*/  STL.64 [R1+0x4070], R8 ;  /* 0x0040700801007387 */ /* 0x0001e80000100a00 */
[----:B0-----:R-:W2:Y:S04]  /*807b0*/  LDL.LU R8, [R1+0x360] ;  /* 0x0003600001087983 */ /* 0x001ea80000300800 */
[----:B------:R-:W2:Y:S04]  /*807c0*/  LDL.LU R9, [R1+0x364] ;  /* 0x0003640001097983 */ /* 0x000ea80000300800 */
[----:B------:R-:W3:Y:S04]  /*807d0*/  LDL.LU R10, [R1+0x368] ;  /* 0x00036800010a7983 */ /* 0x000ee80000300800 */
[----:B------:R-:W3:Y:S04]  /*807e0*/  LDL.LU R11, [R1+0x36c] ;  /* 0x00036c00010b7983 */ /* 0x000ee80000300800 */
[----:B---3--:R-:W-:Y:S04]  /*807f0*/  STL.64 [R1+0x4088], R10 ;  /* 0x0040880a01007387 */ /* 0x008fe80000100a00 */
[----:B--2---:R0:W-:Y:S04]  /*80800*/  STL.64 [R1+0x4080], R8 ;  /* 0x0040800801007387 */ /* 0x0041e80000100a00 */
[----:B0-----:R-:W2:Y:S04]  /*80810*/  LDL.LU.64 R8, [R1+0x20] ;  /* 0x0000200001087983 */ /* 0x001ea80000300a00 */
        /* <DEDUP_REMOVED lines=10> */
[----:B------:R-:W2:Y:S04]  /*808c0*/  LDL.LU R10, [R1+0x248] ;  /* 0x00024800010a7983 */ /* 0x000ea80000300800 */
[----:B------:R-:W2:Y:S04]  /*808d0*/  LDL.LU R11, [R1+0x24c] ;  /* 0x00024c00010b7983 */ /* 0x000ea80000300800 */
[----:B------:R-:W3:Y:S01]  /*808e0*/  LDL.LU.64 R24, [R1] ;  /* 0x0000000001187983 */ /* 0x000ee20000300a00 */
[----:B------:R-:W-:-:S02]  /*808f0*/  IMAD.MOV.U32 R3, RZ, RZ, R7 ;  /* 0x000000ffff037224 */ /* 0x000fc400078e0007 */
[----:B------:R-:W-:Y:S02]  /*80900*/  IMAD.MOV.U32 R29, RZ, RZ, R5 ;  /* 0x000000ffff1d7224 */ /* 0x000fe400078e0005 */
[----:B------:R-:W-:Y:S01]  /*80910*/  IMAD.MOV.U32 R28, RZ, RZ, R6 ;  /* 0x000000ffff1c7224 */ /* 0x000fe200078e0006 */
        /* <DEDUP_REMOVED lines=9> */
[----:B------:R-:W-:Y:S04]  /*809b0*/  STL [R1+0x3f80], R3 ;  /* 0x003f800301007387 */ /* 0x000fe80000100800 */
[----:B------:R-:W-:Y:S04]  /*809c0*/  STL [R1+0x3f7c], R28 ;  /* 0x003f7c1c01007387 */ /* 0x000fe80000100800 */
[----:B------:R-:W-:Y:S04]  /*809d0*/  STL [R1+0x3f78], R29 ;  /* 0x003f781d01007387 */ /* 0x000fe80000100800 */
[----:B------:R0:W-:Y:S04]  /*809e0*/  STL.64 [R1+0x250], R12 ;  /* 0x0002500c01007387 */ /* 0x0001e80000100a00 */
[----:B------:R1:W-:Y:S04]  /*809f0*/  STL.64 [R1+0x258], R14 ;  /* 0x0002580e01007387 */ /* 0x0003e80000100a00 */
[----:B0-----:R-:W2:Y:S01]  /*80a00*/  LDL.LU.64 R12, [R1+0x40c8] ;  /* 0x0040c800010c7983 */ /* 0x001ea20000300a00 */
[----:B-1----:R-:W-:-:S02]  /*80a10*/  IMAD.MOV.U32 R14, RZ, RZ, R16 ;  /* 0x000000ffff0e7224 */ /* 0x002fc400078e0010 */
[----:B------:R-:W-:Y:S02]  /*80a20*/  IMAD.MOV.U32 R15, RZ, RZ, R17 ;  /* 0x000000ffff0f7224 */ /* 0x000fe400078e0011 */
[----:B------:R-:W2:Y:S02]  /*80a30*/  LDL.LU.64 R16, [R1+0x40c0] ;  /* 0x0040c00001107983 */ /* 0x000ea40000300a00 */
[----:B--2---:R-:W-:Y:S01]  /*80a40*/  HMMA.16816.F32 R8, R20, R16, R8 ;  /* 0x000000101408723c */ /* 0x004fe20000001808 */
[----:B------:R-:W-:Y:S02]  /*80a50*/  IMAD.MOV.U32 R2, RZ, RZ, R16 ;  /* 0x000000ffff027224 */ /* 0x000fe400078e0010 */
[----:B------:R-:W-:-:S15]  /*80a60*/  IMAD.MOV.U32 R0, RZ, RZ, R17 ;  /* 0x000000ffff007224 */ /* 0x000fde00078e0011 */
[----:B------:R-:W-:Y:S01]  /*80a70*/  NOP ;  /* 0x0000000000007918 */ /* 0x000fe20000000000 */
[----:B------:R-:W-:Y:S04]  /*80a80*/  STL.64 [R1+0x240], R8 ;  /* 0x0002400801007387 */ /* 0x000fe80000100a00 */
[----:B------:R0:W-:Y:S04]  /*80a90*/  STL.64 [R1+0x248], R10 ;  /* 0x0002480a01007387 */ /* 0x0001e80000100a00 */
[----:B0-----:R-:W2:Y:S04]  /*80aa0*/  LDL.LU.64 R10, [R1+0x40b8] ;  /* 0x0040b800010a7983 */ /* 0x001ea80000300a00 */
[----:B------:R-:W2:Y:S04]  /*80ab0*/  LDL.LU.64 R8, [R1+0x40b0] ;  /* 0x0040b00001087983 */ /* 0x000ea80000300a00 */
[----:B------:R-:W2:Y:S04]  /*80ac0*/  LDL.LU.64 R16, [R1+0x40a8] ;  /* 0x0040a80001107983 */ /* 0x000ea80000300a00 */
[----:B------:R-:W-:Y:S04]  /*80ad0*/  STL [R1+0x3f88], R0 ;  /* 0x003f880001007387 */ /* 0x000fe80000100800 */
[----:B------:R-:W-:Y:S01]  /*80ae0*/  STL [R1+0x3f84], R2 ;  /* 0x003f840201007387 */ /* 0x000fe20000100800 */
[----:B--2---:R-:W-:-:S15]  /*80af0*/  HMMA.16816.F32 R8, R20, R16, R8 ;  /* 0x000000101408723c */ /* 0x004fde0000001808 */
[----:B------:R-:W-:-:S04]  /*80b00*/  NOP ;  /* 0x0000000000007918 */ /* 0x000fc80000000000 */
[----:B------:R0:W-:Y:S04]  /*80b10*/  STL.64 [R1+0x230], R8 ;  /* 0x0002300801007387 */ /* 0x0001e80000100a00 */
[----:B------:R-:W-:Y:S04]  /*80b20*/  STL.64 [R1+0x238], R10 ;  /* 0x0002380a01007387 */ /* 0x000fe80000100a00 */
[----:B0-----:R-:W3:Y:S04]  /*80b30*/  LDL.LU.64 R8, [R1+0x40a0] ;  /* 0x0040a00001087983 */ /* 0x001ee80000300a00 */
[----:B------:R-:W2:Y:S01]  /*80b40*/  LDL.LU R19, [R1+0x4098] ;  /* 0x0040980001137983 */ /* 0x000ea20000300800 */
[----:B------:R-:W-:-:S03]  /*80b50*/  IMAD.MOV.U32 R3, RZ, RZ, R17 ;  /* 0x000000ffff037224 */ /* 0x000fc600078e0011 */
[----:B--2---:R-:W0:Y:S01]  /*80b60*/  LDSM.16.MT88.4 R16, [R19+UR5+0x43400] ;  /* 0x043400051310783b */ /* 0x004e220008004200 */
[C---:B---3--:R-:W-:Y:S01]  /*80b70*/  HMMA.16816.F32 R24, R20.reuse, R8, R24 ;  /* 0x000000081418723c */ /* 0x048fe20000001818 */
[----:B------:R-:W-:Y:S02]  /*80b80*/  IMAD.MOV.U32 R0, RZ, RZ, R8 ;  /* 0x000000ffff007224 */ /* 0x000fe400078e0008 */
[----:B------:R-:W-:Y:S01]  /*80b90*/  IMAD.MOV.U32 R2, RZ, RZ, R9 ;  /* 0x000000ffff027224 */ /* 0x000fe200078e0009 */
[----:B0-----:R-:W-:Y:S04]  /*80ba0*/  STL.64 [R1+0x3e90], R18 ;  /* 0x003e901201007387 */ /* 0x001fe80000100a00 */
[----:B------:R0:W-:Y:S04]  /*80bb0*/  STL.64 [R1+0x3e88], R16 ;  /* 0x003e881001007387 */ /* 0x0001e80000100a00 */
[----:B0-----:R-:W2:Y:S04]  /*80bc0*/  LDL.LU R16, [R1+0x10] ;  /* 0x0000100001107983 */ /* 0x001ea80000300800 */
[----:B------:R-:W2:Y:S04]  /*80bd0*/  LDL.LU R17, [R1+0x14] ;  /* 0x0000140001117983 */ /* 0x000ea80000300800 */
[----:B------:R0:W-:Y:S04]  /*80be0*/  STL.64 [R1+0x220], R24 ;  /* 0x0002201801007387 */ /* 0x0001e80000100a00 */
[----:B------:R-:W-:Y:S04]  /*80bf0*/  STL.64 [R1+0x228], R26 ;  /* 0x0002281a01007387 */ /* 0x000fe80000100a00 */
[----:B0-----:R-:W3:Y:S04]  /*80c00*/  LDL.LU.64 R24, [R1+0x4090] ;  /* 0x0040900001187983 */ /* 0x001ee80000300a00 */
[----:B------:R-:W2:Y:S04]  /*80c10*/  LDL.LU.64 R10, [R1+0x4088] ;  /* 0x00408800010a7983 */ /* 0x000ea80000300a00 */
[----:B------:R-:W2:Y:S02]  /*80c20*/  LDL.LU.64 R8, [R1+0x4080] ;  /* 0x0040800001087983 */ /* 0x000ea40000300a00 */
[----:B--2---:R-:W-:-:S15]  /*80c30*/  HMMA.16816.F32 R8, R20, R16, R8 ;  /* 0x000000101408723c */ /* 0x004fde0000001808 */
[----:B------:R-:W-:-:S04]  /*80c40*/  NOP ;  /* 0x0000000000007918 */ /* 0x000fc80000000000 */
[----:B------:R-:W-:Y:S04]  /*80c50*/  STL.64 [R1+0x200], R8 ;  /* 0x0002000801007387 */ /* 0x000fe80000100a00 */
[----:B------:R0:W-:Y:S04]  /*80c60*/  STL.64 [R1+0x208], R10 ;  /* 0x0002080a01007387 */ /* 0x0001e80000100a00 */
[----:B0-----:R-:W2:Y:S04]  /*80c70*/  LDL.LU.64 R10, [R1+0x4078] ;  /* 0x00407800010a7983 */ /* 0x001ea80000300a00 */
[----:B------:R-:W2:Y:S04]  /*80c80*/  LDL.LU.64 R8, [R1+0x4070] ;  /* 0x0040700001087983 */ /* 0x000ea80000300a00 */
[----:B------:R0:W-:Y:S01]  /*80c90*/  STL.64 [R1+0x3f28], R16 ;  /* 0x003f281001007387 */ /* 0x0001e20000100a00 */
[----:B---3--:R-:W-:-:S02]  /*80ca0*/  IMAD.MOV.U32 R28, RZ, RZ, R24 ;  /* 0x000000ffff1c7224 */ /* 0x008fc400078e0018 */
[----:B------:R-:W-:Y:S01]  /*80cb0*/  IMAD.MOV.U32 R29, RZ, RZ, R25 ;  /* 0x000000ffff1d7224 */ /* 0x000fe200078e0019 */
[----:B0-----:R-:W3:Y:S04]  /*80cc0*/  LDL.LU R16, [R1+0x330] ;  /* 0x0003300001107983 */ /* 0x001ee80000300800 */
[----:B------:R-:W3:Y:S04]  /*80cd0*/  LDL.LU R17, [R1+0x334] ;  /* 0x0003340001117983 */ /* 0x000ee80000300800 */
[----:B------:R-:W3:Y:S04]  /*80ce0*/  LDL.LU R18, [R1+0x338] ;  /* 0x0003380001127983 */ /* 0x000ee80000300800 */
[----:B------:R-:W3:Y:S01]  /*80cf0*/  LDL.LU R19, [R1+0x33c] ;  /* 0x00033c0001137983 */ /* 0x000ee20000300800 */
[----:B--2---:R-:W-:-:S15]  /*80d00*/  HMMA.16816.F32 R8, R20, R24, R8 ;  /* 0x000000181408723c */ /* 0x004fde0000001808 */
[----:B------:R-:W-:-:S04]  /*80d10*/  NOP ;  /* 0x0000000000007918 */ /* 0x000fc80000000000 */
[----:B------:R-:W-:Y:S04]  /*80d20*/  STL.64 [R1+0x1f0], R8 ;  /* 0x0001f00801007387 */ /* 0x000fe80000100a00 */
[----:B------:R0:W-:Y:S04]  /*80d30*/  STL.64 [R1+0x1f8], R10 ;  /* 0x0001f80a01007387 */ /* 0x0001e80000100a00 */
[----:B0-----:R-:W2:Y:S04]  /*80d40*/  LDL.LU.64 R10, [R1+0x4068] ;  /* 0x00406800010a7983 */ /* 0x001ea80000300a00 */
[----:B------:R-:W2:Y:S04]  /*80d50*/  LDL.LU.64 R8, [R1+0x4060] ;  /* 0x0040600001087983 */ /* 0x000ea80000300a00 */
[----:B------:R-:W2:Y:S04]  /*80d60*/  LDL.LU.64 R26, [R1+0x4058] ;  /* 0x00405800011a7983 */ /* 0x000ea80000300a00 */
[----:B------:R-:W4:Y:S02]  /*80d70*/  LDL.LU.64 R24, [R1+0x4050] ;  /* 0x0040500001187983 */ /* 0x000f240000300a00 */
[----:B----4-:R-:W-:-:S15]  /*80d80*/  HMMA.16816.F32 R4, R20, R24, R4 ;  /* 0x000000181404723c */ /* 0x010fde0000001804 */
[----:B------:R-:W-:-:S04]  /*80d90*/  NOP ;  /* 0x0000000000007918 */ /* 0x000fc80000000000 */
[----:B------:R-:W-:Y:S04]  /*80da0*/  STL.64 [R1+0x1d0], R4 ;  /* 0x0001d00401007387 */ /* 0x000fe80000100a00 */
[----:B------:R0:W-:Y:S04]  /*80db0*/  STL.64 [R1+0x1d8], R6 ;  /* 0x0001d80601007387 */ /* 0x0001e80000100a00 */
[----:B0-----:R-:W4:Y:S04]  /*80dc0*/  LDL.LU.64 R6, [R1+0x4048] ;  /* 0x0040480001067983 */ /* 0x001f280000300a00 */
[----:B------:R-:W4:Y:S04]  /*80dd0*/  LDL.LU.64 R4, [R1+0x4040] ;  /* 0x0040400001047983 */ /* 0x000f280000300a00 */
[----:B--2---:R-:W-:Y:S04]  /*80de0*/  STL.64 [R1+0x3f00], R26 ;  /* 0x003f001a01007387 */ /* 0x004fe80000100a00 */
        /* <DEDUP_REMOVED lines=8> */
[----:B------:R-:W2:Y:S04]  /*80e70*/  LDL.LU R26, [R1+0x148] ;  /* 0x00014800011a7983 */ /* 0x000ea80000300800 */
[----:B------:R-:W2:Y:S01]  /*80e80*/  LDL.LU R27, [R1+0x14c] ;  /* 0x00014c00011b7983 */ /* 0x000ea20000300800 */
[----:B---3--:R-:W-:Y:S03]  /*80e90*/  HMMA.16816.F32 R16, R20, R12, R16 ;  /* 0x0000000c1410723c */ /* 0x008fe60000001810 */
[----:B--2---:R-:W-:Y:S04]  /*80ea0*/  STL.64 [R1+0x3fa0], R26 ;  /* 0x003fa01a01007387 */ /* 0x004fe80000100a00 */
[----:B------:R0:W-:Y:S02]  /*80eb0*/  STL.64 [R1+0x3f98], R24 ;  /* 0x003f981801007387 */ /* 0x0001e40000100a00 */
[----:B0-----:R-:W-:-:S02]  /*80ec0*/  IMAD.MOV.U32 R24, RZ, RZ, R8 ;  /* 0x000000ffff187224 */ /* 0x001fc400078e0008 */
[----:B------:R-:W-:Y:S01]  /*80ed0*/  IMAD.MOV.U32 R25, RZ, RZ, R9 ;  /* 0x000000ffff197224 */ /* 0x000fe200078e0009 */
[----:B------:R-:W2:Y:S04]  /*80ee0*/  LDL.LU R8, [R1+0x4034] ;  /* 0x0040340001087983 */ /* 0x000ea80000300800 */
[----:B------:R-:W2:Y:S04]  /*80ef0*/  LDL.LU R9, [R1+0x4030] ;  /* 0x0040300001097983 */ /* 0x000ea80000300800 */
[----:B------:R4:W-:Y:S04]  /*80f00*/  STL.64 [R1+0x3fb8], R24 ;  /* 0x003fb81801007387 */ /* 0x0009e80000100a00 */
[----:B------:R-:W-:Y:S04]  /*80f10*/  STL.64 [R1+0x1c0], R16 ;  /* 0x0001c01001007387 */ /* 0x000fe80000100a00 */
[----:B------:R-:W-:Y:S01]  /*80f20*/  STL.64 [R1+0x1c8], R18 ;  /* 0x0001c81201007387 */ /* 0x000fe20000100a00 */
[----:B----4-:R-:W-:-:S02]  /*80f30*/  IMAD.MOV.U32 R24, RZ, RZ, R5 ;  /* 0x000000ffff187224 */ /* 0x010fc400078e0005 */
[----:B------:R-:W-:Y:S02]  /*80f40*/  IMAD.MOV.U32 R25, RZ, RZ, R4 ;  /* 0x000000ffff197224 */ /* 0x000fe400078e0004 */
[----:B------:R-:W-:-:S03]  /*80f50*/  IMAD.MOV.U32 R4, RZ, RZ, R10 ;  /* 0x000000ffff047224 */ /* 0x000fc600078e000a */
[----:B------:R-:W-:Y:S04]  /*80f60*/  STL.64 [R1+0x3fd0], R24 ;  /* 0x003fd01801007387 */ /* 0x000fe80000100a00 */
[----:B------:R-:W-:Y:S04]  /*80f70*/  STL.64 [R1+0x3ef0], R14 ;  /* 0x003ef00e01007387 */ /* 0x000fe80000100a00 */
[----:B------:R0:W-:Y:S01]  /*80f80*/  STL.64 [R1+0x3ee8], R12 ;  /* 0x003ee80c01007387 */ /* 0x0001e20000100a00 */
[----:B------:R-:W-:-:S03]  /*80f90*/  IMAD.MOV.U32 R5, RZ, RZ, R11 ;  /* 0x000000ffff057224 */ /* 0x000fc600078e000b */
[----:B0-----:R-:W3:Y:S04]  /*80fa0*/  LDL.LU R12, [R1+0x130] ;  /* 0x00013000010c7983 */ /* 0x001ee80000300800 */
[----:B------:R-:W3:Y:S04]  /*80fb0*/  LDL.LU R13, [R1+0x134] ;  /* 0x00013400010d7983 */ /* 0x000ee80000300800 */
[----:B------:R-:W4:Y:S04]  /*80fc0*/  LDL.LU R14, [R1+0x138] ;  /* 0x00013800010e7983 */ /* 0x000f280000300800 */
[----:B------:R-:W4:Y:S04]  /*80fd0*/  LDL.LU R15, [R1+0x13c] ;  /* 0x00013c00010f7983 */ /* 0x000f280000300800 */
[----:B------:R-:W2:Y:S04]  /*80fe0*/  LDL.LU R10, [R1+0x402c] ;  /* 0x00402c00010a7983 */ /* 0x000ea80000300800 */
[----:B------:R-:W2:Y:S04]  /*80ff0*/  LDL.LU R11, [R1+0x4028] ;  /* 0x00402800010b7983 */ /* 0x000ea80000300800 */
[----:B------:R0:W-:Y:S04]  /*81000*/  STL.64 [R1+0x4000], R4 ;  /* 0x0040000401007387 */ /* 0x0001e80000100a00 */
[----:B0-----:R-:W2:Y:S04]  /*81010*/  LDL.LU.64 R4, [R1+0x1e0] ;  /* 0x0001e00001047983 */ /* 0x001ea80000300a00 */
[----:B--2---:R-:W-:Y:S04]  /*81020*/  STL.64 [R1+0x4008], R4 ;  /* 0x0040080401007387 */ /* 0x004fe80000100a00 */
[----:B------:R-:W2:Y:S04]  /*81030*/  LDL R17, [R1+0x384] ;  /* 0x0003840001117983 */ /* 0x000ea80000100800 */
[----:B--2---:R0:W-:Y:S04]  /*81040*/  STL [R1+0x4010], R17 ;  /* 0x0040101101007387 */ /* 0x0041e80000100800 */
[----:B------:R-:W2:Y:S04]  /*81050*/  LDL.LU R16, [R1+0x310] ;  /* 0x0003100001107983 */ /* 0x000ea80000300800 */
[----:B0-----:R-:W2:Y:S04]  /*81060*/  LDL.LU R17, [R1+0x314] ;  /* 0x0003140001117983 */ /* 0x001ea80000300800 */
[----:B------:R-:W2:Y:S04]  /*81070*/  LDL.LU R18, [R1+0x318] ;  /* 0x0003180001127983 */ /* 0x000ea80000300800 */
[----:B------:R-:W2:Y:S01]  /*81080*/  LDL.LU R19, [R1+0x31c] ;  /* 0x00031c0001137983 */ /* 0x000ea20000300800 */
[----:B------:R-:W-:-:S02]  /*81090*/  IMAD.MOV.U32 R24, RZ, RZ, R7 ;  /* 0x000000ffff187224 */ /* 0x000fc400078e0007 */
[----:B------:R-:W-:Y:S01]  /*810a0*/  IMAD.MOV.U32 R25, RZ, RZ, R6 ;  /* 0x000000ffff197224 */ /* 0x000fe200078e0006 */
[----:B--2---:R-:W-:Y:S04]  /*810b0*/  STL.64 [R1+0x4020], R18 ;  /* 0x0040201201007387 */ /* 0x004fe80000100a00 */
[----:B------:R0:W-:Y:S04]  /*810c0*/  STL.64 [R1+0x4018], R16 ;  /* 0x0040181001007387 */ /* 0x0001e80000100a00 */
[----:B0-----:R-:W2:Y:S04]  /*810d0*/  LDL.LU R16, [R1+0x320] ;  /* 0x0003200001107983 */ /* 0x001ea80000300800 */
[----:B------:R-:W2:Y:S04]  /*810e0*/  LDL.LU R17, [R1+0x324] ;  /* 0x0003240001117983 */ /* 0x000ea80000300800 */
[----:B------:R-:W2:Y:S04]  /*810f0*/  LDL.LU R18, [R1+0x328] ;  /* 0x0003280001127983 */ /* 0x000ea80000300800 */
[----:B------:R-:W2:Y:S04]  /*81100*/  LDL.LU R19, [R1+0x32c] ;  /* 0x00032c0001137983 */ /* 0x000ea80000300800 */
[----:B------:R-:W2:Y:S04]  /*81110*/  LDL.LU.64 R4, [R1+0xd0] ;  /* 0x0000d00001047983 */ /* 0x000ea80000300a00 */
[----:B------:R0:W-:Y:S04]  /*81120*/  STL.64 [R1+0x3ff8], R24 ;  /* 0x003ff81801007387 */ /* 0x0001e80000100a00 */
[----:B0-----:R-:W2:Y:S04]  /*81130*/  LDL.LU R24, [R1+0x2f0] ;  /* 0x0002f00001187983 */ /* 0x001ea80000300800 */
[----:B------:R-:W2:Y:S04]  /*81140*/  LDL.LU R25, [R1+0x2f4] ;  /* 0x0002f40001197983 */ /* 0x000ea80000300800 */
[----:B------:R-:W2:Y:S04]  /*81150*/  LDL.LU R26, [R1+0x2f8] ;  /* 0x0002f800011a7983 */ /* 0x000ea80000300800 */
[----:B------:R-:W2:Y:S04]  /*81160*/  LDL.LU R27, [R1+0x2fc] ;  /* 0x0002fc00011b7983 */ /* 0x000ea80000300800 */
        /* <DEDUP_REMOVED lines=11> */
[----:B------:R-:W4:Y:S01]  /*81220*/  LDL.LU R15, [R1+0x16c] ;  /* 0x00016c00010f7983 */ /* 0x000f220000300800 */
[C---:B--2---:R-:W-:Y:S03]  /*81230*/  HMMA.16816.F32 R16, R20.reuse, R8, R16 ;  /* 0x000000081410723c */ /* 0x044fe60000001810 */
[----:B----4-:R-:W-:Y:S04]  /*81240*/  STL.64 [R1+0x3fe0], R14 ;  /* 0x003fe00e01007387 */ /* 0x010fe80000100a00 */
[----:B---3--:R0:W-:Y:S04]  /*81250*/  STL.64 [R1+0x3fd8], R12 ;  /* 0x003fd80c01007387 */ /* 0x0081e80000100a00 */
[----:B0-----:R-:W2:Y:S04]  /*81260*/  LDL.LU R12, [R1+0x170] ;  /* 0x00017000010c7983 */ /* 0x001ea80000300800 */
[----:B------:R-:W2:Y:S04]  /*81270*/  LDL.LU R13, [R1+0x174] ;  /* 0x00017400010d7983 */ /* 0x000ea80000300800 */
[----:B------:R-:W2:Y:S04]  /*81280*/  LDL.LU R14, [R1+0x178] ;  /* 0x00017800010e7983 */ /* 0x000ea80000300800 */
[----:B------:R-:W2:Y:S04]  /*81290*/  LDL.LU R15, [R1+0x17c] ;  /* 0x00017c00010f7983 */ /* 0x000ea80000300800 */
[----:B------:R-:W-:Y:S04]  /*812a0*/  STL.64 [R1+0x1b0], R16 ;  /* 0x0001b01001007387 */ /* 0x000fe80000100a00 */
[----:B------:R0:W-:Y:S04]  /*812b0*/  STL.64 [R1+0x1b8], R18 ;  /* 0x0001b81201007387 */ /* 0x0001e80000100a00 */
[----:B0-----:R-:W3:Y:S04]  /*812c0*/  LDL.LU.64 R18, [R1+0x4020] ;  /* 0x0040200001127983 */ /* 0x001ee80000300a00 */
[----:B------:R-:W3:Y:S04]  /*812d0*/  LDL.LU.64 R16, [R1+0x4018] ;  /* 0x0040180001107983 */ /* 0x000ee80000300a00 */
[----:B------:R-:W-:Y:S04]  /*812e0*/  STL.64 [R1+0x3ee0], R10 ;  /* 0x003ee00a01007387 */ /* 0x000fe80000100a00 */
[----:B------:R0:W-:Y:S04]  /*812f0*/  STL.64 [R1+0x3ed8], R8 ;  /* 0x003ed80801007387 */ /* 0x0001e80000100a00 */
[----:B0-----:R-:W4:Y:S04]  /*81300*/  LDL.LU R8, [R1+0x300] ;  /* 0x0003000001087983 */ /* 0x001f280000300800 */
[----:B------:R-:W4:Y:S04]  /*81310*/  LDL.LU R9, [R1+0x304] ;  /* 0x0003040001097983 */ /* 0x000f280000300800 */
[----:B------:R-:W4:Y:S04]  /*81320*/  LDL.LU R10, [R1+0x308] ;  /* 0x00030800010a7983 */ /* 0x000f280000300800 */
[----:B------:R-:W4:Y:S01]  /*81330*/  LDL.LU R11, [R1+0x30c] ;  /* 0x00030c00010b7983 */ /* 0x000f220000300800 */
[----:B---3--:R-:W-:-:S15]  /*81340*/  HMMA.16816.F32 R16, R20, R4, R16 ;  /* 0x000000041410723c */ /* 0x008fde0000001810 */
[----:B------:R-:W-:-:S04]  /*81350*/  NOP ;  /* 0x0000000000007918 */ /* 0x000fc80000000000 */
[----:B------:R0:W-:Y:S04]  /*81360*/  STL.64 [R1+0x1a0], R16 ;  /* 0x0001a01001007387 */ /* 0x0001e80000100a00 */
[----:B------:R1:W-:Y:S04]  /*81370*/  STL.64 [R1+0x1a8], R18 ;  /* 0x0001a81201007387 */ /* 0x0003e80000100a00 */
[----:B0-----:R-:W3:Y:S01]  /*81380*/  LDL.LU R17, [R1+0x4010] ;  /* 0x0040100001117983 */ /* 0x001ee20000300800 */
[----:B-1----:R-:W-:Y:S02]  /*81390*/  IMAD.MOV.U32 R19, RZ, RZ, R4 ;  /* 0x000000ffff137224 */ /* 0x002fe400078e0004 */
[----:B------:R-:W-:-:S02]  /*813a0*/  IMAD.MOV.U32 R18, RZ, RZ, R5 ;  /* 0x000000ffff127224 */ /* 0x000fc400078e0005 */
[----:B------:R-:W4:Y:S02]  /*813b0*/  LDL.LU.64 R4, [R1+0x4008] ;  /* 0x0040080001047983 */ /* 0x000f240000300a00 */
[----:B----4-:R-:W-:-:S15]  /*813c0*/  HMMA.16816.F32 R8, R20, R4, R8 ;  /* 0x000000041408723c */ /* 0x010fde0000001808 */
[----:B------:R-:W-:-:S04]  /*813d0*/  NOP ;  /* 0x0000000000007918 */ /* 0x000fc80000000000 */
[----:B------:R0:W-:Y:S04]  /*813e0*/  STL.64 [R1+0x190], R8 ;  /* 0x0001900801007387 */ /* 0x0001e80000100a00 */
[----:B------:R-:W-:Y:S01]  /*813f0*/  STL.64 [R1+0x198], R10 ;  /* 0x0001980a01007387 */ /* 0x000fe20000100a00 */
[----:B0-----:R-:W-:Y:S02]  /*81400*/  IMAD.MOV.U32 R9, RZ, RZ, R4 ;  /* 0x000000ffff097224 */ /* 0x001fe400078e0004 */
[----:B------:R-:W-:Y:S02]  /*81410*/  IMAD.MOV.U32 R8, RZ, RZ, R5 ;  /* 0x000000ffff087224 */ /* 0x000fe400078e0005 */
[----:B------:R-:W4:Y:S02]  /*81420*/  LDL.LU.64 R4, [R1+0x4000] ;  /* 0x0040000001047983 */ /* 0x000f240000300a00 */
[----:B----4-:R-:W-:Y:S02]  /*81430*/  HMMA.16816.F32 R20, R20, R4, R24 ;  /* 0x000000041414723c */ /* 0x010fe40000001818 */
[----:B------:R-:W2:Y:S04]  /*81440*/  LDL.LU.64 R24, [R1+0x3ff8] ;  /* 0x003ff80001187983 */ /* 0x000ea80000300a00 */
[----:B------:R-:W2:Y:S04]  /*81450*/  LDL.LU.64 R6, [R1+0x3ff0] ;  /* 0x003ff00001067983 */ /* 0x000ea80000300a00 */
[----:B------:R-:W2:Y:S09]  /*81460*/  LDL.LU.64 R4, [R1+0x3fe8] ;  /* 0x003fe80001047983 */ /* 0x000eb20000300a00 */
[----:B------:R-:W-:Y:S04]  /*81470*/  STL.64 [R1+0x180], R20 ;  /* 0x0001801401007387 */ /* 0x000fe80000100a00 */
[----:B------:R-:W-:Y:S04]  /*81480*/  STL.64 [R1+0x188], R22 ;  /* 0x0001881601007387 */ /* 0x000fe80000100a00 */
[----:B---3--:R-:W0:Y:S04]  /*81490*/  LDSM.16.MT88.4 R20, [R17+UR5+0x43400] ;  /* 0x043400051114783b */ /* 0x008e280008004200 */
[----:B0-----:R-:W-:Y:S04]  /*814a0*/  STL.64 [R1+0x3d78], R22 ;  /* 0x003d781601007387 */ /* 0x001fe80000100a00 */
[----:B------:R0:W-:Y:S04]  /*814b0*/  STL.64 [R1+0x3d70], R20 ;  /* 0x003d701401007387 */ /* 0x0001e80000100a00 */
[----:B0-----:R-:W3:Y:S04]  /*814c0*/  LDL.LU.64 R20, [R1+0x210] ;  /* 0x0002100001147983 */ /* 0x001ee80000300a00 */
[----:B------:R-:W4:Y:S01]  /*814d0*/  LDL.64 R22, [R1+0x218] ;  /* 0x0002180001167983 */ /* 0x000f220000100a00 */
[C---:B--2---:R-:W-:Y:S03]  /*814e0*/  HMMA.16816.F32 R24, R4.reuse, R24, R12 ;  /* 0x000000180418723c */ /* 0x044fe6000000180c */
[----:B----4-:R-:W-:Y:S04]  /*814f0*/  STL.64 [R1+0x3ea0], R22 ;  /* 0x003ea01601007387 */ /* 0x010fe80000100a00 */
[----:B---3--:R0:W-:Y:S04]  /*81500*/  STL.64 [R1+0x3e98], R20 ;  /* 0x003e981401007387 */ /* 0x0081e80000100a00 */
        /* <DEDUP_REMOVED lines=19> */
[----:B------:R-:W2:Y:S02]  /*81640*/  LDL.LU.64 R24, [R1+0x3f98] ;  /* 0x003f980001187983 */ /* 0x000ea40000300a00 */
[----:B--2---:R-:W-:Y:S02]  /*81650*/  HMMA.16816.F32 R20, R4, R20, R24 ;  /* 0x000000140414723c */ /* 0x004fe40000001818 */
[----:B------:R-:W3:Y:S01]  /*81660*/  LDL.LU.64 R24, [R1+0x3f90] ;  /* 0x003f900001187983 */ /* 0x000ee20000300a00 */
[----:B------:R-:W-:-:S02]  /*81670*/  IMAD.MOV.U32 R16, RZ, RZ, R0 ;  /* 0x000000ffff107224 */ /* 0x000fc400078e0000 */
[----:B------:R-:W-:-:S14]  /*81680*/  IMAD.MOV.U32 R17, RZ, RZ, R2 ;  /* 0x000000ffff117224 */ /* 0x000fdc00078e0002 */
[----:B------:R-:W-:Y:S04]  /*81690*/  STL.64 [R1+0x140], R20 ;  /* 0x0001401401007387 */ /* 0x000fe80000100a00 */
[----:B------:R-:W-:Y:S01]  /*816a0*/  STL.64 [R1+0x148], R22 ;  /* 0x0001481601007387 */ /* 0x000fe20000100a00 */
[----:B---3--:R-:W-:-:S15]  /*816b0*/  HMMA.16816.F32 R12, R4, R24, R12 ;  /* 0x00000018040c723c */ /* 0x008fde000000180c */
[----:B------:R-:W-:-:S04]  /*816c0*/  NOP ;  /* 0x0000000000007918 */ /* 0x000fc80000000000 */
[----:B------:R0:W-:Y:S04]  /*816d0*/  STL.64 [R1+0x130], R12 ;  /* 0x0001300c01007387 */ /* 0x0001e80000100a00 */
[----:B------:R1:W-:Y:S04]  /*816e0*/  STL.64 [R1+0x138], R14 ;  /* 0x0001380e01007387 */ /* 0x0003e80000100a00 */
[----:B------:R-:W2:Y:S04]  /*816f0*/  LDL.LU R0, [R1+0x3f88] ;  /* 0x003f880001007983 */ /* 0x000ea80000300800 */
[----:B------:R-:W3:Y:S04]  /*81700*/  LDL.LU R2, [R1+0x3f84] ;  /* 0x003f840001027983 */ /* 0x000ee80000300800 */
[----:B------:R4:W-:Y:S04]  /*81710*/  STL.64 [R1+0x3f40], R16 ;  /* 0x003f401001007387 */ /* 0x0009e80000100a00 */
[----:B0-----:R-:W2:Y:S04]  /*81720*/  LDL.LU R12, [R1+0x2e0] ;  /* 0x0002e000010c7983 */ /* 0x001ea80000300800 */
[----:B------:R-:W2:Y:S04]  /*81730*/  LDL.LU R13, [R1+0x2e4] ;  /* 0x0002e400010d7983 */ /* 0x000ea80000300800 */
[----:B-1----:R-:W2:Y:S04]  /*81740*/  LDL.LU R14, [R1+0x2e8] ;  /* 0x0002e800010e7983 */ /* 0x002ea80000300800 */
[----:B------:R-:W2:Y:S04]  /*81750*/  LDL.LU R15, [R1+0x2ec] ;  /* 0x0002ec00010f7983 */ /* 0x000ea80000300800 */
[----:B----4-:R-:W4:Y:S01]  /*81760*/  LDL.LU R16, [R1+0x30] ;  /* 0x0000300001107983 */ /* 0x010f220000300800 */
[----:B------:R-:W-:-:S03]  /*81770*/  IMAD.MOV.U32 R17, RZ, RZ, R3 ;  /* 0x000000ffff117224 */ /* 0x000fc600078e0003 */
[----:B------:R-:W2:Y:S01]  /*81780*/  LDL.LU R3, [R1+0x3f80] ;  /* 0x003f800001037983 */ /* 0x000ea20000300800 */
[----:B------:R-:W-:Y:S02]  /*81790*/  IMAD.MOV.U32 R24, RZ, RZ, R28 ;  /* 0x000000ffff187224 */ /* 0x000fe400078e001c */
[----:B------:R-:W-:Y:S01]  /*817a0*/  IMAD.MOV.U32 R25, RZ, RZ, R29 ;  /* 0x000000ffff197224 */ /* 0x000fe200078e001d */
[----:B----4-:R3:W-:Y:S04]  /*817b0*/  STL.64 [R1+0x3f58], R16 ;  /* 0x003f581001007387 */ /* 0x0107e80000100a00 */
[----:B--2---:R-:W-:Y:S04]  /*817c0*/  STL.64 [R1+0x3f10], R14 ;  /* 0x003f100e01007387 */ /* 0x004fe80000100a00 */
[----:B------:R-:W-:Y:S04]  /*817d0*/  STL.64 [R1+0x3f08], R12 ;  /* 0x003f080c01007387 */ /* 0x000fe80000100a00 */
[----:B------:R-:W2:Y:S04]  /*817e0*/  LDL.LU R28, [R1+0x3f7c] ;  /* 0x003f7c00011c7983 */ /* 0x000ea80000300800 */
[----:B------:R-:W4:Y:S01]  /*817f0*/  LDL.LU R29, [R1+0x3f78] ;  /* 0x003f7800011d7983 */ /* 0x000f220000300800 */
[----:B---3--:R-:W-:-:S02]  /*81800*/  IMAD.MOV.U32 R16, RZ, RZ, R2 ;  /* 0x000000ffff107224 */ /* 0x008fc400078e0002 */
[----:B------:R-:W-:Y:S01]  /*81810*/  IMAD.MOV.U32 R17, RZ, RZ, R0 ;  /* 0x000000ffff117224 */ /* 0x000fe200078e0000 */
[----:B------:R-:W3:Y:S04]  /*81820*/  LDL.LU R2, [R1+0x3f74] ;  /* 0x003f740001027983 */ /* 0x000ee80000300800 */
        /* <DEDUP_REMOVED lines=34> */
[----:B------:R0:W-:Y:S02]  /*81a50*/  STL.64 [R1+0x3eb8], R20 ;  /* 0x003eb81401007387 */ /* 0x0001e40000100a00 */
[----:B0-----:R-:W-:-:S02]  /*81a60*/  IMAD.MOV.U32 R20, RZ, RZ, R19 ;  /* 0x000000ffff147224 */ /* 0x001fc400078e0013 */
[----:B------:R-:W-:-:S05]  /*81a70*/  IMAD.MOV.U32 R21, RZ, RZ, R18 ;  /* 0x000000ffff157224 */ /* 0x000fca00078e0012 */
[----:B------:R0:W-:Y:S04]  /*81a80*/  STL.64 [R1+0x3ed0], R20 ;  /* 0x003ed01401007387 */ /* 0x0001e80000100a00 */
[----:B0-----:R-:W3:Y:S04]  /*81a90*/  LDL.LU R20, [R1+0xa0] ;  /* 0x0000a00001147983 */ /* 0x001ee80000300800 */
[----:B------:R-:W3:Y:S04]  /*81aa0*/  LDL.LU R21, [R1+0xa4] ;  /* 0x0000a40001157983 */ /* 0x000ee80000300800 */
[----:B------:R-:W3:Y:S04]  /*81ab0*/  LDL.LU R22, [R1+0xa8] ;  /* 0x0000a80001167983 */ /* 0x000ee80000300800 */
[----:B------:R-:W3:Y:S01]  /*81ac0*/  LDL.LU R23, [R1+0xac] ;  /* 0x0000ac0001177983 */ /* 0x000ee20000300800 */
        /* <DEDUP_REMOVED lines=28> */
[----:B------:R0:W-:Y:S02]  /*81c90*/  STL.64 [R1+0x3ea8], R16 ;  /* 0x003ea81001007387 */ /* 0x0001e40000100a00 */
[----:B0-----:R-:W-:-:S02]  /*81ca0*/  IMAD.MOV.U32 R16, RZ, RZ, R0 ;  /* 0x000000ffff107224 */ /* 0x001fc400078e0000 */
[----:B---3--:R-:W-:Y:S01]  /*81cb0*/  IMAD.MOV.U32 R17, RZ, RZ, R2 ;  /* 0x000000ffff117224 */ /* 0x008fe200078e0002 */
[----:B------:R-:W2:Y:S04]  /*81cc0*/  LDL.LU R0, [R1+0x3f1c] ;  /* 0x003f1c0001007983 */ /* 0x000ea80000300800 */
[----:B------:R-:W3:Y:S04]  /*81cd0*/  LDL.LU R2, [R1+0x3f18] ;  /* 0x003f180001027983 */ /* 0x000ee80000300800 */
[----:B------:R-:W2:Y:S04]  /*81ce0*/  LDL.LU R18, [R1+0x2b8] ;  /* 0x0002b80001127983 */ /* 0x000ea80000300800 */
[----:B------:R-:W2:Y:S01]  /*81cf0*/  LDL.LU R19, [R1+0x2bc] ;  /* 0x0002bc0001137983 */ /* 0x000ea20000300800 */
[C---:B------:R-:W-:Y:S03]  /*81d00*/  HMMA.16816.F32 R24, R4.reuse, R24, R12 ;  /* 0x000000180418723c */ /* 0x040fe6000000180c */
[----:B--2---:R-:W-:Y:S04]  /*81d10*/  STL.64 [R1+0x3ec8], R18 ;  /* 0x003ec81201007387 */ /* 0x004fe80000100a00 */
[----:B------:R0:W-:Y:S04]  /*81d20*/  STL.64 [R1+0x3ec0], R16 ;  /* 0x003ec01001007387 */ /* 0x0001e80000100a00 */
[----:B0-----:R-:W2:Y:S04]  /*81d30*/  LDL.LU R16, [R1+0x2c0] ;  /* 0x0002c00001107983 */ /* 0x001ea80000300800 */
[----:B------:R-:W2:Y:S04]  /*81d40*/  LDL.LU R17, [R1+0x2c4] ;  /* 0x0002c40001117983 */ /* 0x000ea80000300800 */
[----:B------:R-:W2:Y:S04]  /*81d50*/  LDL.LU.64 R14, [R1+0x3f10] ;  /* 0x003f1000010e7983 */ /* 0x000ea80000300a00 */
[----:B------:R-:W2:Y:S04]  /*81d60*/  LDL.LU.64 R12, [R1+0x3f08] ;  /* 0x003f0800010c7983 */ /* 0x000ea80000300a00 */
        /* <DEDUP_REMOVED lines=19> */
[----:B0-----:R-:W2:Y:S01]  /*81ea0*/  LDL.LU.64 R20, [R1+0x3ed0] ;  /* 0x003ed00001147983 */ /* 0x001ea20000300a00 */
[----:B---3--:R-:W-:Y:S02]  /*81eb0*/  IMAD.MOV.U32 R18, RZ, RZ, R2 ;  /* 0x000000ffff127224 */ /* 0x008fe400078e0002 */
[----:B------:R-:W-:Y:S02]  /*81ec0*/  IMAD.MOV.U32 R19, RZ, RZ, R0 ;  /* 0x000000ffff137224 */ /* 0x000fe400078e0000 */
[----:B------:R-:W-:Y:S02]  /*81ed0*/  IMAD.MOV.U32 R2, RZ, RZ, R22 ;  /* 0x000000ffff027224 */ /* 0x000fe400078e0016 */
[----:B------:R-:W-:-:S05]  /*81ee0*/  IMAD.MOV.U32 R0, RZ, RZ, R23 ;  /* 0x000000ffff007224 */ /* 0x000fca00078e0017 */
[----:B------:R-:W-:Y:S04]  /*81ef0*/  STL [R1+0x3da4], R0 ;  /* 0x003da40001007387 */ /* 0x000fe80000100800 */
[----:B------:R-:W-:Y:S01]  /*81f00*/  STL [R1+0x3da0], R2 ;  /* 0x003da00201007387 */ /* 0x000fe20000100800 */
[----:B--2---:R-:W-:Y:S03]  /*81f10*/  HMMA.16816.F32 R20, R4, R20, R16 ;  /* 0x000000140414723c */ /* 0x004fe60000001810 */
[----:B------:R-:W2:Y:S04]  /*81f20*/  LDL.LU.64 R18, [R1+0x3ec8] ;  /* 0x003ec80001127983 */ /* 0x000ea80000300a00 */
[----:B------:R-:W2:-:S12]  /*81f30*/  LDL.LU.64 R16, [R1+0x3ec0] ;  /* 0x003ec00001107983 */ /* 0x000e980000300a00 */
[----:B------:R-:W-:Y:S02]  /*81f40*/  IMAD.MOV.U32 R24, RZ, RZ, R23 ;  /* 0x000000ffff187224 */ /* 0x000fe400078e0017 */
[----:B------:R-:W-:Y:S02]  /*81f50*/  IMAD.MOV.U32 R12, RZ, RZ, R20 ;  /* 0x000000ffff0c7224 */ /* 0x000fe400078e0014 */
[----:B------:R-:W-:Y:S01]  /*81f60*/  IMAD.MOV.U32 R13, RZ, RZ, R21 ;  /* 0x000000ffff0d7224 */ /* 0x000fe200078e0015 */
[----:B------:R-:W-:Y:S04]  /*81f70*/  STL [R1+0x2c8], R22 ;  /* 0x0002c81601007387 */ /* 0x000fe80000100800 */
[----:B------:R-:W2:Y:S04]  /*81f80*/  LDL.LU.64 R20, [R1+0x3eb8] ;  /* 0x003eb80001147983 */ /* 0x000ea80000300a00 */
[----:B------:R0:W-:Y:S04]  /*81f90*/  STL.64 [R1+0x3e70], R26 ;  /* 0x003e701a01007387 */ /* 0x0001e80000100a00 */
[----:B------:R-:W-:Y:S04]  /*81fa0*/  STL [R1+0x3e68], R24 ;  /* 0x003e681801007387 */ /* 0x000fe80000100800 */
[----:B0-----:R-:W3:Y:S04]  /*81fb0*/  LDL.LU.64 R26, [R1+0x78] ;  /* 0x00007800011a7983 */ /* 0x001ee80000300a00 */
[----:B---3--:R0:W-:Y:S04]  /*81fc0*/  STL.64 [R1+0x3e78], R26 ;  /* 0x003e781a01007387 */ /* 0x0081e80000100a00 */
[----:B0-----:R-:W3:Y:S01]  /*81fd0*/  LDL.LU.64 R26, [R1+0x88] ;  /* 0x00008800011a7983 */ /* 0x001ee20000300a00 */
[----:B--2---:R-:W-:-:S15]  /*81fe0*/  HMMA.16816.F32 R20, R4, R20, R16 ;  /* 0x000000140414723c */ /* 0x004fde0000001810 */
[----:B------:R-:W-:-:S04]  /*81ff0*/  NOP ;  /* 0x0000000000007918 */ /* 0x000fc80000000000 */
[----:B------:R-:W-:Y:S01]  /*82000*/  IMAD.MOV.U32 R8, RZ, RZ, R23 ;  /* 0x000000ffff087224 */ /* 0x000fe200078e0017 */
[----:B---3--:R0:W-:Y:S04]  /*82010*/  STL.64 [R1+0x3e80], R26 ;  /* 0x003e801a01007387 */ /* 0x0081e80000100a00 */
[----:B0-----:R-:W2:Y:S04]  /*82020*/  LDL.LU.64 R26, [R1+0x98] ;  /* 0x00009800011a7983 */ /* 0x001ea80000300a00 */
[----:B------:R0:W-:Y:S04]  /*82030*/  STL.64 [R1+0x3de8], R14 ;  /* 0x003de80e01007387 */ /* 0x0001e80000100a00 */
[----:B------:R-:W-:Y:S04]  /*82040*/  STL.64 [R1+0x3de0], R12 ;  /* 0x003de00c01007387 */ /* 0x000fe80000100a00 */
[----:B0-----:R-:W3:Y:S04]  /*82050*/  LDL.LU.64 R14, [R1+0x58] ;  /* 0x00005800010e7983 */ /* 0x001ee80000300a00 */
[----:B------:R-:W2:Y:S04]  /*82060*/  LDL.LU.64 R18, [R1+0x3eb0] ;  /* 0x003eb00001127983 */ /* 0x000ea80000300a00 */
[----:B------:R-:W2:Y:S04]  /*82070*/  LDL.LU.64 R16, [R1+0x3ea8] ;  /* 0x003ea80001107983 */ /* 0x000ea80000300a00 */
[----:B------:R-:W-:Y:S04]  /*82080*/  STL.64 [R1+0x2b0], R20 ;  /* 0x0002b01401007387 */ /* 0x000fe80000100a00 */
[----:B------:R0:W-:Y:S04]  /*82090*/  STL [R1+0x2b8], R22 ;  /* 0x0002b81601007387 */ /* 0x0001e80000100800 */
[----:B0-----:R-:W2:Y:S04]  /*820a0*/  LDL.LU.64 R22, [R1+0x3ea0] ;  /* 0x003ea00001167983 */ /* 0x001ea80000300a00 */
[----:B------:R-:W2:Y:S04]  /*820b0*/  LDL.LU.64 R20, [R1+0x3e98] ;  /* 0x003e980001147983 */ /* 0x000ea80000300a00 */
[----:B------:R-:W-:Y:S04]  /*820c0*/  STL.64 [R1+0x3e18], R10 ;  /* 0x003e180a01007387 */ /* 0x000fe80000100a00 */
[----:B------:R0:W-:Y:S04]  /*820d0*/  STL [R1+0x3e10], R8 ;  /* 0x003e100801007387 */ /* 0x0001e80000100800 */
        /* <DEDUP_REMOVED lines=9> */
[----:B0-----:R-:W2:Y:S04]  /*82170*/  LDL.LU R4, [R1+0x290] ;  /* 0x0002900001047983 */ /* 0x001ea80000300800 */
[----:B------:R-:W2:Y:S04]  /*82180*/  LDL.LU R5, [R1+0x294] ;  /* 0x0002940001057983 */ /* 0x000ea80000300800 */
[----:B-1----:R-:W2:Y:S04]  /*82190*/  LDL.LU R6, [R1+0x298] ;  /* 0x0002980001067983 */ /* 0x002ea80000300800 */
[----:B------:R-:W2:Y:S04]  /*821a0*/  LDL.LU R7, [R1+0x29c] ;  /* 0x00029c0001077983 */ /* 0x000ea80000300800 */
[----:B------:R0:W-:Y:S04]  /*821b0*/  STL.64 [R1+0x3d88], R22 ;  /* 0x003d881601007387 */ /* 0x0001e80000100a00 */
[----:B------:R-:W3:Y:S04]  /*821c0*/  LDL.LU R20, [R1+0x280] ;  /* 0x0002800001147983 */ /* 0x000ee80000300800 */
[----:B------:R-:W3:Y:S04]  /*821d0*/  LDL.LU R21, [R1+0x284] ;  /* 0x0002840001157983 */ /* 0x000ee80000300800 */
[----:B0-----:R-:W3:Y:S04]  /*821e0*/  LDL.LU R22, [R1+0x288] ;  /* 0x0002880001167983 */ /* 0x001ee80000300800 */
[----:B------:R-:W3:Y:S01]  /*821f0*/  LDL.LU R23, [R1+0x28c] ;  /* 0x00028c0001177983 */ /* 0x000ee20000300800 */
[----:B--2---:R-:W-:-:S15]  /*82200*/  HMMA.16816.F32 R4, R16, R26, R4 ;  /* 0x0000001a1004723c */ /* 0x004fde0000001804 */
[----:B------:R-:W-:-:S04]  /*82210*/  NOP ;  /* 0x0000000000007918 */ /* 0x000fc80000000000 */
[----:B------:R0:W-:Y:S04]  /*82220*/  STL.64 [R1+0x290], R4 ;  /* 0x0002900401007387 */ /* 0x0001e80000100a00 */
[----:B------:R1:W-:Y:S01]  /*82230*/  STL.64 [R1+0x298], R6 ;  /* 0x0002980601007387 */ /* 0x0003e20000100a00 */
[----:B0-----:R-:W-:Y:S02]  /*82240*/  IMAD.MOV.U32 R5, RZ, RZ, R26 ;  /* 0x000000ffff057224 */ /* 0x001fe400078e001a */
[----:B------:R-:W-:Y:S02]  /*82250*/  IMAD.MOV.U32 R4, RZ, RZ, R27 ;  /* 0x000000ffff047224 */ /* 0x000fe400078e001b */
[----:B------:R-:W3:Y:S04]  /*82260*/  LDL.LU.64 R26, [R1+0x3e80] ;  /* 0x003e8000011a7983 */ /* 0x000ee80000300a00 */
[----:B------:R-:W-:Y:S04]  /*82270*/  STL [R1+0x3dac], R4 ;  /* 0x003dac0401007387 */ /* 0x000fe80000100800 */
[----:B------:R-:W-:Y:S04]  /*82280*/  STL [R1+0x3da8], R5 ;  /* 0x003da80501007387 */ /* 0x000fe80000100800 */
[----:B-1----:R-:W2:Y:S01]  /*82290*/  LDL.LU.64 R6, [R1+0x68] ;  /* 0x0000680001067983 */ /* 0x002ea20000300a00 */
[----:B---3--:R-:W-:-:S15]  /*822a0*/  HMMA.16816.F32 R20, R16, R26, R20 ;  /* 0x0000001a1014723c */ /* 0x008fde0000001814 */
[----:B------:R-:W-:-:S04]  /*822b0*/  NOP ;  /* 0x0000000000007918 */ /* 0x000fc80000000000 */
[----:B------:R0:W-:Y:S04]  /*822c0*/  STL.64 [R1+0x280], R20 ;  /* 0x0002801401007387 */ /* 0x0001e80000100a00 */
[----:B------:R-:W-:Y:S01]  /*822d0*/  STL.64 [R1+0x288], R22 ;  /* 0x0002881601007387 */ /* 0x000fe20000100a00 */
[----:B0-----:R-:W-:Y:S02]  /*822e0*/  IMAD.MOV.U32 R20, RZ, RZ, R27 ;  /* 0x000000ffff147224 */ /* 0x001fe400078e001b */
[----:B------:R-:W-:Y:S02]  /*822f0*/  IMAD.MOV.U32 R21, RZ, RZ, R26 ;  /* 0x000000ffff157224 */ /* 0x000fe400078e001a */
[----:B------:R-:W3:Y:S04]  /*82300*/  LDL.LU.64 R26, [R1+0x3e78] ;  /* 0x003e7800011a7983 */ /* 0x000ee80000300a00 */
[----:B------:R0:W-:Y:S04]  /*82310*/  STL [R1+0x3db4], R20 ;  /* 0x003db41401007387 */ /* 0x0001e80000100800 */
[----:B------:R1:W-:Y:S04]  /*82320*/  STL [R1+0x3db0], R21 ;  /* 0x003db01501007387 */ /* 0x0003e80000100800 */
[----:B0-----:R-:W3:Y:S04]  /*82330*/  LDL.LU R20, [R1+0x270] ;  /* 0x0002700001147983 */ /* 0x001ee80000300800 */
[----:B-1----:R-:W3:Y:S04]  /*82340*/  LDL.LU R21, [R1+0x274] ;  /* 0x0002740001157983 */ /* 0x002ee80000300800 */
[----:B------:R-:W3:Y:S04]  /*82350*/  LDL.LU R22, [R1+0x278] ;  /* 0x0002780001167983 */ /* 0x000ee80000300800 */
[----:B------:R-:W3:Y:S02]  /*82360*/  LDL.LU R23, [R1+0x27c] ;  /* 0x00027c0001177983 */ /* 0x000ee40000300800 */
[----:B---3--:R-:W-:-:S15]  /*82370*/  HMMA.16816.F32 R20, R16, R26, R20 ;  /* 0x0000001a1014723c */ /* 0x008fde0000001814 */
[----:B------:R-:W-:-:S04]  /*82380*/  NOP ;  /* 0x0000000000007918 */ /* 0x000fc80000000000 */
[----:B------:R-:W-:Y:S04]  /*82390*/  STL.64 [R1+0x270], R20 ;  /* 0x0002701401007387 */ /* 0x000fe80000100a00 */
[----:B------:R0:W-:Y:S02]  /*823a0*/  STL.64 [R1+0x278], R22 ;  /* 0x0002781601007387 */ /* 0x0001e40000100a00 */
[----:B0-----:R-:W-:Y:S02]  /*823b0*/  IMAD.MOV.U32 R22, RZ, RZ, R27 ;  /* 0x000000ffff167224 */ /* 0x001fe400078e001b */
[----:B------:R-:W-:Y:S02]  /*823c0*/  IMAD.MOV.U32 R23, RZ, RZ, R26 ;  /* 0x000000ffff177224 */ /* 0x000fe400078e001a */
[----:B------:R-:W3:Y:S04]  /*823d0*/  LDL.LU.64 R26, [R1+0x3e70] ;  /* 0x003e7000011a7983 */ /* 0x000ee80000300a00 */
[----:B------:R-:W3:Y:S04]  /*823e0*/  LDL.LU R24, [R1+0x3e68] ;  /* 0x003e680001187983 */ /* 0x000ee80000300800 */
[----:B------:R0:W-:Y:S04]  /*823f0*/  STL [R1+0x3dbc], R22 ;  /* 0x003dbc1601007387 */ /* 0x0001e80000100800 */
[----:B------:R1:W-:Y:S04]  /*82400*/  STL [R1+0x3db8], R23 ;  /* 0x003db81701007387 */ /* 0x0003e80000100800 */
[----:B------:R-:W3:Y:S01]  /*82410*/  LDL.LU R20, [R1+0x260] ;  /* 0x0002600001147983 */ /* 0x000ee20000300800 */
[----:B----4-:R-:W-:-:S02]  /*82420*/  IMAD.MOV.U32 R21, RZ, RZ, R29 ;  /* 0x000000ffff157224 */ /* 0x010fc400078e001d */
[----:B0-----:R-:W-:Y:S02]  /*82430*/  IMAD.MOV.U32 R22, RZ, RZ, R28 ;  /* 0x000000ffff167224 */ /* 0x001fe400078e001c */
[----:B-1----:R-:W-:Y:S01]  /*82440*/  IMAD.MOV.U32 R23, RZ, RZ, R3 ;  /* 0x000000ffff177224 */ /* 0x002fe200078e0003 */
[----:B------:R-:W-:Y:S01]  /*82450*/  HMMA.16816.F32 R8, R16, R14, R8 ;  /* 0x0000000e1008723c */ /* 0x000fe20000001808 */
[----:B--2---:R-:W-:Y:S02]  /*82460*/  IMAD.MOV.U32 R25, RZ, RZ, R7 ;  /* 0x000000ffff197224 */ /* 0x004fe400078e0007 */
[----:B------:R-:W-:Y:S02]  /*82470*/  IMAD.MOV.U32 R2, RZ, RZ, R6 ;  /* 0x000000ffff027224 */ /* 0x000fe400078e0006 */
[----:B------:R-:W-:-:S03]  /*82480*/  IMAD.MOV.U32 R5, RZ, RZ, R14 ;  /* 0x000000ffff057224 */ /* 0x000fc600078e000e */
[----:B---3--:R-:W-:-:S15]  /*82490*/  HMMA.16816.F32 R20, R16, R6, R20 ;  /* 0x000000061014723c */ /* 0x008fde0000001814 */
[----:B------:R-:W-:-:S04]  /*824a0*/  NOP ;  /* 0x0000000000007918 */ /* 0x000fc80000000000 */
[----:B------:R-:W-:Y:S04]  /*824b0*/  STL.64 [R1+0x260], R20 ;  /* 0x0002601401007387 */ /* 0x000fe80000100a00 */
[----:B------:R-:W-:Y:S04]  /*824c0*/  STL.64 [R1+0x268], R22 ;  /* 0x0002681601007387 */ /* 0x000fe80000100a00 */
[----:B------:R-:W-:Y:S04]  /*824d0*/  STL [R1+0x3dc4], R25 ;  /* 0x003dc41901007387 */ /* 0x000fe80000100800 */
[----:B------:R-:W-:Y:S04]  /*824e0*/  STL.64 [R1+0x3e08], R26 ;  /* 0x003e081a01007387 */ /* 0x000fe80000100a00 */
[----:B------:R-:W-:Y:S04]  /*824f0*/  STL [R1+0x3e00], R24 ;  /* 0x003e001801007387 */ /* 0x000fe80000100800 */
[----:B------:R-:W-:Y:S04]  /*82500*/  STL [R1+0x3dc0], R2 ;  /* 0x003dc00201007387 */ /* 0x000fe80000100800 */
[----:B------:R-:W-:Y:S04]  /*82510*/  STL [R1+0x250], R8 ;  /* 0x0002500801007387 */ /* 0x000fe80000100800 */
[----:B------:R0:W-:Y:S04]  /*82520*/  STL [R1+0x3e48], R5 ;  /* 0x003e480501007387 */ /* 0x0001e80000100800 */
[----:B------:R-:W2:Y:S04]  /*82530*/  LDL.LU R4, [R1+0x230] ;  /* 0x0002300001047983 */ /* 0x000ea80000300800 */
[----:B0-----:R-:W2:Y:S04]  /*82540*/  LDL.LU R5, [R1+0x234] ;  /* 0x0002340001057983 */ /* 0x001ea80000300800 */
[----:B------:R-:W3:Y:S04]  /*82550*/  LDL.LU R6, [R1+0x238] ;  /* 0x0002380001067983 */ /* 0x000ee80000300800 */
[----:B------:R-:W3:Y:S01]  /*82560*/  LDL.LU R7, [R1+0x23c] ;  /* 0x00023c0001077983 */ /* 0x000ee20000300800 */
[----:B------:R-:W-:-:S03]  /*82570*/  IMAD.MOV.U32 R0, RZ, RZ, R15 ;  /* 0x000000ffff007224 */ /* 0x000fc600078e000f */
[----:B---3--:R0:W-:Y:S04]  /*82580*/  STL.64 [R1+0x3e58], R6 ;  /* 0x003e580601007387 */ /* 0x0081e80000100a00 */
[----:B--2---:R-:W-:Y:S04]  /*82590*/  STL.64 [R1+0x3e50], R4 ;  /* 0x003e500401007387 */ /* 0x004fe80000100a00 */
[----:B0-----:R-:W2:Y:S04]  /*825a0*/  LDL.LU.64 R6, [R1+0x48] ;  /* 0x0000480001067983 */ /* 0x001ea80000300a00 */
[----:B------:R-:W3:Y:S04]  /*825b0*/  LDL.LU R12, [R1+0x1d0] ;  /* 0x0001d000010c7983 */ /* 0x000ee80000300800 */
[----:B------:R-:W3:Y:S04]  /*825c0*/  LDL.LU R13, [R1+0x1d4] ;  /* 0x0001d400010d7983 */ /* 0x000ee80000300800 */
[----:B------:R-:W4:Y:S04]  /*825d0*/  LDL.LU R14, [R1+0x1d8] ;  /* 0x0001d800010e7983 */ /* 0x000f280000300800 */
[----:B------:R-:W4:Y:S04]  /*825e0*/  LDL.LU R15, [R1+0x1dc] ;  /* 0x0001dc00010f7983 */ /* 0x000f280000300800 */
[----:B------:R-:W2:Y:S04]  /*825f0*/  LDL.LU R20, [R1+0x220] ;  /* 0x0002200001147983 */ /* 0x000ea80000300800 */
[----:B------:R-:W2:Y:S04]  /*82600*/  LDL.LU R21, [R1+0x224] ;  /* 0x0002240001157983 */ /* 0x000ea80000300800 */
[----:B------:R-:W2:Y:S04]  /*82610*/  LDL.LU R22, [R1+0x228] ;  /* 0x0002280001167983 */ /* 0x000ea80000300800 */
[----:B------:R-:W2:Y:S04]  /*82620*/  LDL.LU R23, [R1+0x22c] ;  /* 0x00022c0001177983 */ /* 0x000ea80000300800 */
[----:B--2---:R0:W-:Y:S04]  /*82630*/  STL.64 [R1+0x3e40], R22 ;  /* 0x003e401601007387 */ /* 0x0041e80000100a00 */
[----:B------:R1:W-:Y:S04]  /*82640*/  STL.64 [R1+0x3e38], R20 ;  /* 0x003e381401007387 */ /* 0x0003e80000100a00 */
[----:B0-----:R-:W2:Y:S01]  /*82650*/  LDL.LU.64 R22, [R1+0x38] ;  /* 0x0000380001167983 */ /* 0x001ea20000300a00 */
[----:B------:R-:W-:-:S02]  /*82660*/  IMAD.MOV.U32 R28, RZ, RZ, R10 ;  /* 0x000000ffff1c7224 */ /* 0x000fc400078e000a */
[----:B------:R-:W-:Y:S01]  /*82670*/  IMAD.MOV.U32 R3, RZ, RZ, R11 ;  /* 0x000000ffff037224 */ /* 0x000fe200078e000b */
[----:B--2---:R0:W-:Y:S04]  /*82680*/  STL.64 [R1+0x3e60], R22 ;  /* 0x003e601601007387 */ /* 0x0041e80000100a00 */
[----:B-1----:R-:W2:Y:S04]  /*82690*/  LDL.LU R20, [R1+0x240] ;  /* 0x0002400001147983 */ /* 0x002ea80000300800 */
[----:B------:R-:W2:Y:S04]  /*826a0*/  LDL.LU R21, [R1+0x244] ;  /* 0x0002440001157983 */ /* 0x000ea80000300800 */
[----:B0-----:R-:W2:Y:S04]  /*826b0*/  LDL.LU R22, [R1+0x248] ;  /* 0x0002480001167983 */ /* 0x001ea80000300800 */
[----:B------:R-:W2:Y:S04]  /*826c0*/  LDL.LU R23, [R1+0x24c] ;  /* 0x00024c0001177983 */ /* 0x000ea80000300800 */
[----:B------:R-:W2:Y:S04]  /*826d0*/  LDL.LU.64 R10, [R1+0x18] ;  /* 0x00001800010a7983 */ /* 0x000ea80000300a00 */
[----:B--2---:R0:W-:Y:S04]  /*826e0*/  STL.64 [R1+0x3e30], R10 ;  /* 0x003e300a01007387 */ /* 0x0041e80000100a00 */
[----:B0-----:R-:W2:Y:S04]  /*826f0*/  LDL.LU.64 R10, [R1+0x28] ;  /* 0x00002800010a7983 */ /* 0x001ea80000300a00 */
[----:B------:R-:W2:Y:S04]  /*82700*/  LDL.LU R24, [R1+0x1f0] ;  /* 0x0001f00001187983 */ /* 0x000ea80000300800 */
[----:B------:R-:W2:Y:S04]  /*82710*/  LDL.LU R25, [R1+0x1f4] ;  /* 0x0001f40001197983 */ /* 0x000ea80000300800 */
[----:B------:R-:W2:Y:S04]  /*82720*/  LDL.LU R26, [R1+0x1f8] ;  /* 0x0001f800011a7983 */ /* 0x000ea80000300800 */
[----:B------:R-:W2:Y:S01]  /*82730*/  LDL.LU R27, [R1+0x1fc] ;  /* 0x0001fc00011b7983 */ /* 0x000ea20000300800 */
[----:B------:R-:W-:Y:S01]  /*82740*/  HMMA.16816.F32 R20, R16, R6, R20 ;  /* 0x000000061014723c */ /* 0x000fe20000001814 */
[----:B------:R-:W-:-:S02]  /*82750*/  IMAD.MOV.U32 R29, RZ, RZ, R9 ;  /* 0x000000ffff1d7224 */ /* 0x000fc400078e0009 */
[----:B--2---:R-:W-:Y:S04]  /*82760*/  STL.64 [R1+0x3e28], R26 ;  /* 0x003e281a01007387 */ /* 0x004fe80000100a00 */
[----:B------:R0:W-:Y:S04]  /*82770*/  STL.64 [R1+0x3e20], R24 ;  /* 0x003e201801007387 */ /* 0x0001e80000100a00 */
[----:B0-----:R-:W2:Y:S04]  /*82780*/  LDL.LU R24, [R1+0x200] ;  /* 0x0002000001187983 */ /* 0x001ea80000300800 */
[----:B------:R-:W2:Y:S04]  /*82790*/  LDL.LU R25, [R1+0x204] ;  /* 0x0002040001197983 */ /* 0x000ea80000300800 */
[----:B------:R-:W2:Y:S04]  /*827a0*/  LDL.LU R26, [R1+0x208] ;  /* 0x00020800011a7983 */ /* 0x000ea80000300800 */
[----:B------:R-:W2:Y:S04]  /*827b0*/  LDL.LU R27, [R1+0x20c] ;  /* 0x00020c00011b7983 */ /* 0x000ea80000300800 */
[----:B----4-:R0:W-:Y:S04]  /*827c0*/  STL.64 [R1+0x3df8], R14 ;  /* 0x003df80e01007387 */ /* 0x0101e80000100a00 */
[----:B---3--:R-:W-:Y:S04]  /*827d0*/  STL.64 [R1+0x3df0], R12 ;  /* 0x003df00c01007387 */ /* 0x008fe80000100a00 */
[----:B0-----:R-:W3:Y:S04]  /*827e0*/  LDL.LU.64 R14, [R1+0x8] ;  /* 0x00000800010e7983 */ /* 0x001ee80000300a00 */
[----:B------:R0:W-:Y:S04]  /*827f0*/  STL [R1+0x3c48], R3 ;  /* 0x003c480301007387 */ /* 0x0001e80000100800 */
[----:B------:R1:W-:Y:S04]  /*82800*/  STL [R1+0x3c44], R28 ;  /* 0x003c441c01007387 */ /* 0x0003e80000100800 */
[----:B------:R-:W-:Y:S04]  /*82810*/  STL [R1+0x3c40], R29 ;  /* 0x003c401d01007387 */ /* 0x000fe80000100800 */
[----:B------:R-:W-:Y:S04]  /*82820*/  STL.64 [R1+0x240], R20 ;  /* 0x0002401401007387 */ /* 0x000fe80000100a00 */
[----:B------:R4:W-:Y:S01]  /*82830*/  STL.64 [R1+0x248], R22 ;  /* 0x0002481601007387 */ /* 0x0009e20000100a00 */
[----:B0-----:R-:W-:-:S02]  /*82840*/  IMAD.MOV.U32 R3, RZ, RZ, R7 ;  /* 0x000000ffff037224 */ /* 0x001fc400078e0007 */
[----:B-1----:R-:W-:Y:S01]  /*82850*/  IMAD.MOV.U32 R28, RZ, RZ, R6 ;  /* 0x000000ffff1c7224 */ /* 0x002fe200078e0006 */
[----:B----4-:R-:W4:Y:S04]  /*82860*/  LDL.LU.64 R22, [R1+0x3e60] ;  /* 0x003e600001167983 */ /* 0x010f280000300a00 */
[----:B------:R-:W4:Y:S04]  /*82870*/  LDL.LU.64 R6, [R1+0x3e58] ;  /* 0x003e580001067983 */ /* 0x000f280000300a00 */
[----:B------:R-:W4:Y:S02]  /*82880*/  LDL.LU.64 R4, [R1+0x3e50] ;  /* 0x003e500001047983 */ /* 0x000f240000300a00 */
[----:B----4-:R-:W-:-:S15]  /*82890*/  HMMA.16816.F32 R4, R16, R22, R4 ;  /* 0x000000161004723c */ /* 0x010fde0000001804 */
[----:B------:R-:W-:-:S04]  /*828a0*/  NOP ;  /* 0x0000000000007918 */ /* 0x000fc80000000000 */
[----:B------:R0:W-:Y:S04]  /*828b0*/  STL.64 [R1+0x230], R4 ;  /* 0x0002300401007387 */ /* 0x0001e80000100a00 */
[----:B------:R-:W-:Y:S04]  /*828c0*/  STL.64 [R1+0x238], R6 ;  /* 0x0002380601007387 */ /* 0x000fe80000100a00 */
[----:B0-----:R-:W4:Y:S01]  /*828d0*/  LDL.LU R5, [R1+0x3e48] ;  /* 0x003e480001057983 */ /* 0x001f220000300800 */
[----:B------:R-:W-:Y:S02]  /*828e0*/  IMAD.MOV.U32 R4, RZ, RZ, R22 ;  /* 0x000000ffff047224 */ /* 0x000fe400078e0016 */
[----:B------:R-:W-:-:S02]  /*828f0*/  IMAD.MOV.U32 R29, RZ, RZ, R23 ;  /* 0x000000ffff1d7224 */ /* 0x000fc400078e0017 */
[----:B------:R-:W2:Y:S04]  /*82900*/  LDL.LU.64 R22, [R1+0x3e40] ;  /* 0x003e400001167983 */ /* 0x000ea80000300a00 */
[----:B------:R-:W2:Y:S04]  /*82910*/  LDL.LU.64 R20, [R1+0x3e38] ;  /* 0x003e380001147983 */ /* 0x000ea80000300a00 */
        /* <DEDUP_REMOVED lines=16> */
[----:B------:R-:W3:Y:S02]  /*82a20*/  LDL.LU.64 R10, [R1+0x3e30] ;  /* 0x003e3000010a7983 */ /* 0x000ee40000300a00 */
[----:B---3--:R-:W-:-:S15]  /*82a30*/  HMMA.16816.F32 R24, R16, R10, R24 ;  /* 0x0000000a1018723c */ /* 0x008fde0000001818 */
[----:B------:R-:W-:-:S04]  /*82a40*/  NOP ;  /* 0x0000000000007918 */ /* 0x000fc80000000000 */
[----:B------:R-:W-:Y:S04]  /*82a50*/  STL.64 [R1+0x300], R24 ;  /* 0x0003001801007387 */ /* 0x000fe80000100a00 */
[----:B------:R0:W-:Y:S04]  /*82a60*/  STL.64 [R1+0x308], R26 ;  /* 0x0003081a01007387 */ /* 0x0001e80000100a00 */
[----:B0-----:R-:W3:Y:S04]  /*82a70*/  LDL.LU.64 R26, [R1+0x3e28] ;  /* 0x003e2800011a7983 */ /* 0x001ee80000300a00 */
[----:B------:R-:W3:Y:S01]  /*82a80*/  LDL.LU.64 R24, [R1+0x3e20] ;  /* 0x003e200001187983 */ /* 0x000ee20000300a00 */
[----:B------:R-:W-:-:S02]  /*82a90*/  IMAD.MOV.U32 R22, RZ, RZ, R10 ;  /* 0x000000ffff167224 */ /* 0x000fc400078e000a */
[----:B------:R-:W-:Y:S02]  /*82aa0*/  IMAD.MOV.U32 R23, RZ, RZ, R11 ;  /* 0x000000ffff177224 */ /* 0x000fe400078e000b */
[----:B------:R-:W4:Y:S04]  /*82ab0*/  LDL.LU.64 R10, [R1+0x3e18] ;  /* 0x003e1800010a7983 */ /* 0x000f280000300a00 */
[----:B------:R-:W2:Y:S04]  /*82ac0*/  LDL.LU R8, [R1+0x3e10] ;  /* 0x003e100001087983 */ /* 0x000ea80000300800 */
[----:B------:R-:W2:Y:S01]  /*82ad0*/  LDL R9, [R1+0x31b4] ;  /* 0x0031b40001097983 */ /* 0x000ea20000100800 */
[----:B------:R-:W-:Y:S01]  /*82ae0*/  IMAD.MOV.U32 R2, RZ, RZ, R15 ;  /* 0x000000ffff027224 */ /* 0x000fe200078e000f */
[----:B---3--:R-:W-:-:S15]  /*82af0*/  HMMA.16816.F32 R24, R16, R14, R24 ;  /* 0x0000000e1018723c */ /* 0x008fde0000001818 */
[----:B------:R-:W-:-:S04]  /*82b00*/  NOP ;  /* 0x0000000000007918 */ /* 0x000fc80000000000 */
[----:B------:R0:W-:Y:S04]  /*82b10*/  STL.64 [R1+0x2f0], R24 ;  /* 0x0002f01801007387 */ /* 0x0001e80000100a00 */
[----:B------:R1:W-:Y:S01]  /*82b20*/  STL.64 [R1+0x2f8], R26 ;  /* 0x0002f81a01007387 */ /* 0x0003e20000100a00 */
[----:B0-----:R-:W-:-:S03]  /*82b30*/  IMAD.MOV.U32 R25, RZ, RZ, R14 ;  /* 0x000000ffff197224 */ /* 0x001fc600078e000e */
[----:B-1----:R-:W3:Y:S04]  /*82b40*/  LDL.LU.64 R26, [R1+0x3e08] ;  /* 0x003e0800011a7983 */ /* 0x002ee80000300a00 */
[----:B------:R-:W2:Y:S04]  /*82b50*/  LDL.LU R24, [R1+0x3e00] ;  /* 0x003e000001187983 */ /* 0x000ea80000300800 */
[----:B------:R-:W3:Y:S04]  /*82b60*/  LDL.LU.64 R14, [R1+0x3df8] ;  /* 0x003df800010e7983 */ /* 0x000ee80000300a00 */
[----:B------:R-:W3:Y:S02]  /*82b70*/  LDL.LU.64 R12, [R1+0x3df0] ;  /* 0x003df000010c7983 */ /* 0x000ee40000300a00 */
[----:B---3--:R-:W-:-:S15]  /*82b80*/  HMMA.16816.F32 R12, R16, R26, R12 ;  /* 0x0000001a100c723c */ /* 0x008fde000000180c */
[----:B------:R-:W-:-:S04]  /*82b90*/  NOP ;  /* 0x0000000000007918 */ /* 0x000fc80000000000 */
[----:B------:R-:W-:Y:S04]  /*82ba0*/  STL.64 [R1+0x220], R12 ;  /* 0x0002200c01007387 */ /* 0x000fe80000100a00 */
[----:B------:R0:W-:Y:S04]  /*82bb0*/  STL.64 [R1+0x228], R14 ;  /* 0x0002280e01007387 */ /* 0x0001e80000100a00 */
[----:B0-----:R-:W3:Y:S04]  /*82bc0*/  LDL.LU.64 R14, [R1+0x3de8] ;  /* 0x003de800010e7983 */ /* 0x001ee80000300a00 */
[----:B------:R-:W4:Y:S04]  /*82bd0*/  LDL.LU.64 R12, [R1+0x3de0] ;  /* 0x003de000010c7983 */ /* 0x000f280000300a00 */
[----:B------:R-:W-:Y:S04]  /*82be0*/  STL.64 [R1+0x3d98], R26 ;  /* 0x003d981a01007387 */ /* 0x000fe80000100a00 */
[----:B--2---:R-:W-:Y:S01]  /*82bf0*/  STL [R1+0x3d90], R24 ;  /* 0x003d901801007387 */ /* 0x004fe20000100800 */
[----:B---3--:R-:W-:-:S15]  /*82c00*/  HMMA.16816.F32 R4, R16, R14, R4 ;  /* 0x0000000e1004723c */ /* 0x008fde0000001804 */
[----:B------:R-:W-:-:S04]  /*82c10*/  NOP ;  /* 0x0000000000007918 */ /* 0x000fc80000000000 */
[----:B------:R-:W-:Y:S04]  /*82c20*/  STL.64 [R1+0x2e0], R4 ;  /* 0x0002e00401007387 */ /* 0x000fe80000100a00 */
[----:B------:R0:W-:Y:S04]  /*82c30*/  STL.64 [R1+0x2e8], R6 ;  /* 0x0002e80601007387 */ /* 0x0001e80000100a00 */
[----:B0-----:R-:W2:Y:S04]  /*82c40*/  LDL.LU.64 R6, [R1+0x3dd8] ;  /* 0x003dd80001067983 */ /* 0x001ea80000300a00 */
[----:B------:R-:W2:Y:S04]  /*82c50*/  LDL.LU.64 R4, [R1+0x3dd0] ;  /* 0x003dd00001047983 */ /* 0x000ea80000300a00 */
[----:B------:R0:W-:Y:S04]  /*82c60*/  STL.64 [R1+0x3c70], R14 ;  /* 0x003c700e01007387 */ /* 0x0001e80000100a00 */
[----:B----4-:R-:W-:Y:S04]  /*82c70*/  STL.64 [R1+0x3c68], R12 ;  /* 0x003c680c01007387 */ /* 0x010fe80000100a00 */
[----:B0-----:R-:W3:Y:S01]  /*82c80*/  LDL.LU.64 R14, [R1+0xd8] ;  /* 0x0000d800010e7983 */ /* 0x001ee20000300a00 */
[----:B--2---:R-:W-:-:S15]  /*82c90*/  HMMA.16816.F32 R4, R16, R10, R4 ;  /* 0x0000000a1004723c */ /* 0x004fde0000001804 */
[----:B------:R-:W-:-:S04]  /*82ca0*/  NOP ;  /* 0x0000000000007918 */ /* 0x000fc80000000000 */
[----:B------:R0:W-:Y:S04]  /*82cb0*/  STL.64 [R1+0x200], R4 ;  /* 0x0002000401007387 */ /* 0x0001e80000100a00 */
[----:B------:R-:W-:Y:S04]  /*82cc0*/  STL.64 [R1+0x208], R6 ;  /* 0x0002080601007387 */ /* 0x000fe80000100a00 */
[----:B0-----:R-:W2:Y:S04]  /*82cd0*/  LDL.LU.64 R4, [R1+0x3dc8] ;  /* 0x003dc80001047983 */ /* 0x001ea80000300a00 */
[----:B------:R-:W-:Y:S04]  /*82ce0*/  STL.64 [R1+0x3c60], R10 ;  /* 0x003c600a01007387 */ /* 0x000fe80000100a00 */
[----:B------:R0:W-:Y:S04]  /*82cf0*/  STL.64 [R1+0x3c58], R8 ;  /* 0x003c580801007387 */ /* 0x0001e80000100a00 */
[----:B0-----:R-:W4:Y:S04]  /*82d00*/  LDL.LU R8, [R1+0x1a0] ;  /* 0x0001a00001087983 */ /* 0x001f280000300800 */
[----:B------:R-:W4:Y:S04]  /*82d10*/  LDL.LU R9, [R1+0x1a4] ;  /* 0x0001a40001097983 */ /* 0x000f280000300800 */
[----:B------:R-:W4:Y:S04]  /*82d20*/  LDL.LU R10, [R1+0x1a8] ;  /* 0x0001a800010a7983 */ /* 0x000f280000300800 */
[----:B------:R-:W4:Y:S01]  /*82d30*/  LDL.LU R11, [R1+0x1ac] ;  /* 0x0001ac00010b7983 */ /* 0x000f220000300800 */
[----:B---3--:R-:W-:-:S02]  /*82d40*/  IMAD.MOV.U32 R7, RZ, RZ, R14 ;  /* 0x000000ffff077224 */ /* 0x008fc400078e000e */
[----:B------:R-:W-:Y:S01]  /*82d50*/  IMAD.MOV.U32 R6, RZ, RZ, R15 ;  /* 0x000000ffff067224 */ /* 0x000fe200078e000f */
[----:B----4-:R-:W-:-:S15]  /*82d60*/  HMMA.16816.F32 R8, R16, R14, R8 ;  /* 0x0000000e1008723c */ /* 0x010fde0000001808 */
[----:B------:R-:W-:-:S04]  /*82d70*/  NOP ;  /* 0x0000000000007918 */ /* 0x000fc80000000000 */
[----:B------:R-:W-:Y:S04]  /*82d80*/  STL.64 [R1+0x1f0], R8 ;  /* 0x0001f00801007387 */ /* 0x000fe80000100a00 */
[----:B------:R-:W-:Y:S04]  /*82d90*/  STL.64 [R1+0x1f8], R10 ;  /* 0x0001f80a01007387 */ /* 0x000fe80000100a00 */
[----:B------:R-:W3:Y:S04]  /*82da0*/  LDL.LU R12, [R1+0xc0] ;  /* 0x0000c000010c7983 */ /* 0x000ee80000300800 */
[----:B------:R-:W3:Y:S04]  /*82db0*/  LDL.LU R13, [R1+0xc4] ;  /* 0x0000c400010d7983 */ /* 0x000ee80000300800 */
[----:B------:R-:W4:Y:S04]  /*82dc0*/  LDL.LU R14, [R1+0xc8] ;  /* 0x0000c800010e7983 */ /* 0x000f280000300800 */
[----:B------:R-:W4:Y:S04]  /*82dd0*/  LDL.LU R15, [R1+0xcc] ;  /* 0x0000cc00010f7983 */ /* 0x000f280000300800 */
[----:B----4-:R0:W-:Y:S04]  /*82de0*/  STL.64 [R1+0x3c80], R14 ;  /* 0x003c800e01007387 */ /* 0x0101e80000100a00 */
[----:B---3--:R-:W-:Y:S01]  /*82df0*/  STL.64 [R1+0x3c78], R12 ;  /* 0x003c780c01007387 */ /* 0x008fe20000100a00 */
[----:B0-----:R-:W-:-:S02]  /*82e00*/  IMAD.MOV.U32 R14, RZ, RZ, R25 ;  /* 0x000000ffff0e7224 */ /* 0x001fc400078e0019 */
[----:B------:R-:W-:Y:S01]  /*82e10*/  IMAD.MOV.U32 R15, RZ, RZ, R2 ;  /* 0x000000ffff0f7224 */ /* 0x000fe200078e0002 */
        /* <DEDUP_REMOVED lines=32> */
[----:B------:R0:W-:Y:S02]  /*83020*/  STL.64 [R1+0x3ce0], R14 ;  /* 0x003ce00e01007387 */ /* 0x0001e40000100a00 */
[----:B0-----:R-:W-:Y:S02]  /*83030*/  IMAD.MOV.U32 R14, RZ, RZ, R28 ;  /* 0x000000ffff0e7224 */ /* 0x001fe400078e001c */
        /* <DEDUP_REMOVED lines=10> */
[----:B------:R-:W2:Y:S04]  /*830e0*/  LDL.LU R5, [R1+0x3da8] ;  /* 0x003da80001057983 */ /* 0x000ea80000300800 */
[----:B------:R-:W2:Y:S04]  /*830f0*/  LDL.LU R0, [R1+0x3da4] ;  /* 0x003da40001007983 */ /* 0x000ea80000300800 */
[----:B------:R4:W-:Y:S02]  /*83100*/  STL.64 [R1+0x3d10], R14 ;  /* 0x003d100e01007387 */ /* 0x0009e40000100a00 */
[----:B----4-:R-:W-:-:S02]  /*83110*/  IMAD.MOV.U32 R14, RZ, RZ, R2 ;  /* 0x000000ffff0e7224 */ /* 0x010fc400078e0002 */
[----:B---3--:R-:W-:Y:S01]  /*83120*/  IMAD.MOV.U32 R15, RZ, RZ, R25 ;  /* 0x000000ffff0f7224 */ /* 0x008fe200078e0019 */
[----:B------:R-:W3:Y:S04]  /*83130*/  LDL.LU R2, [R1+0x3da0] ;  /* 0x003da00001027983 */ /* 0x000ee80000300800 */
[----:B------:R-:W-:Y:S04]  /*83140*/  STL.64 [R1+0x3d28], R14 ;  /* 0x003d280e01007387 */ /* 0x000fe80000100a00 */
[----:B--2---:R-:W-:Y:S04]  /*83150*/  STL.64 [R1+0x3cd8], R10 ;  /* 0x003cd80a01007387 */ /* 0x004fe80000100a00 */
[----:B------:R0:W-:Y:S04]  /*83160*/  STL.64 [R1+0x3cd0], R8 ;  /* 0x003cd00801007387 */ /* 0x0001e80000100a00 */
[----:B0-----:R-:W2:Y:S04]  /*83170*/  LDL.LU R8, [R1+0x110] ;  /* 0x0001100001087983 */ /* 0x001ea80000300800 */
[----:B------:R-:W2:Y:S04]  /*83180*/  LDL.LU R9, [R1+0x114] ;  /* 0x0001140001097983 */ /* 0x000ea80000300800 */
[----:B------:R-:W4:Y:S04]  /*83190*/  LDL.LU R10, [R1+0x118] ;  /* 0x00011800010a7983 */ /* 0x000f280000300800 */
[----:B------:R-:W4:Y:S01]  /*831a0*/  LDL.LU R11, [R1+0x11c] ;  /* 0x00011c00010b7983 */ /* 0x000f220000300800 */
[----:B------:R-:W-:-:S02]  /*831b0*/  IMAD.MOV.U32 R14, RZ, RZ, R23 ;  /* 0x000000ffff0e7224 */ /* 0x000fc400078e0017 */
[----:B------:R-:W-:-:S05]  /*831c0*/  IMAD.MOV.U32 R15, RZ, RZ, R22 ;  /* 0x000000ffff0f7224 */ /* 0x000fca00078e0016 */
[----:B------:R0:W-:Y:S02]  /*831d0*/  STL.64 [R1+0x3d40], R14 ;  /* 0x003d400e01007387 */ /* 0x0001e40000100a00 */
[----:B0-----:R-:W-:Y:S02]  /*831e0*/  IMAD.MOV.U32 R14, RZ, RZ, R21 ;  /* 0x000000ffff0e7224 */ /* 0x001fe400078e0015 */
[----:B------:R-:W-:-:S05]  /*831f0*/  IMAD.MOV.U32 R15, RZ, RZ, R20 ;  /* 0x000000ffff0f7224 */ /* 0x000fca00078e0014 */
[----:B------:R-:W-:Y:S04]  /*83200*/  STL.64 [R1+0x3d58], R14 ;  /* 0x003d580e01007387 */ /* 0x000fe80000100a00 */
[----:B----4-:R-:W-:Y:S04]  /*83210*/  STL.64 [R1+0x3cf0], R10 ;  /* 0x003cf00a01007387 */ /* 0x010fe80000100a00 */
[----:B--2---:R0:W-:Y:S04]  /*83220*/  STL.64 [R1+0x3ce8], R8 ;  /* 0x003ce80801007387 */ /* 0x0041e80000100a00 */
[----:B0-----:R-:W2:Y:S04]  /*83230*/  LDL.LU R8, [R1+0x120] ;  /* 0x0001200001087983 */ /* 0x001ea80000300800 */
[----:B------:R-:W2:Y:S04]  /*83240*/  LDL.LU R9, [R1+0x124] ;  /* 0x0001240001097983 */ /* 0x000ea80000300800 */
[----:B------:R-:W4:Y:S04]  /*83250*/  LDL.LU R10, [R1+0x128] ;  /* 0x00012800010a7983 */ /* 0x000f280000300800 */
[----:B------:R-:W4:Y:S01]  /*83260*/  LDL.LU R11, [R1+0x12c] ;  /* 0x00012c00010b7983 */ /* 0x000f220000300800 */
[----:B------:R-:W-:-:S02]  /*83270*/  IMAD.MOV.U32 R14, RZ, RZ, R5 ;  /* 0x000000ffff0e7224 */ /* 0x000fc400078e0005 */
[----:B------:R-:W-:-:S05]  /*83280*/  IMAD.MOV.U32 R15, RZ, RZ, R4 ;  /* 0x000000ffff0f7224 */ /* 0x000fca00078e0004 */
[----:B------:R0:W-:Y:S04]  /*83290*/  STL.64 [R1+0x3d80], R14 ;  /* 0x003d800e01007387 */ /* 0x0001e80000100a00 */
[----:B------:R-:W3:Y:S04]  /*832a0*/  LDL.LU R12, [R1+0x180] ;  /* 0x00018000010c7983 */ /* 0x000ee80000300800 */
[----:B------:R-:W3:Y:S04]  /*832b0*/  LDL.LU R13, [R1+0x184] ;  /* 0x00018400010d7983 */ /* 0x000ee80000300800 */
[----:B0-----:R-:W3:Y:S04]  /*832c0*/  LDL.LU R14, [R1+0x188] ;  /* 0x00018800010e7983 */ /* 0x001ee80000300800 */
[----:B------:R-:W3:Y:S04]  /*832d0*/  LDL.LU R15, [R1+0x18c] ;  /* 0x00018c00010f7983 */ /* 0x000ee80000300800 */
[----:B------:R-:W3:Y:S04]  /*832e0*/  LDL.LU R24, [R1+0x190] ;  /* 0x0001900001187983 */ /* 0x000ee80000300800 */
[----:B------:R-:W3:Y:S04]  /*832f0*/  LDL.LU R25, [R1+0x194] ;  /* 0x0001940001197983 */ /* 0x000ee80000300800 */
[----:B------:R-:W3:Y:S04]  /*83300*/  LDL.LU R26, [R1+0x198] ;  /* 0x00019800011a7983 */ /* 0x000ee80000300800 */
[----:B------:R-:W3:Y:S04]  /*83310*/  LDL.LU R27, [R1+0x19c] ;  /* 0x00019c00011b7983 */ /* 0x000ee80000300800 */
[----:B------:R-:W3:Y:S04]  /*83320*/  LDL.LU.64 R22, [R1+0x1e8] ;  /* 0x0001e80001167983 */ /* 0x000ee80000300a00 */
[----:B----4-:R-:W-:Y:S04]  /*83330*/  STL.64 [R1+0x3d08], R10 ;  /* 0x003d080a01007387 */ /* 0x010fe80000100a00 */
[----:B--2---:R0:W-:Y:S04]  /*83340*/  STL.64 [R1+0x3d00], R8 ;  /* 0x003d000801007387 */ /* 0x0041e80000100a00 */
        /* <DEDUP_REMOVED lines=15> */
[----:B------:R-:W4:Y:S01]  /*83440*/  LDL.LU R11, [R1+0x15c] ;  /* 0x00015c00010b7983 */ /* 0x000f220000300800 */
[----:B---3--:R-:W-:Y:S03]  /*83450*/  HMMA.16816.F32 R24, R16, R22, R24 ;  /* 0x000000161018723c */ /* 0x008fe60000001818 */
[----:B----4-:R-:W-:Y:S04]  /*83460*/  STL.64 [R1+0x3d50], R10 ;  /* 0x003d500a01007387 */ /* 0x010fe80000100a00 */
[----:B--2---:R0:W-:Y:S04]  /*83470*/  STL.64 [R1+0x3d48], R8 ;  /* 0x003d480801007387 */ /* 0x0041e80000100a00 */
[----:B0-----:R-:W2:Y:S04]  /*83480*/  LDL.LU R8, [R1+0x160] ;  /* 0x0001600001087983 */ /* 0x001ea80000300800 */
[----:B------:R-:W2:Y:S04]  /*83490*/  LDL.LU R9, [R1+0x164] ;  /* 0x0001640001097983 */ /* 0x000ea80000300800 */
[----:B------:R-:W3:Y:S04]  /*834a0*/  LDL.LU R10, [R1+0x168] ;  /* 0x00016800010a7983 */ /* 0x000ee80000300800 */
        /* <DEDUP_REMOVED lines=12> */
[----:B------:R-:W4:Y:S04]  /*83570*/  LDL.LU R24, [R1+0x3d90] ;  /* 0x003d900001187983 */ /* 0x000f280000300800 */
[----:B------:R-:W2:Y:S04]  /*83580*/  LDL.LU.64 R22, [R1+0x3d88] ;  /* 0x003d880001167983 */ /* 0x000ea80000300a00 */
[----:B------:R-:W3:Y:S01]  /*83590*/  LDL R25, [R1+0x380] ;  /* 0x0003800001197983 */ /* 0x000ee20000100800 */
[----:B--2---:R-:W-:Y:S03]  /*835a0*/  HMMA.16816.F32 R16, R16, R22, R12 ;  /* 0x000000161010723c */ /* 0x004fe6000000180c */
[----:B------:R-:W2:Y:S01]  /*835b0*/  LDL.LU.64 R14, [R1+0x3d80] ;  /* 0x003d8000010e7983 */ /* 0x000ea20000300a00 */
[----:B------:R-:W-:-:S03]  /*835c0*/  IMAD.MOV.U32 R3, RZ, RZ, R23 ;  /* 0x000000ffff037224 */ /* 0x000fc600078e0017 */
[----:B------:R-:W2:-:S12]  /*835d0*/  LDL.LU.64 R22, [R1+0x3d78] ;  /* 0x003d780001167983 */ /* 0x000e980000300a00 */
[----:B------:R0:W-:Y:S04]  /*835e0*/  STL.64 [R1+0x1c0], R16 ;  /* 0x0001c01001007387 */ /* 0x0001e80000100a00 */
[----:B------:R-:W-:Y:S04]  /*835f0*/  STL.64 [R1+0x1c8], R18 ;  /* 0x0001c81201007387 */ /* 0x000fe80000100a00 */
[----:B------:R-:W2:Y:S04]  /*83600*/  LDL.LU.64 R20, [R1+0x3d70] ;  /* 0x003d700001147983 */ /* 0x000ea80000300a00 */
[----:B0-----:R-:W3:Y:S04]  /*83610*/  LDL.LU R16, [R1+0xa0] ;  /* 0x0000a00001107983 */ /* 0x001ee80000300800 */
        /* <DEDUP_REMOVED lines=12> */
[----:B0-----:R-:W2:Y:S01]  /*836e0*/  LDL.LU.64 R14, [R1+0x3d40] ;  /* 0x003d4000010e7983 */ /* 0x001ea20000300a00 */
[----:B------:R-:W-:Y:S02]  /*836f0*/  IMAD.MOV.U32 R18, RZ, RZ, R2 ;  /* 0x000000ffff127224 */ /* 0x000fe400078e0002 */
[----:B------:R-:W-:Y:S01]  /*83700*/  IMAD.MOV.U32 R19, RZ, RZ, R0 ;  /* 0x000000ffff137224 */ /* 0x000fe200078e0000 */
[----:B--2---:R-:W-:Y:S01]  /*83710*/  HMMA.16816.F32 R12, R20, R14, R8 ;  /* 0x0000000e140c723c */ /* 0x004fe20000001808 */
[----:B------:R-:W2:Y:S04]  /*83720*/  LDL.LU.64 R10, [R1+0x3d38] ;  /* 0x003d3800010a7983 */ /* 0x000ea80000300a00 */
[----:B------:R-:W2:-:S14]  /*83730*/  LDL.LU.64 R8, [R1+0x3d30] ;  /* 0x003d300001087983 */ /* 0x000e9c0000300a00 */
[----:B------:R-:W-:Y:S01]  /*83740*/  IMAD.MOV.U32 R2, RZ, RZ, R14 ;  /* 0x000000ffff027224 */ /* 0x000fe200078e000e */
[----:B------:R2:W-:Y:S01]  /*83750*/  STL.64 [R1+0x190], R12 ;  /* 0x0001900c01007387 */ /* 0x0005e20000100a00 */
[----:B------:R-:W-:-:S03]  /*83760*/  IMAD.MOV.U32 R0, RZ, RZ, R15 ;  /* 0x000000ffff007224 */ /* 0x000fc600078e000f */
[----:B------:R-:W2:Y:S04]  /*83770*/  LDL.LU.64 R14, [R1+0x3d28] ;  /* 0x003d2800010e7983 */ /* 0x000ea80000300a00 */
[----:B------:R-:W-:Y:S04]  /*83780*/  STL [R1+0x3afc], R0 ;  /* 0x003afc0001007387 */ /* 0x000fe80000100800 */
[----:B------:R-:W-:Y:S01]  /*83790*/  STL [R1+0x3af8], R2 ;  /* 0x003af80201007387 */ /* 0x000fe20000100800 */
        /* <DEDUP_REMOVED lines=15> */
[----:B------:R-:W-:Y:S04]  /*83890*/  STL [R1+0x160], R12 ;  /* 0x0001600c01007387 */ /* 0x000fe80000100800 */
[----:B------:R0:W-:Y:S01]  /*838a0*/  STL [R1+0x16c], R15 ;  /* 0x00016c0f01007387 */ /* 0x0001e20000100800 */
[----:B------:R-:W-:-:S03]  /*838b0*/  IMAD.MOV.U32 R2, RZ, RZ, R14 ;  /* 0x000000ffff027224 */ /* 0x000fc600078e000e */
[----:B0-----:R-:W2:Y:S01]  /*838c0*/  LDL.LU.64 R14, [R1+0x3ce0] ;  /* 0x003ce000010e7983 */ /* 0x001ea20000300a00 */
[----:B------:R-:W-:-:S03]  /*838d0*/  IMAD.MOV.U32 R0, RZ, RZ, R13 ;  /* 0x000000ffff007224 */ /* 0x000fc600078e000d */
        /* <DEDUP_REMOVED lines=25> */
[----:B0-----:R-:W3:Y:S04]  /*83a70*/  LDL.LU.64 R14, [R1+0x3c80] ;  /* 0x003c8000010e7983 */ /* 0x001ee80000300a00 */
[----:B------:R-:W3:Y:S02]  /*83a80*/  LDL.LU.64 R12, [R1+0x3c78] ;  /* 0x003c7800010c7983 */ /* 0x000ee40000300a00 */
[----:B---3--:R-:W-:-:S15]  /*83a90*/  HMMA.16816.F32 R12, R20, R26, R12 ;  /* 0x0000001a140c723c */ /* 0x008fde000000180c */
[----:B------:R-:W-:-:S04]  /*83aa0*/  NOP ;  /* 0x0000000000007918 */ /* 0x000fc80000000000 */
[----:B------:R-:W-:Y:S04]  /*83ab0*/  STL.64 [R1+0x110], R12 ;  /* 0x0001100c01007387 */ /* 0x000fe80000100a00 */
[----:B------:R0:W-:Y:S04]  /*83ac0*/  STL.64 [R1+0x118], R14 ;  /* 0x0001180e01007387 */ /* 0x0001e80000100a00 */
[----:B0-----:R-:W2:Y:S01]  /*83ad0*/  LDL.LU.64 R14, [R1+0x3c70] ;  /* 0x003c7000010e7983 */ /* 0x001ea20000300a00 */
[----:B------:R-:W-:Y:S02]  /*83ae0*/  IMAD.MOV.U32 R26, RZ, RZ, R7 ;  /* 0x000000ffff1a7224 */ /* 0x000fe400078e0007 */
[----:B------:R-:W-:Y:S01]  /*83af0*/  IMAD.MOV.U32 R27, RZ, RZ, R6 ;  /* 0x000000ffff1b7224 */ /* 0x000fe200078e0006 */
[----:B------:R-:W3:Y:S04]  /*83b00*/  LDL.LU.64 R12, [R1+0x3c68] ;  /* 0x003c6800010c7983 */ /* 0x000ee80000300a00 */
[----:B------:R-:W-:Y:S01]  /*83b10*/  STL.64 [R1+0x3c50], R26 ;  /* 0x003c501a01007387 */ /* 0x000fe20000100a00 */
[----:B--2---:R-:W-:-:S15]  /*83b20*/  HMMA.16816.F32 R8, R20, R14, R8 ;  /* 0x0000000e1408723c */ /* 0x004fde0000001808 */
[----:B------:R-:W-:-:S04]  /*83b30*/  NOP ;  /* 0x0000000000007918 */ /* 0x000fc80000000000 */
[----:B------:R-:W-:Y:S04]  /*83b40*/  STL.64 [R1+0x100], R8 ;  /* 0x0001000801007387 */ /* 0x000fe80000100a00 */
[----:B------:R0:W-:Y:S04]  /*83b50*/  STL.64 [R1+0x108], R10 ;  /* 0x0001080a01007387 */ /* 0x0001e80000100a00 */
[----:B0-----:R-:W2:Y:S04]  /*83b60*/  LDL.LU.64 R10, [R1+0x3c60] ;  /* 0x003c6000010a7983 */ /* 0x001ea80000300a00 */
[----:B------:R-:W3:Y:S04]  /*83b70*/  LDL.LU.64 R8, [R1+0x3c58] ;  /* 0x003c580001087983 */ /* 0x000ee80000300a00 */
[----:B------:R-:W3:Y:S01]  /*83b80*/  LDL.LU R14, [R1+0x2c8] ;  /* 0x0002c800010e7983 */ /* 0x000ee20000300800 */
[----:B----4-:R-:W-:Y:S01]  /*83b90*/  IMAD.MOV.U32 R15, RZ, RZ, R24 ;  /* 0x000000ffff0f7224 */ /* 0x010fe200078e0018 */
[----:B--2---:R-:W-:-:S15]  /*83ba0*/  HMMA.16816.F32 R16, R20, R10, R16 ;  /* 0x0000000a1410723c */ /* 0x004fde0000001810 */
[----:B------:R-:W-:-:S04]  /*83bb0*/  NOP ;  /* 0x0000000000007918 */ /* 0x000fc80000000000 */
[----:B------:R-:W-:Y:S04]  /*83bc0*/  STL.64 [R1+0xf0], R16 ;  /* 0x0000f01001007387 */ /* 0x000fe80000100a00 */
[----:B------:R-:W-:Y:S04]  /*83bd0*/  STL.64 [R1+0xf8], R18 ;  /* 0x0000f81201007387 */ /* 0x000fe80000100a00 */
[----:B------:R-:W-:Y:S04]  /*83be0*/  LDSM.16.MT88.4 R16, [R25+UR5+0x43800] ;  /* 0x043800051910783b */ /* 0x000fe80008004200 */
[----:B---3--:R-:W0:Y:S04]  /*83bf0*/  LDSM.16.M88.4 R24, [R9+UR5+0x180] ;  /* 0x000180050918783b */ /* 0x008e280008000200 */
[----:B------:R-:W2:Y:S04]  /*83c00*/  LDL R7, [R1+0x384] ;  /* 0x0003840001077983 */ /* 0x000ea80000100800 */
        /* <DEDUP_REMOVED lines=24> */
[----:B0-----:R-:W3:Y:S02]  /*83d90*/  LDL.LU.64 R26, [R1+0x3c50] ;  /* 0x003c5000011a7983 */ /* 0x001ee40000300a00 */
[----:B---3--:R-:W-:Y:S02]  /*83da0*/  HMMA.16816.F32 R12, R20, R26, R12 ;  /* 0x0000001a140c723c */ /* 0x008fe4000000180c */
[----:B------:R-:W0:-:S15]  /*83db0*/  LDSM.16.M88.4 R24, [R9+UR5+0x1c180] ;  /* 0x01c180050918783b */ /* 0x000e1e0008000200 */
[----:B------:R-:W-:Y:S02]  /*83dc0*/  NOP ;  /* 0x0000000000007918 */ /* 0x000fe40000000000 */
[----:B------:R-:W-:Y:S04]  /*83dd0*/  STL.64 [R1+0xe0], R12 ;  /* 0x0000e00c01007387 */ /* 0x000fe80000100a00 */
[----:B------:R-:W-:Y:S04]  /*83de0*/  STL.64 [R1+0xe8], R14 ;  /* 0x0000e80e01007387 */ /* 0x000fe80000100a00 */
[----:B------:R-:W1:Y:S04]  /*83df0*/  LDSM.16.M88.4 R12, [R9+UR5+0x20180] ;  /* 0x02018005090c783b */ /* 0x000e680008000200 */
[----:B0-----:R-:W-:Y:S04]  /*83e00*/  STL.64 [R1+0x50], R24 ;  /* 0x0000501801007387 */ /* 0x001fe80000100a00 */
[----:B------:R-:W-:Y:S04]  /*83e10*/  STL.64 [R1+0x58], R26 ;  /* 0x0000581a01007387 */ /* 0x000fe80000100a00 */
[----:B------:R-:W0:Y:S04]  /*83e20*/  LDSM.16.M88.4 R24, [R9+UR5+0x24180] ;  /* 0x024180050918783b */ /* 0x000e280008000200 */
[----:B-1----:R-:W-:Y:S04]  /*83e30*/  STL.64 [R1+0x40], R12 ;  /* 0x0000400c01007387 */ /* 0x002fe80000100a00 */
[----:B------:R-:W-:Y:S04]  /*83e40*/  STL.64 [R1+0x48], R14 ;  /* 0x0000480e01007387 */ /* 0x000fe80000100a00 */
[----:B------:R-:W1:Y:S04]  /*83e50*/  LDSM.16.M88.4 R12, [R9+UR5+0x28180] ;  /* 0x02818005090c783b */ /* 0x000e680008000200 */
[----:B0-----:R-:W-:Y:S04]  /*83e60*/  STL.64 [R1+0x30], R24 ;  /* 0x0000301801007387 */ /* 0x001fe80000100a00 */
[----:B------:R-:W-:Y:S04]  /*83e70*/  STL.64 [R1+0x38], R26 ;  /* 0x0000381a01007387 */ /* 0x000fe80000100a00 */
[----:B------:R-:W0:Y:S04]  /*83e80*/  LDSM.16.M88.4 R24, [R9+UR5+0x2c180] ;  /* 0x02c180050918783b */ /* 0x000e280008000200 */
[----:B-1----:R-:W-:Y:S04]  /*83e90*/  STL.64 [R1+0x20], R12 ;  /* 0x0000200c01007387 */ /* 0x002fe80000100a00 */
[----:B------:R-:W-:Y:S04]  /*83ea0*/  STL.64 [R1+0x28], R14 ;  /* 0x0000280e01007387 */ /* 0x000fe80000100a00 */
[----:B------:R-:W-:Y:S04]  /*83eb0*/  LDSM.16.M88.4 R12, [R9+UR5+0x30180] ;  /* 0x03018005090c783b */ /* 0x000fe80008000200 */
[----:B0-----:R-:W-:Y:S04]  /*83ec0*/  STL.64 [R1+0x10], R24 ;  /* 0x0000101801007387 */ /* 0x001fe80000100a00 */
[----:B------:R-:W-:Y:S04]  /*83ed0*/  STL.64 [R1+0x18], R26 ;  /* 0x0000181a01007387 */ /* 0x000fe80000100a00 */
[----:B------:R-:W0:Y:S04]  /*83ee0*/  LDSM.16.M88.4 R24, [R9+UR5+0x34180] ;  /* 0x034180050918783b */ /* 0x000e280008000200 */
[----:B0-----:R-:W-:Y:S04]  /*83ef0*/  STL [R1+0x39ac], R26 ;  /* 0x0039ac1a01007387 */ /* 0x001fe80000100800 */
[----:B------:R-:W-:Y:S04]  /*83f00*/  STL.64 [R1], R12 ;  /* 0x0000000c01007387 */ /* 0x000fe80000100a00 */
[----:B------:R-:W-:Y:S04]  /*83f10*/  STL.64 [R1+0x8], R14 ;  /* 0x0000080e01007387 */ /* 0x000fe80000100a00 */
[----:B------:R-:W0:Y:S04]  /*83f20*/  LDSM.16.M88.4 R12, [R9+UR5+0x38180] ;  /* 0x03818005090c783b */ /* 0x000e280008000200 */
[----:B------:R-:W-:Y:S04]  /*83f30*/  STL [R1+0x39a8], R27 ;  /* 0x0039a81b01007387 */ /* 0x000fe80000100800 */
[----:B------:R-:W-:Y:S04]  /*83f40*/  STL.64 [R1+0x3bf0], R24 ;  /* 0x003bf01801007387 */ /* 0x000fe80000100a00 */
[----:B0-----:R-:W-:Y:S04]  /*83f50*/  STL [R1+0x3900], R14 ;  /* 0x0039000e01007387 */ /* 0x001fe80000100800 */
[----:B------:R-:W-:Y:S04]  /*83f60*/  STL [R1+0x38fc], R15 ;  /* 0x0038fc0f01007387 */ /* 0x000fe80000100800 */
[----:B------:R0:W-:Y:S04]  /*83f70*/  STL.64 [R1+0x3c10], R12 ;  /* 0x003c100c01007387 */ /* 0x0001e80000100a00 */
[----:B0-----:R-:W3:Y:S04]  /*83f80*/  LDL.LU R12, [R1+0x2b0] ;  /* 0x0002b000010c7983 */ /* 0x001ee80000300800 */
[----:B------:R-:W3:Y:S04]  /*83f90*/  LDL.LU R13, [R1+0x2b4] ;  /* 0x0002b400010d7983 */ /* 0x000ee80000300800 */
[----:B------:R-:W3:Y:S01]  /*83fa0*/  LDL.LU R14, [R1+0x2b8] ;  /* 0x0002b800010e7983 */ /* 0x000ee20000300800 */
[----:B------:R-:W-:-:S03]  /*83fb0*/  IMAD.MOV.U32 R15, RZ, RZ, R8 ;  /* 0x000000ffff0f7224 */ /* 0x000fc600078e0008 */
[----:B------:R-:W0:Y:S01]  /*83fc0*/  LDSM.16.M88.4 R8, [R9+UR5+0x3c180] ;  /* 0x03c180050908783b */ /* 0x000e220008000200 */
[----:B------:R-:W-:Y:S02]  /*83fd0*/  IMAD.MOV.U32 R26, RZ, RZ, R5 ;  /* 0x000000ffff1a7224 */ /* 0x000fe400078e0005 */
[----:B------:R-:W-:Y:S02]  /*83fe0*/  IMAD.MOV.U32 R27, RZ, RZ, R4 ;  /* 0x000000ffff1b7224 */ /* 0x000fe400078e0004 */
[----:B--2---:R-:W1:Y:S04]  /*83ff0*/  LDSM.16.MT88.4 R4, [R7+UR5+0x43800] ;  /* 0x043800050704783b */ /* 0x004e680008004200 */
[----:B0-----:R0:W-:Y:S04]  /*84000*/  STL [R1+0x39cc], R10 ;  /* 0x0039cc0a01007387 */ /* 0x0011e80000100800 */
[----:B------:R2:W-:Y:S04]  /*84010*/  STL [R1+0x39c8], R11 ;  /* 0x0039c80b01007387 */ /* 0x0005e80000100800 */
[----:B------:R-:W-:Y:S04]  /*84020*/  STL.64 [R1+0x3be0], R8 ;  /* 0x003be00801007387 */ /* 0x000fe80000100a00 */
[----:B0-----:R-:W4:Y:S01]  /*84030*/  LDL.LU R10, [R1+0x218] ;  /* 0x00021800010a7983 */ /* 0x001f220000300800 */
[----:B--2---:R-:W-:Y:S01]  /*84040*/  IMAD.MOV.U32 R11, RZ, RZ, R3 ;  /* 0x000000ffff0b7224 */ /* 0x004fe200078e0003 */
[----:B---3--:R-:W-:-:S15]  /*84050*/  HMMA.16816.F32 R12, R20, R26, R12 ;  /* 0x0000001a140c723c */ /* 0x008fde000000180c */
[----:B------:R-:W-:-:S04]  /*84060*/  NOP ;  /* 0x0000000000007918 */ /* 0x000fc80000000000 */
[----:B------:R0:W-:Y:S04]  /*84070*/  STL.64 [R1+0xd0], R12 ;  /* 0x0000d00c01007387 */ /* 0x0001e80000100a00 */
[----:B------:R-:W-:Y:S04]  /*84080*/  STL.64 [R1+0xd8], R14 ;  /* 0x0000d80e01007387 */ /* 0x000fe80000100a00 */
[----:B------:R-:W2:Y:S04]  /*84090*/  LDL.LU R3, [R1+0x3c48] ;  /* 0x003c480001037983 */ /* 0x000ea80000300800 */
[----:B------:R-:W3:Y:S04]  /*840a0*/  LDL.LU R24, [R1+0x260] ;  /* 0x0002600001187983 */ /* 0x000ee80000300800 */
[----:B------:R-:W3:Y:S04]  /*840b0*/  LDL.LU R25, [R1+0x264] ;  /* 0x0002640001197983 */ /* 0x000ee80000300800 */
[----:B------:R-:W2:Y:S04]  /*840c0*/  LDL.LU R26, [R1+0x268] ;  /* 0x00026800011a7983 */ /* 0x000ea80000300800 */
[----:B------:R-:W2:Y:S01]  /*840d0*/  LDL.LU R27, [R1+0x26c] ;  /* 0x00026c00011b7983 */ /* 0x000ea20000300800 */
[----:B0-----:R-:W-:-:S02]  /*840e0*/  IMAD.MOV.U32 R12, RZ, RZ, R28 ;  /* 0x000000ffff0c7224 */ /* 0x001fc400078e001c */
        /* <DEDUP_REMOVED lines=9> */
[----:B------:R-:W3:Y:S04]  /*84180*/  LDL.LU R27, [R1+0x27c] ;  /* 0x00027c00011b7983 */ /* 0x000ee80000300800 */
[----:B------:R-:W2:Y:S04]  /*84190*/  LDL.LU R12, [R1+0x290] ;  /* 0x00029000010c7983 */ /* 0x000ea80000300800 */
        /* <DEDUP_REMOVED lines=11> */
[----:B0-----:R-:W2:Y:S04]  /*84250*/  LDL.LU.64 R24, [R1+0xc0] ;  /* 0x0000c00001187983 */ /* 0x001ea80000300a00 */
[----:B-1----:R0:W-:Y:S04]  /*84260*/  STL [R1+0x3b14], R4 ;  /* 0x003b140401007387 */ /* 0x0021e80000100800 */
[----:B------:R1:W-:Y:S04]  /*84270*/  STL [R1+0x3b10], R5 ;  /* 0x003b100501007387 */ /* 0x0003e80000100800 */
[----:B------:R3:W-:Y:S04]  /*84280*/  STL [R1+0x3b04], R6 ;  /* 0x003b040601007387 */ /* 0x0007e80000100800 */
[----:B------:R3:W-:Y:S04]  /*84290*/  STL [R1+0x3b00], R7 ;  /* 0x003b000701007387 */ /* 0x0007e80000100800 */
[----:B0-----:R-:W4:Y:S04]  /*842a0*/  LDL.LU R4, [R1+0x2a0] ;  /* 0x0002a00001047983 */ /* 0x001f280000300800 */
[----:B-1----:R-:W4:Y:S04]  /*842b0*/  LDL.LU R5, [R1+0x2a4] ;  /* 0x0002a40001057983 */ /* 0x002f280000300800 */
[----:B---3--:R-:W4:Y:S04]  /*842c0*/  LDL.LU R6, [R1+0x2a8] ;  /* 0x0002a80001067983 */ /* 0x008f280000300800 */
[----:B------:R-:W4:Y:S04]  /*842d0*/  LDL.LU R7, [R1+0x2ac] ;  /* 0x0002ac0001077983 */ /* 0x000f280000300800 */
[----:B------:R-:W3:Y:S01]  /*842e0*/  LDL.LU.64 R8, [R1+0x80] ;  /* 0x0000800001087983 */ /* 0x000ee20000300a00 */
[----:B----4-:R-:W-:Y:S03]  /*842f0*/  HMMA.16816.F32 R4, R20, R10, R4 ;  /* 0x0000000a1404723c */ /* 0x010fe60000001804 */
[----:B---3--:R0:W-:Y:S02]  /*84300*/  STL.64 [R1+0x3be8], R8 ;  /* 0x003be80801007387 */ /* 0x0081e40000100a00 */
[----:B0-----:R-:W-:-:S02]  /*84310*/  IMAD.MOV.U32 R8, RZ, RZ, R2 ;  /* 0x000000ffff087224 */ /* 0x001fc400078e0002 */
[----:B------:R-:W-:-:S12]  /*84320*/  IMAD.MOV.U32 R9, RZ, RZ, R0 ;  /* 0x000000ffff097224 */ /* 0x000fd800078e0000 */
[----:B------:R-:W-:Y:S04]  /*84330*/  STL.64 [R1+0x1d0], R4 ;  /* 0x0001d00401007387 */ /* 0x000fe80000100a00 */
[----:B------:R-:W-:Y:S04]  /*84340*/  STL.64 [R1+0x1d8], R6 ;  /* 0x0001d80601007387 */ /* 0x000fe80000100a00 */
[----:B------:R0:W-:Y:S04]  /*84350*/  STL.64 [R1+0x3c08], R8 ;  /* 0x003c080801007387 */ /* 0x0001e80000100a00 */
[----:B0-----:R-:W3:Y:S04]  /*84360*/  LDL.64 R8, [R1+0xa0] ;  /* 0x0000a00001087983 */ /* 0x001ee80000100a00 */
[----:B------:R-:W4:Y:S01]  /*84370*/  LDL.LU.64 R20, [R1+0x60] ;  /* 0x0000600001147983 */ /* 0x000f220000300a00 */
[----:B--2---:R-:W-:Y:S03]  /*84380*/  HMMA.16816.F32 R12, R16, R24, R12 ;  /* 0x00000018100c723c */ /* 0x004fe6000000180c */
[----:B----4-:R0:W-:Y:S04]  /*84390*/  STL.64 [R1+0x3bc8], R20 ;  /* 0x003bc81401007387 */ /* 0x0101e80000100a00 */
[----:B0-----:R-:W2:Y:S04]  /*843a0*/  LDL.LU R20, [R1+0x240] ;  /* 0x0002400001147983 */ /* 0x001ea80000300800 */
[----:B------:R-:W2:Y:S04]  /*843b0*/  LDL.LU R21, [R1+0x244] ;  /* 0x0002440001157983 */ /* 0x000ea80000300800 */
[----:B------:R-:W4:Y:S04]  /*843c0*/  LDL.LU R22, [R1+0x248] ;  /* 0x0002480001167983 */ /* 0x000f280000300800 */
[----:B------:R-:W4:Y:S01]  /*843d0*/  LDL.LU R23, [R1+0x24c] ;  /* 0x00024c0001177983 */ /* 0x000f220000300800 */
[----:B------:R-:W-:-:S02]  /*843e0*/  IMAD.MOV.U32 R4, RZ, RZ, R24 ;  /* 0x000000ffff047224 */ /* 0x000fc400078e0018 */
[----:B------:R-:W-:Y:S01]  /*843f0*/  IMAD.MOV.U32 R5, RZ, RZ, R25 ;  /* 0x000000ffff057224 */ /* 0x000fe200078e0019 */
[----:B----4-:R-:W-:Y:S04]  /*84400*/  STL.64 [R1+0x3bd8], R22 ;  /* 0x003bd81601007387 */ /* 0x010fe80000100a00 */
[----:B--2---:R0:W-:Y:S04]  /*84410*/  STL.64 [R1+0x3bd0], R20 ;  /* 0x003bd01401007387 */ /* 0x0041e80000100a00 */
[----:B0-----:R-:W2:Y:S04]  /*84420*/  LDL.LU R20, [R1+0x250] ;  /* 0x0002500001147983 */ /* 0x001ea80000300800 */
[----:B------:R-:W4:Y:S04]  /*84430*/  LDL.LU.64 R26, [R1+0x3c38] ;  /* 0x003c3800011a7983 */ /* 0x000f280000300a00 */
[----:B------:R-:W4:Y:S04]  /*84440*/  LDL.LU.64 R24, [R1+0x3c30] ;  /* 0x003c300001187983 */ /* 0x000f280000300a00 */
[----:B------:R0:W-:Y:S04]  /*84450*/  STL.64 [R1+0x2c0], R12 ;  /* 0x0002c00c01007387 */ /* 0x0001e80000100a00 */
[----:B------:R4:W-:Y:S04]  /*84460*/  STL [R1+0x2c8], R14 ;  /* 0x0002c80e01007387 */ /* 0x0009e80000100800 */
[----:B0-----:R-:W4:Y:S01]  /*84470*/  LDL.LU.64 R12, [R1+0x3c28] ;  /* 0x003c2800010c7983 */ /* 0x001f220000300a00 */
[----:B------:R-:W-:-:S02]  /*84480*/  IMAD.MOV.U32 R23, RZ, RZ, R3 ;  /* 0x000000ffff177224 */ /* 0x000fc400078e0003 */
[----:B------:R-:W-:Y:S01]  /*84490*/  IMAD.MOV.U32 R3, RZ, RZ, R15 ;  /* 0x000000ffff037224 */ /* 0x000fe200078e000f */
[----:B------:R3:W-:Y:S04]  /*844a0*/  STL [R1+0x3b18], R5 ;  /* 0x003b180501007387 */ /* 0x0007e80000100800 */
[----:B------:R-:W-:Y:S01]  /*844b0*/  STL [R1+0x39d8], R3 ;  /* 0x0039d80301007387 */ /* 0x000fe20000100800 */
[----:B----4-:R-:W-:Y:S03]  /*844c0*/  HMMA.16816.F32 R12, R16, R12, R24 ;  /* 0x0000000c100c723c */ /* 0x010fe60000001818 */
[----:B------:R-:W4:Y:S04]  /*844d0*/  LDL.LU.64 R26, [R1+0x3c20] ;  /* 0x003c2000011a7983 */ /* 0x000f280000300a00 */
[----:B------:R-:W4:Y:S01]  /*844e0*/  LDL.LU.64 R24, [R1+0x3c18] ;  /* 0x003c180001187983 */ /* 0x000f220000300a00 */
[----:B---3--:R-:W-:-:S11]  /*844f0*/  IMAD.MOV.U32 R5, RZ, RZ, R8 ;  /* 0x000000ffff057224 */ /* 0x008fd600078e0008 */
[----:B------:R0:W-:Y:S04]  /*84500*/  STL.64 [R1+0x2b0], R12 ;  /* 0x0002b00c01007387 */ /* 0x0001e80000100a00 */
[----:B------:R1:W-:Y:S04]  /*84510*/  STL.64 [R1+0x2b8], R14 ;  /* 0x0002b80e01007387 */ /* 0x0003e80000100a00 */
[----:B0-----:R-:W3:Y:S04]  /*84520*/  LDL.LU.64 R12, [R1+0x3c10] ;  /* 0x003c1000010c7983 */ /* 0x001ee80000300a00 */
[----:B-1----:R-:W2:Y:S01]  /*84530*/  LDL R15, [R1+0x380] ;  /* 0x00038000010f7983 */ /* 0x002ea20000100800 */
[----:B----4-:R-:W-:Y:S03]  /*84540*/  HMMA.16816.F32 R24, R16, R8, R24 ;  /* 0x000000081018723c */ /* 0x010fe60000001818 */
[----:B------:R-:W4:-:S15]  /*84550*/  LDL.LU.64 R8, [R1+0x3c08] ;  /* 0x003c080001087983 */ /* 0x000f1e0000300a00 */
[----:B------:R-:W-:Y:S01]  /*84560*/  NOP ;  /* 0x0000000000007918 */ /* 0x000fe20000000000 */
[----:B------:R-:W-:Y:S04]  /*84570*/  STL.64 [R1+0x2a0], R24 ;  /* 0x0002a01801007387 */ /* 0x000fe80000100a00 */
[----:B------:R0:W-:Y:S01]  /*84580*/  STL [R1+0x2ac], R27 ;  /* 0x0002ac1b01007387 */ /* 0x0001e20000100800 */
[----:B------:R-:W-:-:S03]  /*84590*/  IMAD.MOV.U32 R3, RZ, RZ, R26 ;  /* 0x000000ffff037224 */ /* 0x000fc600078e001a */
[----:B0-----:R-:W4:Y:S04]  /*845a0*/  LDL.LU.64 R26, [R1+0x3c00] ;  /* 0x003c0000011a7983 */ /* 0x001f280000300a00 */
[----:B------:R-:W4:Y:S04]  /*845b0*/  LDL.LU.64 R24, [R1+0x3bf8] ;  /* 0x003bf80001187983 */ /* 0x000f280000300a00 */
[----:B------:R-:W-:Y:S01]  /*845c0*/  STL [R1+0x3a90], R3 ;  /* 0x003a900301007387 */ /* 0x000fe20000100800 */
[----:B----4-:R-:W-:Y:S03]  /*845d0*/  HMMA.16816.F32 R8, R16, R8, R24 ;  /* 0x000000081008723c */ /* 0x010fe60000001818 */
[----:B------:R-:W4:-:S15]  /*845e0*/  LDL.LU.64 R24, [R1+0x3bf0] ;  /* 0x003bf00001187983 */ /* 0x000f1e0000300a00 */
[----:B------:R-:W-:Y:S01]  /*845f0*/  NOP ;  /* 0x0000000000007918 */ /* 0x000fe20000000000 */
[----:B------:R-:W-:Y:S02]  /*84600*/  IMAD.MOV.U32 R26, RZ, RZ, R8 ;  /* 0x000000ffff1a7224 */ /* 0x000fe400078e0008 */
[----:B------:R-:W-:Y:S02]  /*84610*/  IMAD.MOV.U32 R27, RZ, RZ, R9 ;  /* 0x000000ffff1b7224 */ /* 0x000fe400078e0009 */
[----:B------:R-:W2:Y:S01]  /*84620*/  LDL.LU.64 R8, [R1+0x3be8] ;  /* 0x003be80001087983 */ /* 0x000ea20000300a00 */
[----:B------:R-:W-:Y:S02]  /*84630*/  IMAD.MOV.U32 R21, RZ, RZ, R29 ;  /* 0x000000ffff157224 */ /* 0x000fe400078e001d */
[----:B------:R-:W-:Y:S01]  /*84640*/  IMAD.MOV.U32 R22, RZ, RZ, R28 ;  /* 0x000000ffff167224 */ /* 0x000fe200078e001c */
[----:B------:R-:W-:Y:S01]  /*84650*/  STL.64 [R1+0x3b48], R26 ;  /* 0x003b481a01007387 */ /* 0x000fe20000100a00 */
[----:B------:R-:W-:Y:S02]  /*84660*/  IMAD.MOV.U32 R28, RZ, RZ, R11 ;  /* 0x000000ffff1c7224 */ /* 0x000fe400078e000b */
[----:B------:R-:W-:Y:S01]  /*84670*/  IMAD.MOV.U32 R29, RZ, RZ, R10 ;  /* 0x000000ffff1d7224 */ /* 0x000fe200078e000a */
[----:B----4-:R0:W-:Y:S04]  /*84680*/  STL.64 [R1+0x3b40], R24 ;  /* 0x003b401801007387 */ /* 0x0101e80000100a00 */
[----:B0-----:R-:W4:Y:S04]  /*84690*/  LDL.LU R24, [R1+0x230] ;  /* 0x0002300001187983 */ /* 0x001f280000300800 */
[----:B------:R-:W4:Y:S04]  /*846a0*/  LDL.LU R25, [R1+0x234] ;  /* 0x0002340001197983 */ /* 0x000f280000300800 */
[----:B------:R-:W4:Y:S04]  /*846b0*/  LDL.LU R26, [R1+0x238] ;  /* 0x00023800011a7983 */ /* 0x000f280000300800 */
[----:B------:R-:W4:Y:S04]  /*846c0*/  LDL.LU R27, [R1+0x23c] ;  /* 0x00023c00011b7983 */ /* 0x000f280000300800 */
[----:B------:R-:W-:Y:S04]  /*846d0*/  STL [R1+0x3a98], R28 ;  /* 0x003a981c01007387 */ /* 0x000fe80000100800 */
[----:B------:R-:W-:Y:S01]  /*846e0*/  STL [R1+0x3a94], R29 ;  /* 0x003a941d01007387 */ /* 0x000fe20000100800 */
[----:B--2---:R-:W-:Y:S01]  /*846f0*/  HMMA.16816.F32 R20, R16, R8, R20 ;  /* 0x000000081014723c */ /* 0x004fe20000001814 */
[----:B------:R-:W-:-:S02]  /*84700*/  IMAD.MOV.U32 R2, RZ, RZ, R8 ;  /* 0x000000ffff027224 */ /* 0x000fc400078e0008 */
[----:B------:R-:W-:Y:S02]  /*84710*/  IMAD.MOV.U32 R0, RZ, RZ, R9 ;  /* 0x000000ffff007224 */ /* 0x000fe400078e0009 */
[----:B------:R-:W2:-:S14]  /*84720*/  LDL.LU.64 R8, [R1+0x3be0] ;  /* 0x003be00001087983 */ /* 0x000e9c0000300a00 */
[----:B------:R-:W-:Y:S02]  /*84730*/  IMAD.MOV.U32 R10, RZ, RZ, R22 ;  /* 0x000000ffff0a7224 */ /* 0x000fe400078e0016 */
[----:B------:R-:W-:Y:S01]  /*84740*/  IMAD.MOV.U32 R11, RZ, RZ, R23 ;  /* 0x000000ffff0b7224 */ /* 0x000fe200078e0017 */
[----:B------:R0:W-:Y:S04]  /*84750*/  STL.64 [R1+0x280], R20 ;  /* 0x0002801401007387 */ /* 0x0001e80000100a00 */
[----:B------:R-:W3:Y:S04]  /*84760*/  LDL.LU.64 R22, [R1+0x3bd8] ;  /* 0x003bd80001167983 */ /* 0x000ee80000300a00 */
[----:B0-----:R-:W3:Y:S04]  /*84770*/  LDL.LU.64 R20, [R1+0x3bd0] ;  /* 0x003bd00001147983 */ /* 0x001ee80000300a00 */
[----:B------:R-:W-:Y:S04]  /*84780*/  STL.64 [R1+0x3b28], R10 ;  /* 0x003b280a01007387 */ /* 0x000fe80000100a00 */
[----:B--2---:R0:W-:Y:S04]  /*84790*/  STL.64 [R1+0x3b20], R8 ;  /* 0x003b200801007387 */ /* 0x0041e80000100a00 */
[----:B0-----:R-:W3:Y:S02]  /*847a0*/  LDL.LU.64 R8, [R1+0x70] ;  /* 0x0000700001087983 */ /* 0x001ee40000300a00 */
[----:B---3--:R-:W-:-:S15]  /*847b0*/  HMMA.16816.F32 R20, R16, R8, R20 ;  /* 0x000000081014723c */ /* 0x008fde0000001814 */
[----:B------:R-:W-:-:S04]  /*847c0*/  NOP ;  /* 0x0000000000007918 */ /* 0x000fc80000000000 */
[----:B------:R0:W-:Y:S04]  /*847d0*/  STL.64 [R1+0x270], R20 ;  /* 0x0002701401007387 */ /* 0x0001e80000100a00 */
[----:B------:R-:W-:Y:S04]  /*847e0*/  STL.64 [R1+0x278], R22 ;  /* 0x0002781601007387 */ /* 0x000fe80000100a00 */
[----:B0-----:R-:W4:Y:S01]  /*847f0*/  LDL.LU.64 R20, [R1+0x3bc8] ;  /* 0x003bc80001147983 */ /* 0x001f220000300a00 */
[----:B------:R-:W-:Y:S02]  /*84800*/  IMAD.MOV.U32 R6, RZ, RZ, R8 ;  /* 0x000000ffff067224 */ /* 0x000fe400078e0008 */
[----:B------:R-:W-:-:S05]  /*84810*/  IMAD.MOV.U32 R7, RZ, RZ, R9 ;  /* 0x000000ffff077224 */ /* 0x000fca00078e0009 */
[----:B------:R-:W-:Y:S04]  /*84820*/  STL.64 [R1+0x3b38], R6 ;  /* 0x003b380601007387 */ /* 0x000fe80000100a00 */
[----:B------:R4:W-:Y:S02]  /*84830*/  STL.64 [R1+0x3b30], R4 ;  /* 0x003b300401007387 */ /* 0x0009e40000100a00 */
[----:B----4-:R-:W-:Y:S01]  /*84840*/  HMMA.16816.F32 R4, R16, R20, R24 ;  /* 0x000000141004723c */ /* 0x010fe20000001818 */
[----:B------:R-:W-:Y:S02]  /*84850*/  IMAD.MOV.U32 R3, RZ, RZ, R20 ;  /* 0x000000ffff037224 */ /* 0x000fe400078e0014 */
[----:B------:R-:W-:Y:S02]  /*84860*/  IMAD.MOV.U32 R14, RZ, RZ, R21 ;  /* 0x000000ffff0e7224 */ /* 0x000fe400078e0015 */
[----:B------:R-:W0:-:S14]  /*84870*/  LDSM.16.MT88.4 R20, [R15+UR5+0x43c00] ;  /* 0x043c00050f14783b */ /* 0x000e1c0008004200 */
[----:B------:R1:W-:Y:S04]  /*84880*/  STL.64 [R1+0x260], R4 ;  /* 0x0002600401007387 */ /* 0x0003e80000100a00 */
[----:B------:R2:W-:Y:S04]  /*84890*/  STL.64 [R1+0x268], R6 ;  /* 0x0002680601007387 */ /* 0x0005e80000100a00 */
[----:B------:R-:W-:Y:S04]  /*848a0*/  STL [R1+0x3aa0], R3 ;  /* 0x003aa00301007387 */ /* 0x000fe80000100800 */
[----:B------:R-:W-:Y:S04]  /*848b0*/  STL [R1+0x3a9c], R14 ;  /* 0x003a9c0e01007387 */ /* 0x000fe80000100800 */
[----:B------:R-:W-:Y:S04]  /*848c0*/  STL.64 [R1+0x3ba0], R12 ;  /* 0x003ba00c01007387 */ /* 0x000fe80000100a00 */
[----:B------:R-:W3:Y:S04]  /*848d0*/  LDL.LU.64 R24, [R1] ;  /* 0x0000000001187983 */ /* 0x000ee80000300a00 */
[----:B---3--:R3:W-:Y:S04]  /*848e0*/  STL.64 [R1+0x3b60], R24 ;  /* 0x003b601801007387 */ /* 0x0087e80000100a00 */
[----:B-1----:R-:W4:Y:S04]  /*848f0*/  LDL.LU R4, [R1+0x1f0] ;  /* 0x0001f00001047983 */ /* 0x002f280000300800 */
[----:B------:R-:W4:Y:S04]  /*84900*/  LDL.LU R5, [R1+0x1f4] ;  /* 0x0001f40001057983 */ /* 0x000f280000300800 */
[----:B--2---:R-:W2:Y:S04]  /*84910*/  LDL.LU R6, [R1+0x1f8] ;  /* 0x0001f80001067983 */ /* 0x004ea80000300800 */
[----:B------:R-:W2:Y:S04]  /*84920*/  LDL.LU R7, [R1+0x1fc] ;  /* 0x0001fc0001077983 */ /* 0x000ea80000300800 */
[----:B---3--:R-:W3:Y:S04]  /*84930*/  LDL.LU R24, [R1+0x2e0] ;  /* 0x0002e00001187983 */ /* 0x008ee80000300800 */
[----:B------:R-:W3:Y:S04]  /*84940*/  LDL.LU R25, [R1+0x2e4] ;  /* 0x0002e40001197983 */ /* 0x000ee80000300800 */
[----:B------:R-:W2:Y:S04]  /*84950*/  LDL.LU R26, [R1+0x2e8] ;  /* 0x0002e800011a7983 */ /* 0x000ea80000300800 */
[----:B------:R-:W2:Y:S04]  /*84960*/  LDL.LU R27, [R1+0x2ec] ;  /* 0x0002ec00011b7983 */ /* 0x000ea80000300800 */
[----:B------:R-:W2:Y:S04]  /*84970*/  LDL.64 R12, [R1+0x40] ;  /* 0x00004000010c7983 */ /* 0x000ea80000100a00 */
[----:B--2---:R1:W-:Y:S04]  /*84980*/  STL.64 [R1+0x3bb0], R12 ;  /* 0x003bb00c01007387 */ /* 0x0043e80000100a00 */
[----:B-1----:R-:W2:Y:S04]  /*84990*/  LDL.LU.64 R12, [R1+0x50] ;  /* 0x00005000010c7983 */ /* 0x002ea80000300a00 */
[----:B------:R-:W-:Y:S04]  /*849a0*/  STL.64 [R1+0x3b80], R26 ;  /* 0x003b801a01007387 */ /* 0x000fe80000100a00 */
[----:B---3--:R1:W-:Y:S04]  /*849b0*/  STL.64 [R1+0x3b78], R24 ;  /* 0x003b781801007387 */ /* 0x0083e80000100a00 */
[----:B-1----:R-:W3:Y:S04]  /*849c0*/  LDL.LU R24, [R1+0x220] ;  /* 0x0002200001187983 */ /* 0x002ee80000300800 */
[----:B------:R-:W3:Y:S04]  /*849d0*/  LDL.LU R25, [R1+0x224] ;  /* 0x0002240001197983 */ /* 0x000ee80000300800 */
[----:B------:R-:W2:Y:S04]  /*849e0*/  LDL.LU R26, [R1+0x228] ;  /* 0x00022800011a7983 */ /* 0x000ea80000300800 */
[----:B------:R-:W2:Y:S04]  /*849f0*/  LDL.LU R27, [R1+0x22c] ;  /* 0x00022c00011b7983 */ /* 0x000ea80000300800 */
[----:B--2---:R-:W-:Y:S04]  /*84a00*/  STL.64 [R1+0x3b90], R26 ;  /* 0x003b901a01007387 */ /* 0x004fe80000100a00 */
[----:B---3--:R1:W-:Y:S04]  /*84a10*/  STL.64 [R1+0x3b88], R24 ;  /* 0x003b881801007387 */ /* 0x0083e80000100a00 */
[----:B-1----:R-:W2:Y:S04]  /*84a20*/  LDL.LU.64 R24, [R1+0x30] ;  /* 0x0000300001187983 */ /* 0x002ea80000300a00 */
[----:B--2---:R1:W-:Y:S04]  /*84a30*/  STL.64 [R1+0x3ba8], R24 ;  /* 0x003ba81801007387 */ /* 0x0043e80000100a00 */
[----:B-1----:R-:W2:Y:S04]  /*84a40*/  LDL.LU R24, [R1+0x300] ;  /* 0x0003000001187983 */ /* 0x002ea80000300800 */
[----:B------:R-:W2:Y:S04]  /*84a50*/  LDL.LU R25, [R1+0x304] ;  /* 0x0003040001197983 */ /* 0x000ea80000300800 */
[----:B------:R-:W3:Y:S04]  /*84a60*/  LDL.LU R26, [R1+0x308] ;  /* 0x00030800011a7983 */ /* 0x000ee80000300800 */
[----:B------:R-:W3:Y:S04]  /*84a70*/  LDL.LU R27, [R1+0x30c] ;  /* 0x00030c00011b7983 */ /* 0x000ee80000300800 */
[----:B---3--:R-:W-:Y:S04]  /*84a80*/  STL.64 [R1+0x3bc0], R26 ;  /* 0x003bc01a01007387 */ /* 0x008fe80000100a00 */
[----:B--2---:R1:W-:Y:S04]  /*84a90*/  STL.64 [R1+0x3bb8], R24 ;  /* 0x003bb81801007387 */ /* 0x0043e80000100a00 */
[----:B-1----:R-:W2:Y:S04]  /*84aa0*/  LDL.LU R24, [R1+0x310] ;  /* 0x0003100001187983 */ /* 0x002ea80000300800 */
[----:B------:R-:W2:Y:S04]  /*84ab0*/  LDL.LU R25, [R1+0x314] ;  /* 0x0003140001197983 */ /* 0x000ea80000300800 */
[----:B------:R-:W2:Y:S04]  /*84ac0*/  LDL.LU R26, [R1+0x318] ;  /* 0x00031800011a7983 */ /* 0x000ea80000300800 */
[----:B------:R-:W2:Y:S04]  /*84ad0*/  LDL.LU R27, [R1+0x31c] ;  /* 0x00031c00011b7983 */ /* 0x000ea80000300800 */
[----:B------:R-:W-:Y:S04]  /*84ae0*/  STL.64 [R1+0x3b58], R6 ;  /* 0x003b580601007387 */ /* 0x000fe80000100a00 */
[----:B----4-:R1:W-:Y:S04]  /*84af0*/  STL.64 [R1+0x3b50], R4 ;  /* 0x003b500401007387 */ /* 0x0103e80000100a00 */
[----:B-1----:R-:W3:Y:S04]  /*84b00*/  LDL.LU R4, [R1+0x200] ;  /* 0x0002000001047983 */ /* 0x002ee80000300800 */
[----:B------:R-:W3:Y:S04]  /*84b10*/  LDL.LU R5, [R1+0x204] ;  /* 0x0002040001057983 */ /* 0x000ee80000300800 */
[----:B------:R-:W4:Y:S04]  /*84b20*/  LDL.LU R6, [R1+0x208] ;  /* 0x0002080001067983 */ /* 0x000f280000300800 */
[----:B------:R-:W4:Y:S04]  /*84b30*/  LDL.LU R7, [R1+0x20c] ;  /* 0x00020c0001077983 */ /* 0x000f280000300800 */
[----:B----4-:R-:W-:Y:S04]  /*84b40*/  STL.64 [R1+0x3b70], R6 ;  /* 0x003b700601007387 */ /* 0x010fe80000100a00 */
        /* <DEDUP_REMOVED lines=10> */
[----:B------:R-:W3:Y:S04]  /*84bf0*/  LDL.LU R8, [R1+0x2d0] ;  /* 0x0002d00001087983 */ /* 0x000ee80000300800 */
[----:B------:R-:W3:Y:S04]  /*84c00*/  LDL.LU R9, [R1+0x2d4] ;  /* 0x0002d40001097983 */ /* 0x000ee80000300800 */
[----:B------:R-:W3:Y:S04]  /*84c10*/  LDL.LU R10, [R1+0x2d8] ;  /* 0x0002d800010a7983 */ /* 0x000ee80000300800 */
[----:B------:R-:W3:Y:S04]  /*84c20*/  LDL.LU R11, [R1+0x2dc] ;  /* 0x0002dc00010b7983 */ /* 0x000ee80000300800 */
[----:B0-----:R-:W-:Y:S04]  /*84c30*/  STL.64 [R1+0x39e8], R22 ;  /* 0x0039e81601007387 */ /* 0x001fe80000100a00 */
[----:B------:R0:W-:Y:S04]  /*84c40*/  STL.64 [R1+0x39e0], R20 ;  /* 0x0039e01401007387 */ /* 0x0001e80000100a00 */
[----:B0-----:R-:W4:Y:S04]  /*84c50*/  LDL.64 R20, [R1+0x20] ;  /* 0x0000200001147983 */ /* 0x001f280000100a00 */
        /* <DEDUP_REMOVED lines=11> */
[----:B0-----:R-:W2:Y:S01]  /*84d10*/  LDL.LU.64 R24, [R1+0x3ba8] ;  /* 0x003ba80001187983 */ /* 0x001ea20000300a00 */
[----:B------:R-:W-:-:S03]  /*84d20*/  IMAD.MOV.U32 R14, RZ, RZ, R12 ;  /* 0x000000ffff0e7224 */ /* 0x000fc600078e000c */
[----:B------:R-:W3:Y:S04]  /*84d30*/  LDL.LU.64 R12, [R1+0x3ba0] ;  /* 0x003ba000010c7983 */ /* 0x000ee80000300a00 */
[----:B------:R-:W-:Y:S01]  /*84d40*/  STL [R1+0x3aac], R14 ;  /* 0x003aac0e01007387 */ /* 0x000fe20000100800 */
[----:B--2---:R-:W-:Y:S01]  /*84d50*/  HMMA.16816.F32 R4, R16, R24, R4 ;  /* 0x000000181004723c */ /* 0x004fe20000001804 */
[----:B------:R-:W-:Y:S02]  /*84d60*/  IMAD.MOV.U32 R29, RZ, RZ, R24 ;  /* 0x000000ffff1d7224 */ /* 0x000fe400078e0018 */
[----:B------:R-:W-:-:S15]  /*84d70*/  IMAD.MOV.U32 R3, RZ, RZ, R25 ;  /* 0x000000ffff037224 */ /* 0x000fde00078e0019 */
[----:B------:R-:W-:Y:S01]  /*84d80*/  NOP ;  /* 0x0000000000007918 */ /* 0x000fe20000000000 */
[----:B------:R0:W-:Y:S04]  /*84d90*/  STL.64 [R1+0x230], R4 ;  /* 0x0002300401007387 */ /* 0x0001e80000100a00 */
[----:B------:R-:W-:Y:S04]  /*84da0*/  STL.64 [R1+0x238], R6 ;  /* 0x0002380601007387 */ /* 0x000fe80000100a00 */
[----:B0-----:R-:W2:Y:S04]  /*84db0*/  LDL.LU.64 R4, [R1+0x3b98] ;  /* 0x003b980001047983 */ /* 0x001ea80000300a00 */
[----:B------:R-:W4:Y:S04]  /*84dc0*/  LDL.LU.64 R26, [R1+0x3b90] ;  /* 0x003b9000011a7983 */ /* 0x000f280000300a00 */
[----:B------:R-:W4:Y:S04]  /*84dd0*/  LDL.LU.64 R24, [R1+0x3b88] ;  /* 0x003b880001187983 */ /* 0x000f280000300a00 */
        /* <DEDUP_REMOVED lines=8> */
[----:B------:R-:W-:-:S03]  /*84e60*/  IMAD.MOV.U32 R28, RZ, RZ, R21 ;  /* 0x000000ffff1c7224 */ /* 0x000fc600078e0015 */
[----:B------:R-:W3:Y:S01]  /*84e70*/  LDL R23, [R1+0x384] ;  /* 0x0003840001177983 */ /* 0x000ee20000100800 */
[----:B--2---:R-:W-:Y:S02]  /*84e80*/  IMAD.MOV.U32 R29, RZ, RZ, R4 ;  /* 0x000000ffff1d7224 */ /* 0x004fe400078e0004 */
[----:B------:R-:W-:Y:S01]  /*84e90*/  IMAD.MOV.U32 R14, RZ, RZ, R5 ;  /* 0x000000ffff0e7224 */ /* 0x000fe200078e0005 */
[----:B------:R-:W-:Y:S04]  /*84ea0*/  STL [R1+0x3ab8], R28 ;  /* 0x003ab81c01007387 */ /* 0x000fe80000100800 */
[----:B------:R-:W2:Y:S01]  /*84eb0*/  LDL.LU.64 R6, [R1+0x3b70] ;  /* 0x003b700001067983 */ /* 0x000ea20000300a00 */
[----:B----4-:R-:W-:Y:S03]  /*84ec0*/  HMMA.16816.F32 R24, R16, R4, R24 ;  /* 0x000000041018723c */ /* 0x010fe60000001818 */
[----:B------:R-:W2:-:S15]  /*84ed0*/  LDL.LU.64 R4, [R1+0x3b68] ;  /* 0x003b680001047983 */ /* 0x000e9e0000300a00 */
[----:B------:R-:W-:Y:S01]  /*84ee0*/  NOP ;  /* 0x0000000000007918 */ /* 0x000fe20000000000 */
        /* <DEDUP_REMOVED lines=12> */
[----:B------:R-:W4:Y:S04]  /*84fb0*/  LDL.LU.64 R26, [R1+0x3b48] ;  /* 0x003b4800011a7983 */ /* 0x000f280000300a00 */
[----:B------:R-:W2:Y:S01]  /*84fc0*/  LDL.LU.64 R24, [R1+0x3b40] ;  /* 0x003b400001187983 */ /* 0x000ea20000300a00 */
[C---:B---3--:R-:W-:Y:S08]  /*84fd0*/  HMMA.16816.F32 R8, R16.reuse, R12, R8 ;  /* 0x0000000c1008723c */ /* 0x048ff00000001808 */
[----:B--2---:R-:W-:-:S15]  /*84fe0*/  HMMA.16816.F32 R4, R16, R24, R4 ;  /* 0x000000181004723c */ /* 0x004fde0000001804 */
[----:B------:R-:W-:-:S04]  /*84ff0*/  NOP ;  /* 0x0000000000007918 */ /* 0x000fc80000000000 */
[----:B------:R-:W-:Y:S04]  /*85000*/  STL.64 [R1+0x1f0], R4 ;  /* 0x0001f00401007387 */ /* 0x000fe80000100a00 */
[----:B------:R0:W-:Y:S04]  /*85010*/  STL.64 [R1+0x1f8], R6 ;  /* 0x0001f80601007387 */ /* 0x0001e80000100a00 */
[----:B0-----:R-:W2:Y:S04]  /*85020*/  LDL.LU.64 R6, [R1+0x3b38] ;  /* 0x003b380001067983 */ /* 0x001ea80000300a00 */
[----:B------:R-:W3:Y:S04]  /*85030*/  LDL.LU.64 R4, [R1+0x3b30] ;  /* 0x003b300001047983 */ /* 0x000ee80000300a00 */
[----:B----4-:R-:W-:Y:S04]  /*85040*/  STL.64 [R1+0x3a08], R26 ;  /* 0x003a081a01007387 */ /* 0x010fe80000100a00 */
[----:B------:R0:W-:Y:S04]  /*85050*/  STL.64 [R1+0x3a00], R24 ;  /* 0x003a001801007387 */ /* 0x0001e80000100a00 */
[----:B0-----:R-:W4:Y:S04]  /*85060*/  LDL.LU R24, [R1+0x1c0] ;  /* 0x0001c00001187983 */ /* 0x001f280000300800 */
[----:B------:R-:W4:Y:S04]  /*85070*/  LDL.LU R25, [R1+0x1c4] ;  /* 0x0001c40001197983 */ /* 0x000f280000300800 */
[----:B------:R-:W4:Y:S04]  /*85080*/  LDL.LU R26, [R1+0x1c8] ;  /* 0x0001c800011a7983 */ /* 0x000f280000300800 */
[----:B------:R-:W4:Y:S04]  /*85090*/  LDL.LU R27, [R1+0x1cc] ;  /* 0x0001cc00011b7983 */ /* 0x000f280000300800 */
[----:B------:R-:W-:Y:S04]  /*850a0*/  STL.64 [R1+0x1e0], R8 ;  /* 0x0001e00801007387 */ /* 0x000fe80000100a00 */
[----:B------:R0:W-:Y:S04]  /*850b0*/  STL.64 [R1+0x1e8], R10 ;  /* 0x0001e80a01007387 */ /* 0x0001e80000100a00 */
[----:B0-----:R-:W2:Y:S04]  /*850c0*/  LDL.LU.64 R10, [R1+0x3b28] ;  /* 0x003b2800010a7983 */ /* 0x001ea80000300a00 */
[----:B------:R-:W4:Y:S04]  /*850d0*/  LDL.LU.64 R8, [R1+0x3b20] ;  /* 0x003b200001087983 */ /* 0x000f280000300a00 */
[----:B------:R-:W-:Y:S04]  /*850e0*/  STL [R1+0x39f8], R15 ;  /* 0x0039f80f01007387 */ /* 0x000fe80000100800 */
[----:B------:R0:W-:Y:S04]  /*850f0*/  STL.64 [R1+0x39f0], R12 ;  /* 0x0039f00c01007387 */ /* 0x0001e80000100a00 */
[----:B------:R1:W-:Y:S04]  /*85100*/  STL [R1+0x3abc], R14 ;  /* 0x003abc0e01007387 */ /* 0x0003e80000100800 */
[----:B0-----:R-:W2:Y:S01]  /*85110*/  LDL.LU R12, [R1+0x180] ;  /* 0x00018000010c7983 */ /* 0x001ea20000300800 */
[----:B----4-:R-:W-:-:S15]  /*85120*/  HMMA.16816.F32 R16, R16, R8, R24 ;  /* 0x000000081010723c */ /* 0x010fde0000001818 */
[----:B------:R-:W-:-:S04]  /*85130*/  NOP ;  /* 0x0000000000007918 */ /* 0x000fc80000000000 */
[----:B------:R-:W-:Y:S04]  /*85140*/  STL.64 [R1+0x1c0], R16 ;  /* 0x0001c01001007387 */ /* 0x000fe80000100a00 */
[----:B------:R-:W-:Y:S04]  /*85150*/  STL.64 [R1+0x1c8], R18 ;  /* 0x0001c81201007387 */ /* 0x000fe80000100a00 */
[----:B------:R-:W4:Y:S04]  /*85160*/  LDL.LU R13, [R1+0x184] ;  /* 0x00018400010d7983 */ /* 0x000f280000300800 */
[----:B-1----:R-:W3:Y:S04]  /*85170*/  LDL.LU R14, [R1+0x188] ;  /* 0x00018800010e7983 */ /* 0x002ee80000300800 */
[----:B------:R-:W3:Y:S01]  /*85180*/  LDL.LU R15, [R1+0x18c] ;  /* 0x00018c00010f7983 */ /* 0x000ee20000300800 */
[----:B--2---:R-:W-:-:S02]  /*85190*/  IMAD.MOV.U32 R20, RZ, RZ, R6 ;  /* 0x000000ffff147224 */ /* 0x004fc400078e0006 */
[----:B------:R-:W-:Y:S01]  /*851a0*/  IMAD.MOV.U32 R21, RZ, RZ, R7 ;  /* 0x000000ffff157224 */ /* 0x000fe200078e0007 */
[----:B------:R-:W0:Y:S04]  /*851b0*/  LDSM.16.MT88.4 R16, [R23+UR5+0x43c00] ;  /* 0x043c00051710783b */ /* 0x000e280008004200 */
[----:B---3--:R-:W-:Y:S04]  /*851c0*/  STL.64 [R1+0x3ac8], R14 ;  /* 0x003ac80e01007387 */ /* 0x008fe80000100a00 */
[----:B----4-:R1:W-:Y:S02]  /*851d0*/  STL.64 [R1+0x3ac0], R12 ;  /* 0x003ac00c01007387 */ /* 0x0103e40000100a00 */
[----:B-1----:R-:W-:-:S02]  /*851e0*/  IMAD.MOV.U32 R12, RZ, RZ, R5 ;  /* 0x000000ffff0c7224 */ /* 0x002fc400078e0005 */
[----:B------:R-:W2:Y:S04]  /*851f0*/  LDL.LU R5, [R1+0x3b18] ;  /* 0x003b180001057983 */ /* 0x000ea80000300800 */
[----:B------:R-:W3:Y:S04]  /*85200*/  LDL.LU R13, [R1+0xa4] ;  /* 0x0000a400010d7983 */ /* 0x000ee80000300800 */
[----:B---3--:R1:W-:Y:S04]  /*85210*/  STL.64 [R1+0x3ad0], R12 ;  /* 0x003ad00c01007387 */ /* 0x0083e80000100a00 */
[----:B-1----:R-:W3:Y:S04]  /*85220*/  LDL.LU R12, [R1+0xb0] ;  /* 0x0000b000010c7983 */ /* 0x002ee80000300800 */
[----:B------:R-:W3:Y:S04]  /*85230*/  LDL.LU R13, [R1+0xb4] ;  /* 0x0000b400010d7983 */ /* 0x000ee80000300800 */
[----:B---3--:R1:W-:Y:S02]  /*85240*/  STL.64 [R1+0x3ae0], R12 ;  /* 0x003ae00c01007387 */ /* 0x0083e40000100a00 */
[----:B-1----:R-:W-:-:S02]  /*85250*/  IMAD.MOV.U32 R12, RZ, RZ, R4 ;  /* 0x000000ffff0c7224 */ /* 0x002fc400078e0004 */
[----:B--2---:R-:W-:Y:S01]  /*85260*/  IMAD.MOV.U32 R13, RZ, RZ, R5 ;  /* 0x000000ffff0d7224 */ /* 0x004fe200078e0005 */
[----:B------:R-:W2:Y:S04]  /*85270*/  LDL.LU R4, [R1+0x3b14] ;  /* 0x003b140001047983 */ /* 0x000ea80000300800 */
[----:B------:R-:W2:Y:S04]  /*85280*/  LDL.LU R5, [R1+0x3b10] ;  /* 0x003b100001057983 */ /* 0x000ea80000300800 */
[----:B------:R-:W-:Y:S04]  /*85290*/  STL.64 [R1+0x3a18], R10 ;  /* 0x003a180a01007387 */ /* 0x000fe80000100a00 */
[----:B------:R1:W-:Y:S02]  /*852a0*/  STL.64 [R1+0x3a10], R8 ;  /* 0x003a100801007387 */ /* 0x0003e40000100a00 */
[----:B-1----:R-:W-:-:S02]  /*852b0*/  IMAD.MOV.U32 R8, RZ, RZ, R2 ;  /* 0x000000ffff087224 */ /* 0x002fc400078e0002 */
[----:B------:R-:W-:Y:S01]  /*852c0*/  IMAD.MOV.U32 R9, RZ, RZ, R0 ;  /* 0x000000ffff097224 */ /* 0x000fe200078e0000 */
[----:B------:R-:W3:Y:S04]  /*852d0*/  LDL.LU R2, [R1+0x3b0c] ;  /* 0x003b0c0001027983 */ /* 0x000ee80000300800 */
[----:B------:R-:W4:Y:S04]  /*852e0*/  LDL.LU R0, [R1+0x3b08] ;  /* 0x003b080001007983 */ /* 0x000f280000300800 */
[----:B------:R1:W-:Y:S04]  /*852f0*/  STL.64 [R1+0x3ad8], R8 ;  /* 0x003ad80801007387 */ /* 0x0003e80000100a00 */
[----:B-1----:R-:W2:Y:S04]  /*85300*/  LDL.LU R8, [R1+0x1a0] ;  /* 0x0001a00001087983 */ /* 0x002ea80000300800 */
[----:B------:R-:W2:Y:S04]  /*85310*/  LDL.LU R9, [R1+0x1a4] ;  /* 0x0001a40001097983 */ /* 0x000ea80000300800 */
[----:B------:R-:W2:Y:S04]  /*85320*/  LDL.LU R10, [R1+0x1a8] ;  /* 0x0001a800010a7983 */ /* 0x000ea80000300800 */
[----:B------:R-:W2:Y:S04]  /*85330*/  LDL.LU R11, [R1+0x1ac] ;  /* 0x0001ac00010b7983 */ /* 0x000ea80000300800 */
[----:B--2---:R-:W-:Y:S04]  /*85340*/  STL.64 [R1+0x3af0], R10 ;  /* 0x003af00a01007387 */ /* 0x004fe80000100a00 */
[----:B------:R1:W-:Y:S04]  /*85350*/  STL.64 [R1+0x3ae8], R8 ;  /* 0x003ae80801007387 */ /* 0x0003e80000100a00 */
[----:B-1----:R-:W2:Y:S04]  /*85360*/  LDL.LU R8, [R1+0x1b0] ;  /* 0x0001b00001087983 */ /* 0x002ea80000300800 */
[----:B------:R-:W2:Y:S04]  /*85370*/  LDL.LU R9, [R1+0x1b4] ;  /* 0x0001b40001097983 */ /* 0x000ea80000300800 */
[----:B------:R-:W2:Y:S04]  /*85380*/  LDL.LU R10, [R1+0x1b8] ;  /* 0x0001b800010a7983 */ /* 0x000ea80000300800 */
[----:B------:R-:W2:Y:S04]  /*85390*/  LDL.LU R11, [R1+0x1bc] ;  /* 0x0001bc00010b7983 */ /* 0x000ea80000300800 */
[----:B------:R-:W2:Y:S04]  /*853a0*/  LDL.LU R6, [R1+0x3b04] ;  /* 0x003b040001067983 */ /* 0x000ea80000300800 */
[----:B------:R-:W2:Y:S04]  /*853b0*/  LDL.LU R7, [R1+0x3b00] ;  /* 0x003b000001077983 */ /* 0x000ea80000300800 */
[----:B------:R-:W2:Y:S01]  /*853c0*/  LDL.LU R24, [R1+0x160] ;  /* 0x0001600001187983 */ /* 0x000ea20000300800 */
[----:B----4-:R-:W-:-:S02]  /*853d0*/  IMAD.MOV.U32 R25, RZ, RZ, R0 ;  /* 0x000000ffff197224 */ /* 0x010fc400078e0000 */
[----:B---3--:R-:W-:Y:S01]  /*853e0*/  IMAD.MOV.U32 R26, RZ, RZ, R2 ;  /* 0x000000ffff1a7224 */ /* 0x008fe200078e0002 */
[----:B------:R-:W3:Y:S04]  /*853f0*/  LDL.LU R0, [R1+0x3afc] ;  /* 0x003afc0001007983 */ /* 0x000ee80000300800 */
[----:B------:R-:W4:Y:S04]  /*85400*/  LDL.LU R2, [R1+0x3af8] ;  /* 0x003af80001027983 */ /* 0x000f280000300800 */
[----:B------:R-:W3:Y:S04]  /*85410*/  LDL.LU R27, [R1+0x16c] ;  /* 0x00016c00011b7983 */ /* 0x000ee80000300800 */
[----:B0-----:R0:W-:Y:S04]  /*85420*/  STL [R1+0x3864], R16 ;  /* 0x0038641001007387 */ /* 0x0011e80000100800 */
[----:B------:R1:W-:Y:S04]  /*85430*/  STL [R1+0x3860], R17 ;  /* 0x0038601101007387 */ /* 0x0003e80000100800 */
[----:B------:R-:W-:Y:S04]  /*85440*/  STL [R1+0x385c], R18 ;  /* 0x00385c1201007387 */ /* 0x000fe80000100800 */
[----:B------:R-:W-:Y:S04]  /*85450*/  STL [R1+0x3858], R19 ;  /* 0x0038581301007387 */ /* 0x000fe80000100800 */
[----:B0-----:R-:W3:Y:S04]  /*85460*/  LDL.LU R16, [R1+0x190] ;  /* 0x0001900001107983 */ /* 0x001ee80000300800 */
[----:B-1----:R-:W3:Y:S01]  /*85470*/  LDL.LU R17, [R1+0x194] ;  /* 0x0001940001117983 */ /* 0x002ee20000300800 */
[----:B--2---:R-:W-:Y:S03]  /*85480*/  HMMA.16816.F32 R12, R4, R12, R8 ;  /* 0x0000000c040c723c */ /* 0x004fe60000001808 */
[----:B------:R-:W2:Y:S04]  /*85490*/  LDL.LU.64 R10, [R1+0x3af0] ;  /* 0x003af000010a7983 */ /* 0x000ea80000300a00 */
[----:B------:R-:W2:-:S12]  /*854a0*/  LDL.LU.64 R8, [R1+0x3ae8] ;  /* 0x003ae80001087983 */ /* 0x000e980000300a00 */
[----:B------:R0:W-:Y:S04]  /*854b0*/  STL.64 [R1+0x1b0], R12 ;  /* 0x0001b00c01007387 */ /* 0x0001e80000100a00 */
[----:B------:R2:W-:Y:S04]  /*854c0*/  STL.64 [R1+0x1b8], R14 ;  /* 0x0001b80e01007387 */ /* 0x0005e80000100a00 */
[----:B0-----:R-:W2:Y:S02]  /*854d0*/  LDL.LU.64 R12, [R1+0x3ae0] ;  /* 0x003ae000010c7983 */ /* 0x001ea40000300a00 */
[----:B--2---:R-:W-:Y:S02]  /*854e0*/  HMMA.16816.F32 R12, R4, R12, R8 ;  /* 0x0000000c040c723c */ /* 0x004fe40000001808 */
[----:B------:R-:W2:-:S15]  /*854f0*/  LDL.LU.64 R8, [R1+0x3ad8] ;  /* 0x003ad80001087983 */ /* 0x000e9e0000300a00 */
[----:B------:R-:W-:Y:S02]  /*85500*/  NOP ;  /* 0x0000000000007918 */ /* 0x000fe40000000000 */
[----:B------:R0:W-:Y:S04]  /*85510*/  STL.64 [R1+0x1a0], R12 ;  /* 0x0001a00c01007387 */ /* 0x0001e80000100a00 */
[----:B0-----:R-:W2:Y:S01]  /*85520*/  LDL.LU.64 R12, [R1+0x3ad0] ;  /* 0x003ad000010c7983 */ /* 0x001ea20000300a00 */
[----:B----4-:R-:W-:Y:S02]  /*85530*/  IMAD.MOV.U32 R18, RZ, RZ, R2 ;  /* 0x000000ffff127224 */ /* 0x010fe400078e0002 */
[----:B---3--:R-:W-:Y:S02]  /*85540*/  IMAD.MOV.U32 R19, RZ, RZ, R0 ;  /* 0x000000ffff137224 */ /* 0x008fe400078e0000 */
[----:B------:R-:W-:Y:S02]  /*85550*/  IMAD.MOV.U32 R2, RZ, RZ, R14 ;  /* 0x000000ffff027224 */ /* 0x000fe400078e000e */
[----:B------:R-:W-:-:S05]  /*85560*/  IMAD.MOV.U32 R0, RZ, RZ, R15 ;  /* 0x000000ffff007224 */ /* 0x000fca00078e000f */
[----:B------:R-:W-:Y:S04]  /*85570*/  STL [R1+0x386c], R0 ;  /* 0x00386c0001007387 */ /* 0x000fe80000100800 */
[----:B------:R-:W-:Y:S01]  /*85580*/  STL [R1+0x3868], R2 ;  /* 0x0038680201007387 */ /* 0x000fe20000100800 */
[----:B--2---:R-:W-:-:S15]  /*85590*/  HMMA.16816.F32 R12, R4, R12, R16 ;  /* 0x0000000c040c723c */ /* 0x004fde0000001810 */
[----:B------:R-:W-:-:S04]  /*855a0*/  NOP ;  /* 0x0000000000007918 */ /* 0x000fc80000000000 */
[----:B------:R-:W-:Y:S02]  /*855b0*/  IMAD.MOV.U32 R19, RZ, RZ, R14 ;  /* 0x000000ffff137224 */ /* 0x000fe400078e000e */
[----:B------:R-:W-:Y:S02]  /*855c0*/  IMAD.MOV.U32 R18, RZ, RZ, R13 ;  /* 0x000000ffff127224 */ /* 0x000fe400078e000d */
[----:B------:R-:W-:Y:S01]  /*855d0*/  IMAD.MOV.U32 R17, RZ, RZ, R12 ;  /* 0x000000ffff117224 */ /* 0x000fe200078e000c */
[----:B------:R0:W-:Y:S04]  /*855e0*/  STL [R1+0x19c], R15 ;  /* 0x00019c0f01007387 */ /* 0x0001e80000100800 */
[----:B0-----:R-:W2:Y:S04]  /*855f0*/  LDL.LU.64 R14, [R1+0x3ac8] ;  /* 0x003ac800010e7983 */ /* 0x001ea80000300a00 */
[----:B------:R-:W2:Y:S04]  /*85600*/  LDL.LU.64 R12, [R1+0x3ac0] ;  /* 0x003ac000010c7983 */ /* 0x000ea80000300a00 */
[----:B------:R-:W-:Y:S04]  /*85610*/  STL [R1+0x3878], R19 ;  /* 0x0038781301007387 */ /* 0x000fe80000100800 */
[----:B------:R-:W-:Y:S04]  /*85620*/  STL [R1+0x3874], R18 ;  /* 0x0038741201007387 */ /* 0x000fe80000100800 */
[----:B------:R0:W-:Y:S04]  /*85630*/  STL [R1+0x3870], R17 ;  /* 0x0038701101007387 */ /* 0x0001e80000100800 */
[----:B------:R-:W2:Y:S04]  /*85640*/  LDL.LU R16, [R1+0x90] ;  /* 0x0000900001107983 */ /* 0x000ea80000300800 */
[----:B0-----:R-:W2:Y:S02]  /*85650*/  LDL.LU R17, [R1+0x94] ;  /* 0x0000940001117983 */ /* 0x001ea40000300800 */
[----:B--2---:R-:W-:Y:S02]  /*85660*/  HMMA.16816.F32 R16, R4, R16, R12 ;  /* 0x000000100410723c */ /* 0x004fe4000000180c */
[----:B------:R-:W2:-:S15]  /*85670*/  LDL.LU R14, [R1+0x3abc] ;  /* 0x003abc00010e7983 */ /* 0x000e9e0000300800 */
[----:B------:R-:W-:Y:S02]  /*85680*/  NOP ;  /* 0x0000000000007918 */ /* 0x000fe40000000000 */
[----:B------:R0:W-:Y:S01]  /*85690*/  STL [R1+0x180], R16 ;  /* 0x0001801001007387 */ /* 0x0001e20000100800 */
[----:B------:R-:W-:Y:S02]  /*856a0*/  IMAD.MOV.U32 R0, RZ, RZ, R17 ;  /* 0x000000ffff007224 */ /* 0x000fe400078e0011 */
[----:B------:R-:W-:Y:S02]  /*856b0*/  IMAD.MOV.U32 R2, RZ, RZ, R18 ;  /* 0x000000ffff027224 */ /* 0x000fe400078e0012 */
[----:B0-----:R-:W-:-:S05]  /*856c0*/  IMAD.MOV.U32 R16, RZ, RZ, R19 ;  /* 0x000000ffff107224 */ /* 0x001fca00078e0013 */
[----:B------:R0:W-:Y:S04]  /*856d0*/  STL [R1+0x3884], R16 ;  /* 0x0038841001007387 */ /* 0x0001e80000100800 */
[----:B0-----:R-:W3:Y:S04]  /*856e0*/  LDL.LU R16, [R1+0x170] ;  /* 0x0001700001107983 */ /* 0x001ee80000300800 */
[----:B------:R-:W3:Y:S04]  /*856f0*/  LDL.LU R17, [R1+0x174] ;  /* 0x0001740001117983 */ /* 0x000ee80000300800 */
[----:B------:R-:W3:Y:S04]  /*85700*/  LDL.LU R18, [R1+0x178] ;  /* 0x0001780001127983 */ /* 0x000ee80000300800 */
[----:B------:R-:W3:Y:S04]  /*85710*/  LDL.LU R19, [R1+0x17c] ;  /* 0x00017c0001137983 */ /* 0x000ee80000300800 */
[----:B------:R-:W-:Y:S04]  /*85720*/  STL [R1+0x3880], R2 ;  /* 0x0038800201007387 */ /* 0x000fe80000100800 */
[----:B------:R-:W-:Y:S01]  /*85730*/  STL [R1+0x387c], R0 ;  /* 0x00387c0001007387 */ /* 0x000fe20000100800 */
[----:B---3--:R-:W-:-:S15]  /*85740*/  HMMA.16816.F32 R8, R4, R8, R16 ;  /* 0x000000080408723c */ /* 0x008fde0000001810 */
[----:B------:R-:W-:-:S04]  /*85750*/  NOP ;  /* 0x0000000000007918 */ /* 0x000fc80000000000 */
[----:B------:R-:W-:Y:S02]  /*85760*/  IMAD.MOV.U32 R19, RZ, RZ, R9 ;  /* 0x000000ffff137224 */ /* 0x000fe400078e0009 */
[----:B------:R-:W-:Y:S01]  /*85770*/  IMAD.MOV.U32 R18, RZ, RZ, R10 ;  /* 0x000000ffff127224 */ /* 0x000fe200078e000a */
[----:B------:R0:W-:Y:S01]  /*85780*/  STL [R1+0x170], R8 ;  /* 0x0001700801007387 */ /* 0x0001e20000100800 */
[----:B------:R-:W-:Y:S02]  /*85790*/  IMAD.MOV.U32 R17, RZ, RZ, R11 ;  /* 0x000000ffff117224 */ /* 0x000fe400078e000b */
[----:B0-----:R-:W-:Y:S03]  /*857a0*/  HMMA.16816.F32 R8, R4, R20, R24 ;  /* 0x000000140408723c */ /* 0x001fe60000001818 */
[----:B------:R-:W-:Y:S04]  /*857b0*/  STL [R1+0x3890], R17 ;  /* 0x0038901101007387 */ /* 0x000fe80000100800 */
[----:B------:R-:W-:Y:S04]  /*857c0*/  STL [R1+0x388c], R18 ;  /* 0x00388c1201007387 */ /* 0x000fe80000100800 */
[----:B------:R-:W-:Y:S08]  /*857d0*/  STL [R1+0x3888], R19 ;  /* 0x0038881301007387 */ /* 0x000ff00000100800 */
[----:B------:R0:W-:Y:S04]  /*857e0*/  STL [R1+0x160], R8 ;  /* 0x0001600801007387 */ /* 0x0001e80000100800 */
[----:B------:R-:W3:Y:S04]  /*857f0*/  LDL.LU R20, [R1+0xd0] ;  /* 0x0000d00001147983 */ /* 0x000ee80000300800 */
[----:B------:R-:W3:Y:S04]  /*85800*/  LDL.LU R21, [R1+0xd4] ;  /* 0x0000d40001157983 */ /* 0x000ee80000300800 */
[----:B------:R-:W4:Y:S04]  /*85810*/  LDL.LU R22, [R1+0xd8] ;  /* 0x0000d80001167983 */ /* 0x000f280000300800 */
[----:B------:R-:W4:Y:S01]  /*85820*/  LDL.LU R23, [R1+0xdc] ;  /* 0x0000dc0001177983 */ /* 0x000f220000300800 */
[----:B------:R-:W-:-:S02]  /*85830*/  IMAD.MOV.U32 R24, RZ, RZ, R28 ;  /* 0x000000ffff187224 */ /* 0x000fc400078e001c */
[----:B------:R-:W-:Y:S02]  /*85840*/  IMAD.MOV.U32 R25, RZ, RZ, R3 ;  /* 0x000000ffff197224 */ /* 0x000fe400078e0003 */
[----:B------:R-:W-:Y:S02]  /*85850*/  IMAD.MOV.U32 R16, RZ, RZ, R9 ;  /* 0x000000ffff107224 */ /* 0x000fe400078e0009 */
[----:B------:R-:W-:Y:S02]  /*85860*/  IMAD.MOV.U32 R2, RZ, RZ, R10 ;  /* 0x000000ffff027224 */ /* 0x000fe400078e000a */
[----:B------:R-:W-:Y:S01]  /*85870*/  IMAD.MOV.U32 R0, RZ, RZ, R11 ;  /* 0x000000ffff007224 */ /* 0x000fe200078e000b */
[----:B----4-:R-:W-:Y:S04]  /*85880*/  STL.64 [R1+0x3a28], R22 ;  /* 0x003a281601007387 */ /* 0x010fe80000100a00 */
[----:B---3--:R1:W-:Y:S04]  /*85890*/  STL.64 [R1+0x3a20], R20 ;  /* 0x003a201401007387 */ /* 0x0083e80000100a00 */
[----:B------:R-:W3:Y:S04]  /*858a0*/  LDL.LU R28, [R1+0x3ab8] ;  /* 0x003ab800011c7983 */ /* 0x000ee80000300800 */
[----:B------:R-:W4:Y:S04]  /*858b0*/  LDL.LU R3, [R1+0x3ab4] ;  /* 0x003ab40001037983 */ /* 0x000f280000300800 */
[----:B------:R1:W-:Y:S04]  /*858c0*/  STL.64 [R1+0x3a30], R24 ;  /* 0x003a301801007387 */ /* 0x0003e80000100a00 */
[----:B0-----:R-:W3:Y:S04]  /*858d0*/  LDL.LU R8, [R1+0xf0] ;  /* 0x0000f00001087983 */ /* 0x001ee80000300800 */
[----:B------:R-:W3:Y:S04]  /*858e0*/  LDL.LU R9, [R1+0xf4] ;  /* 0x0000f40001097983 */ /* 0x000ee80000300800 */
[----:B------:R-:W3:Y:S04]  /*858f0*/  LDL.LU R10, [R1+0xf8] ;  /* 0x0000f800010a7983 */ /* 0x000ee80000300800 */
[----:B------:R-:W3:Y:S01]  /*85900*/  LDL.LU R11, [R1+0xfc] ;  /* 0x0000fc00010b7983 */ /* 0x000ee20000300800 */
[----:B-1----:R-:W-:-:S02]  /*85910*/  IMAD.MOV.U32 R20, RZ, RZ, R29 ;  /* 0x000000ffff147224 */ /* 0x002fc400078e001d */
[----:B--2---:R-:W-:Y:S01]  /*85920*/  IMAD.MOV.U32 R21, RZ, RZ, R14 ;  /* 0x000000ffff157224 */ /* 0x004fe200078e000e */
[----:B---3--:R-:W-:Y:S04]  /*85930*/  STL.64 [R1+0x3a40], R10 ;  /* 0x003a400a01007387 */ /* 0x008fe80000100a00 */
[----:B------:R0:W-:Y:S04]  /*85940*/  STL.64 [R1+0x3a38], R8 ;  /* 0x003a380801007387 */ /* 0x0001e80000100a00 */
[----:B------:R-:W2:Y:S04]  /*85950*/  LDL.LU R29, [R1+0x3ab0] ;  /* 0x003ab000011d7983 */ /* 0x000ea80000300800 */
[----:B------:R-:W3:Y:S04]  /*85960*/  LDL.LU R14, [R1+0x3aac] ;  /* 0x003aac00010e7983 */ /* 0x000ee80000300800 */
[----:B------:R-:W-:Y:S04]  /*85970*/  STL.64 [R1+0x3a48], R20 ;  /* 0x003a481401007387 */ /* 0x000fe80000100a00 */
[----:B------:R-:W2:Y:S04]  /*85980*/  LDL.LU R24, [R1+0x100] ;  /* 0x0001000001187983 */ /* 0x000ea80000300800 */
[----:B------:R-:W2:Y:S04]  /*85990*/  LDL.LU R25, [R1+0x104] ;  /* 0x0001040001197983 */ /* 0x000ea80000300800 */
[----:B------:R-:W2:Y:S04]  /*859a0*/  LDL.LU R26, [R1+0x108] ;  /* 0x00010800011a7983 */ /* 0x000ea80000300800 */
[----:B------:R-:W2:Y:S04]  /*859b0*/  LDL.LU R27, [R1+0x10c] ;  /* 0x00010c00011b7983 */ /* 0x000ea80000300800 */
[----:B--2---:R-:W-:Y:S04]  /*859c0*/  STL.64 [R1+0x3a58], R26 ;  /* 0x003a581a01007387 */ /* 0x004fe80000100a00 */
[----:B------:R1:W-:Y:S04]  /*859d0*/  STL.64 [R1+0x3a50], R24 ;  /* 0x003a501801007387 */ /* 0x0003e80000100a00 */
[----:B0-----:R-:W2:Y:S01]  /*859e0*/  LDL.LU R8, [R1+0x20] ;  /* 0x0000200001087983 */ /* 0x001ea20000300800 */
[----:B------:R-:W-:-:S03]  /*859f0*/  IMAD.MOV.U32 R9, RZ, RZ, R28 ;  /* 0x000000ffff097224 */ /* 0x000fc600078e001c */
[----:B------:R-:W3:Y:S01]  /*85a00*/  LDL.LU R28, [R1+0x3aa8] ;  /* 0x003aa800011c7983 */ /* 0x000ee20000300800 */
[----:B-1----:R-:W-:Y:S02]  /*85a10*/  IMAD.MOV.U32 R24, RZ, RZ, R29 ;  /* 0x000000ffff187224 */ /* 0x002fe400078e001d */
[----:B----4-:R-:W-:Y:S01]  /*85a20*/  IMAD.MOV.U32 R25, RZ, RZ, R3 ;  /* 0x000000ffff197224 */ /* 0x010fe200078e0003 */
[----:B--2---:R-:W-:Y:S04]  /*85a30*/  STL.64 [R1+0x3a60], R8 ;  /* 0x003a600801007387 */ /* 0x004fe80000100a00 */
[----:B------:R-:W2:Y:S04]  /*85a40*/  LDL.LU R29, [R1+0x3aa4] ;  /* 0x003aa400011d7983 */ /* 0x000ea80000300800 */
[----:B------:R-:W4:Y:S04]  /*85a50*/  LDL.LU R3, [R1+0x3aa0] ;  /* 0x003aa00001037983 */ /* 0x000f280000300800 */
[----:B------:R3:W-:Y:S02]  /*85a60*/  STL.64 [R1+0x3a68], R24 ;  /* 0x003a681801007387 */ /* 0x0007e40000100a00 */
[----:B---3--:R-:W-:-:S02]  /*85a70*/  IMAD.MOV.U32 R24, RZ, RZ, R14 ;  /* 0x000000ffff187224 */ /* 0x008fc400078e000e */
[----:B------:R-:W3:Y:S04]  /*85a80*/  LDL.LU R14, [R1+0x3a9c] ;  /* 0x003a9c00010e7983 */ /* 0x000ee80000300800 */
[----:B------:R-:W2:Y:S04]  /*85a90*/  LDL.LU R25, [R1+0x44] ;  /* 0x0000440001197983 */ /* 0x000ea80000300800 */
[----:B--2---:R0:W-:Y:S02]  /*85aa0*/  STL.64 [R1+0x3a70], R24 ;  /* 0x003a701801007387 */ /* 0x0041e40000100a00 */
[----:B0-----:R-:W-:-:S02]  /*85ab0*/  IMAD.MOV.U32 R24, RZ, RZ, R28 ;  /* 0x000000ffff187224 */ /* 0x001fc400078e001c */
[----:B------:R-:W-:Y:S01]  /*85ac0*/  IMAD.MOV.U32 R25, RZ, RZ, R29 ;  /* 0x000000ffff197224 */ /* 0x000fe200078e001d */
[----:B------:R-:W2:Y:S04]  /*85ad0*/  LDL.LU R28, [R1+0x3a98] ;  /* 0x003a9800011c7983 */ /* 0x000ea80000300800 */
[----:B------:R-:W2:Y:S04]  /*85ae0*/  LDL.LU R29, [R1+0x3a94] ;  /* 0x003a9400011d7983 */ /* 0x000ea80000300800 */
[----:B------:R4:W-:Y:S02]  /*85af0*/  STL.64 [R1+0x3a88], R24 ;  /* 0x003a881801007387 */ /* 0x0009e40000100a00 */
[----:B----4-:R-:W-:-:S02]  /*85b00*/  IMAD.MOV.U32 R24, RZ, RZ, R3 ;  /* 0x000000ffff187224 */ /* 0x010fc400078e0003 */
[----:B------:R-:W4:Y:S04]  /*85b10*/  LDL.LU R3, [R1+0x3a90] ;  /* 0x003a900001037983 */ /* 0x000f280000300800 */
[----:B------:R-:W2:Y:S04]  /*85b20*/  LDL.LU R8, [R1+0x120] ;  /* 0x0001200001087983 */ /* 0x000ea80000300800 */
[----:B------:R-:W2:Y:S04]  /*85b30*/  LDL.LU R9, [R1+0x124] ;  /* 0x0001240001097983 */ /* 0x000ea80000300800 */
[----:B------:R-:W2:Y:S04]  /*85b40*/  LDL.LU R10, [R1+0x128] ;  /* 0x00012800010a7983 */ /* 0x000ea80000300800 */
[----:B------:R-:W2:Y:S01]  /*85b50*/  LDL.LU R11, [R1+0x12c] ;  /* 0x00012c00010b7983 */ /* 0x000ea20000300800 */
[----:B---3--:R-:W-:-:S03]  /*85b60*/  IMAD.MOV.U32 R25, RZ, RZ, R14 ;  /* 0x000000ffff197224 */ /* 0x008fc600078e000e */
        /* <DEDUP_REMOVED lines=14> */
[----:B------:R-:W-:Y:S04]  /*85c50*/  STL [R1+0x389c], R0 ;  /* 0x00389c0001007387 */ /* 0x000fe80000100800 */
[----:B------:R-:W-:Y:S04]  /*85c60*/  STL [R1+0x3898], R2 ;  /* 0x0038980201007387 */ /* 0x000fe80000100800 */
[----:B------:R0:W-:Y:S04]  /*85c70*/  STL [R1+0x3894], R16 ;  /* 0x0038941001007387 */ /* 0x0001e80000100800 */
[----:B0-----:R-:W2:Y:S04]  /*85c80*/  LDL.LU R16, [R1+0x150] ;  /* 0x0001500001107983 */ /* 0x001ea80000300800 */
[----:B------:R-:W2:Y:S04]  /*85c90*/  LDL.LU R17, [R1+0x154] ;  /* 0x0001540001117983 */ /* 0x000ea80000300800 */
[----:B------:R-:W2:Y:S04]  /*85ca0*/  LDL.LU R18, [R1+0x158] ;  /* 0x0001580001127983 */ /* 0x000ea80000300800 */
[----:B------:R-:W2:Y:S02]  /*85cb0*/  LDL.LU R19, [R1+0x15c] ;  /* 0x00015c0001137983 */ /* 0x000ea40000300800 */
[----:B--2---:R-:W-:-:S15]  /*85cc0*/  HMMA.16816.F32 R24, R4, R24, R16 ;  /* 0x000000180418723c */ /* 0x004fde0000001810 */
[----:B------:R-:W-:-:S04]  /*85cd0*/  NOP ;  /* 0x0000000000007918 */ /* 0x000fc80000000000 */
[----:B------:R-:W-:Y:S01]  /*85ce0*/  IMAD.MOV.U32 R17, RZ, RZ, R25 ;  /* 0x000000ffff117224 */ /* 0x000fe200078e0019 */
[----:B------:R0:W-:Y:S04]  /*85cf0*/  STL [R1+0x150], R24 ;  /* 0x0001501801007387 */ /* 0x0001e80000100800 */
[----:B0-----:R-:W2:Y:S01]  /*85d00*/  LDL.LU.64 R24, [R1+0x3a88] ;  /* 0x003a880001187983 */ /* 0x001ea20000300a00 */
[----:B------:R-:W-:Y:S02]  /*85d10*/  IMAD.MOV.U32 R18, RZ, RZ, R26 ;  /* 0x000000ffff127224 */ /* 0x000fe400078e001a */
[----:B------:R-:W-:-:S05]  /*85d20*/  IMAD.MOV.U32 R19, RZ, RZ, R27 ;  /* 0x000000ffff137224 */ /* 0x000fca00078e001b */
[----:B------:R-:W-:Y:S04]  /*85d30*/  STL [R1+0x38a8], R19 ;  /* 0x0038a81301007387 */ /* 0x000fe80000100800 */
[----:B------:R-:W-:Y:S04]  /*85d40*/  STL [R1+0x38a4], R18 ;  /* 0x0038a41201007387 */ /* 0x000fe80000100800 */
[----:B------:R0:W-:Y:S04]  /*85d50*/  STL [R1+0x38a0], R17 ;  /* 0x0038a01101007387 */ /* 0x0001e80000100800 */
[----:B------:R-:W3:Y:S04]  /*85d60*/  LDL.LU R16, [R1+0x130] ;  /* 0x0001300001107983 */ /* 0x000ee80000300800 */
[----:B0-----:R-:W3:Y:S04]  /*85d70*/  LDL.LU R17, [R1+0x134] ;  /* 0x0001340001117983 */ /* 0x001ee80000300800 */
[----:B------:R-:W3:Y:S04]  /*85d80*/  LDL.LU R18, [R1+0x138] ;  /* 0x0001380001127983 */ /* 0x000ee80000300800 */
[----:B------:R-:W3:Y:S01]  /*85d90*/  LDL.LU R19, [R1+0x13c] ;  /* 0x00013c0001137983 */ /* 0x000ee20000300800 */
[----:B--2---:R-:W-:Y:S03]  /*85da0*/  HMMA.16816.F32 R24, R4, R24, R8 ;  /* 0x000000180418723c */ /* 0x004fe60000001808 */
[----:B------:R-:W2:Y:S04]  /*85db0*/  LDL.LU.64 R10, [R1+0x3a80] ;  /* 0x003a8000010a7983 */ /* 0x000ea80000300a00 */
[----:B------:R-:W2:-:S12]  /*85dc0*/  LDL.LU.64 R8, [R1+0x3a78] ;  /* 0x003a780001087983 */ /* 0x000e980000300a00 */
[----:B------:R0:W-:Y:S04]  /*85dd0*/  STL.64 [R1+0x140], R24 ;  /* 0x0001401801007387 */ /* 0x0001e80000100a00 */
[----:B0-----:R-:W3:Y:S01]  /*85de0*/  LDL.LU.64 R24, [R1+0x3a70] ;  /* 0x003a700001187983 */ /* 0x001ee20000300a00 */
[----:B------:R-:W-:Y:S02]  /*85df0*/  IMAD.MOV.U32 R0, RZ, RZ, R26 ;  /* 0x000000ffff007224 */ /* 0x000fe400078e001a */
[----:B------:R-:W-:-:S05]  /*85e00*/  IMAD.MOV.U32 R2, RZ, RZ, R27 ;  /* 0x000000ffff027224 */ /* 0x000fca00078e001b */
[----:B------:R-:W-:Y:S04]  /*85e10*/  STL [R1+0x38b0], R2 ;  /* 0x0038b00201007387 */ /* 0x000fe80000100800 */
[----:B------:R-:W-:Y:S01]  /*85e20*/  STL [R1+0x38ac], R0 ;  /* 0x0038ac0001007387 */ /* 0x000fe20000100800 */
[----:B---3--:R-:W-:-:S15]  /*85e30*/  HMMA.16816.F32 R24, R4, R24, R16 ;  /* 0x000000180418723c */ /* 0x008fde0000001810 */
[----:B------:R-:W-:-:S04]  /*85e40*/  NOP ;  /* 0x0000000000007918 */ /* 0x000fc80000000000 */
[----:B------:R0:W-:Y:S04]  /*85e50*/  STL.64 [R1+0x130], R24 ;  /* 0x0001301801007387 */ /* 0x0001e80000100a00 */
[----:B0-----:R-:W2:Y:S01]  /*85e60*/  LDL.LU.64 R24, [R1+0x3a68] ;  /* 0x003a680001187983 */ /* 0x001ea20000300a00 */
[----:B------:R-:W-:Y:S02]  /*85e70*/  IMAD.MOV.U32 R18, RZ, RZ, R27 ;  /* 0x000000ffff127224 */ /* 0x000fe400078e001b */
[----:B------:R-:W-:-:S03]  /*85e80*/  IMAD.MOV.U32 R19, RZ, RZ, R26 ;  /* 0x000000ffff137224 */ /* 0x000fc600078e001a */
[----:B------:R0:W-:Y:S04]  /*85e90*/  STL [R1+0x38b8], R18 ;  /* 0x0038b81201007387 */ /* 0x0001e80000100800 */
[----:B------:R1:W-:Y:S04]  /*85ea0*/  STL [R1+0x38b4], R19 ;  /* 0x0038b41301007387 */ /* 0x0003e80000100800 */
[----:B------:R-:W3:Y:S04]  /*85eb0*/  LDL.LU R16, [R1+0x1d0] ;  /* 0x0001d00001107983 */ /* 0x000ee80000300800 */
[----:B------:R-:W3:Y:S04]  /*85ec0*/  LDL.LU R17, [R1+0x1d4] ;  /* 0x0001d40001117983 */ /* 0x000ee80000300800 */
[----:B0-----:R-:W3:Y:S04]  /*85ed0*/  LDL.LU R18, [R1+0x1d8] ;  /* 0x0001d80001127983 */ /* 0x001ee80000300800 */
[----:B-1----:R-:W3:Y:S01]  /*85ee0*/  LDL.LU R19, [R1+0x1dc] ;  /* 0x0001dc0001137983 */ /* 0x002ee20000300800 */
[----:B--2---:R-:W-:Y:S03]  /*85ef0*/  HMMA.16816.F32 R24, R4, R24, R8 ;  /* 0x000000180418723c */ /* 0x004fe60000001808 */
[----:B------:R-:W2:-:S15]  /*85f00*/  LDL.LU.64 R8, [R1+0x3a60] ;  /* 0x003a600001087983 */ /* 0x000e9e0000300a00 */
[----:B------:R-:W-:Y:S01]  /*85f10*/  NOP ;  /* 0x0000000000007918 */ /* 0x000fe20000000000 */
[----:B------:R-:W-:Y:S01]  /*85f20*/  IMAD.MOV.U32 R2, RZ, RZ, R27 ;  /* 0x000000ffff027224 */ /* 0x000fe200078e001b */
[----:B------:R-:W-:Y:S04]  /*85f30*/  STL.64 [R1+0x120], R24 ;  /* 0x0001201801007387 */ /* 0x000fe80000100a00 */
[----:B------:R0:W-:Y:S04]  /*85f40*/  STL [R1+0x128], R26 ;  /* 0x0001281a01007387 */ /* 0x0001e80000100800 */
[----:B0-----:R-:W3:Y:S04]  /*85f50*/  LDL.LU.64 R26, [R1+0x3a58] ;  /* 0x003a5800011a7983 */ /* 0x001ee80000300a00 */
[----:B------:R-:W3:Y:S04]  /*85f60*/  LDL.LU.64 R24, [R1+0x3a50] ;  /* 0x003a500001187983 */ /* 0x000ee80000300a00 */
[----:B------:R-:W-:Y:S01]  /*85f70*/  STL [R1+0x38bc], R2 ;  /* 0x0038bc0201007387 */ /* 0x000fe20000100800 */
[----:B--2---:R-:W-:Y:S03]  /*85f80*/  HMMA.16816.F32 R8, R4, R8, R20 ;  /* 0x000000080408723c */ /* 0x004fe60000001814 */
[----:B------:R-:W3:-:S15]  /*85f90*/  LDL.LU.64 R20, [R1+0x3a48] ;  /* 0x003a480001147983 */ /* 0x000ede0000300a00 */
[----:B------:R-:W-:Y:S01]  /*85fa0*/  NOP ;  /* 0x0000000000007918 */ /* 0x000fe20000000000 */
        /* <DEDUP_REMOVED lines=18> */
[----:B--2---:R-:W-:-:S15]  /*860d0*/  HMMA.16816.F32 R12, R4, R24, R12 ;  /* 0x00000018040c723c */ /* 0x004fde000000180c */
[----:B------:R-:W-:-:S04]  /*860e0*/  NOP ;  /* 0x0000000000007918 */ /* 0x000fc80000000000 */
[----:B------:R-:W-:Y:S04]  /*860f0*/  STL.64 [R1+0xe0], R12 ;  /* 0x0000e00c01007387 */ /* 0x000fe80000100a00 */
[----:B------:R0:W-:Y:S02]  /*86100*/  STL [R1+0xe8], R14 ;  /* 0x0000e80e01007387 */ /* 0x0001e40000100800 */
[----:B0-----:R-:W-:Y:S02]  /*86110*/  IMAD.MOV.U32 R14, RZ, RZ, R15 ;  /* 0x000000ffff0e7224 */ /* 0x001fe400078e000f */
[----:B------:R-:W2:Y:S04]  /*86120*/  LDL.LU R15, [R1+0x39f8] ;  /* 0x0039f800010f7983 */ /* 0x000ea80000300800 */
[----:B------:R-:W3:Y:S04]  /*86130*/  LDL.LU.64 R12, [R1+0x39f0] ;  /* 0x0039f000010c7983 */ /* 0x000ee80000300a00 */
[----:B------:R0:W-:Y:S04]  /*86140*/  STL.64 [R1+0x39c0], R26 ;  /* 0x0039c01a01007387 */ /* 0x0001e80000100a00 */
[----:B0-----:R-:W2:Y:S01]  /*86150*/  LDL.LU.64 R26, [R1+0xb8] ;  /* 0x0000b800011a7983 */ /* 0x001ea20000300a00 */
[C---:B---3--:R-:W-:Y:S08]  /*86160*/  HMMA.16816.F32 R20, R4.reuse, R12, R20 ;  /* 0x0000000c0414723c */ /* 0x048ff00000001814 */
[----:B------:R-:W-:Y:S01]  /*86170*/  HMMA.16816.F32 R4, R4, R8, R16 ;  /* 0x000000080404723c */ /* 0x000fe20000001810 */
[----:B----4-:R-:W-:Y:S01]  /*86180*/  IMAD.MOV.U32 R18, RZ, RZ, R3 ;  /* 0x000000ffff127224 */ /* 0x010fe200078e0003 */
[----:B--2---:R0:W-:Y:S04]  /*86190*/  STL.64 [R1+0x39d0], R26 ;  /* 0x0039d01a01007387 */ /* 0x0041e80000100a00 */
[----:B0-----:R-:W2:Y:S05]  /*861a0*/  LDL.LU.64 R26, [R1+0xc8] ;  /* 0x0000c800011a7983 */ /* 0x001eaa0000300a00 */
[----:B------:R-:W-:Y:S04]  /*861b0*/  STL.64 [R1+0xd0], R20 ;  /* 0x0000d01401007387 */ /* 0x000fe80000100a00 */
[----:B------:R0:W-:Y:S04]  /*861c0*/  STL.64 [R1+0xd8], R22 ;  /* 0x0000d81601007387 */ /* 0x0001e80000100a00 */
[----:B0-----:R-:W2:Y:S04]  /*861d0*/  LDL.LU.64 R22, [R1+0x39e8] ;  /* 0x0039e80001167983 */ /* 0x001ea80000300a00 */
[----:B------:R-:W2:Y:S04]  /*861e0*/  LDL.LU.64 R20, [R1+0x39e0] ;  /* 0x0039e00001147983 */ /* 0x000ea80000300a00 */
[----:B------:R-:W3:Y:S04]  /*861f0*/  LDL.LU R16, [R1+0x2a0] ;  /* 0x0002a00001107983 */ /* 0x000ee80000300800 */
[----:B------:R-:W3:Y:S04]  /*86200*/  LDL.LU R17, [R1+0x2a4] ;  /* 0x0002a40001117983 */ /* 0x000ee80000300800 */
[----:B------:R-:W4:Y:S04]  /*86210*/  LDL.LU R3, [R1+0x39d8] ;  /* 0x0039d80001037983 */ /* 0x000f280000300800 */
[----:B------:R-:W3:Y:S04]  /*86220*/  LDL.LU R19, [R1+0x2ac] ;  /* 0x0002ac0001137983 */ /* 0x000ee80000300800 */
[----:B------:R-:W-:Y:S04]  /*86230*/  STL.64 [R1+0x3718], R6 ;  /* 0x0037180601007387 */ /* 0x000fe80000100a00 */
[----:B------:R0:W-:Y:S04]  /*86240*/  STL.64 [R1+0x3710], R4 ;  /* 0x0037100401007387 */ /* 0x0001e80000100a00 */
[----:B0-----:R-:W2:Y:S04]  /*86250*/  LDL.LU R4, [R1+0x2c0] ;  /* 0x0002c00001047983 */ /* 0x001ea80000300800 */
[----:B------:R-:W2:Y:S04]  /*86260*/  LDL.LU R5, [R1+0x2c4] ;  /* 0x0002c40001057983 */ /* 0x000ea80000300800 */
[----:B------:R-:W2:Y:S01]  /*86270*/  LDL.LU R6, [R1+0x2c8] ;  /* 0x0002c80001067983 */ /* 0x000ea20000300800 */
[----:B----4-:R-:W-:-:S07]  /*86280*/  IMAD.MOV.U32 R7, RZ, RZ, R3 ;  /* 0x000000ffff077224 */ /* 0x010fce00078e0003 */
[----:B--2---:R-:W-:Y:S01]  /*86290*/  HMMA.16816.F32 R4, R20, R26, R4 ;  /* 0x0000001a1404723c */ /* 0x004fe20000001804 */
[----:B------:R-:W-:Y:S02]  /*862a0*/  IMAD.MOV.U32 R9, RZ, RZ, R26 ;  /* 0x000000ffff097224 */ /* 0x000fe400078e001a */
[----:B------:R-:W-:Y:S02]  /*862b0*/  IMAD.MOV.U32 R8, RZ, RZ, R27 ;  /* 0x000000ffff087224 */ /* 0x000fe400078e001b */
[----:B------:R-:W2:-:S14]  /*862c0*/  LDL.LU.64 R26, [R1+0x39d0] ;  /* 0x0039d000011a7983 */ /* 0x000e9c0000300a00 */
[----:B------:R0:W-:Y:S04]  /*862d0*/  STL.64 [R1+0x770], R4 ;  /* 0x0007700401007387 */ /* 0x0001e80000100a00 */
[----:B------:R1:W-:Y:S01]  /*862e0*/  STL.64 [R1+0x778], R6 ;  /* 0x0007780601007387 */ /* 0x0003e20000100a00 */
[----:B------:R-:W-:-:S03]  /*862f0*/  IMAD.MOV.U32 R3, RZ, RZ, R4 ;  /* 0x000000ffff037224 */ /* 0x000fc600078e0004 */
[----:B0-----:R-:W4:Y:S04]  /*86300*/  LDL.LU R4, [R1+0x280] ;  /* 0x0002800001047983 */ /* 0x001f280000300800 */
[----:B------:R-:W4:Y:S01]  /*86310*/  LDL.LU R5, [R1+0x284] ;  /* 0x0002840001057983 */ /* 0x000f220000300800 */
[----:B------:R-:W-:Y:S02]  /*86320*/  IMAD.MOV.U32 R12, RZ, RZ, R7 ;  /* 0x000000ffff0c7224 */ /* 0x000fe400078e0007 */
[----:B-1----:R-:W-:Y:S02]  /*86330*/  IMAD.MOV.U32 R6, RZ, RZ, R10 ;  /* 0x000000ffff067224 */ /* 0x002fe400078e000a */
[----:B------:R-:W-:Y:S01]  /*86340*/  IMAD.MOV.U32 R7, RZ, RZ, R11 ;  /* 0x000000ffff077224 */ /* 0x000fe200078e000b */
[----:B------:R-:W2:Y:S04]  /*86350*/  LDL.LU R10, [R1+0x39cc] ;  /* 0x0039cc00010a7983 */ /* 0x000ea80000300800 */
[----:B------:R-:W2:Y:S04]  /*86360*/  LDL.LU R11, [R1+0x39c8] ;  /* 0x0039c800010b7983 */ /* 0x000ea80000300800 */
[----:B------:R0:W-:Y:S04]  /*86370*/  STL.64 [R1+0x39a0], R6 ;  /* 0x0039a00601007387 */ /* 0x0001e80000100a00 */
[----:B----4-:R1:W-:Y:S04]  /*86380*/  STL.64 [R1+0x3998], R4 ;  /* 0x0039980401007387 */ /* 0x0103e80000100a00 */
[----:B0-----:R-:W4:Y:S04]  /*86390*/  LDL.LU.64 R6, [R1+0x98] ;  /* 0x0000980001067983 */ /* 0x001f280000300a00 */
[----:B----4-:R0:W-:Y:S04]  /*863a0*/  STL.64 [R1+0x39b0], R6 ;  /* 0x0039b00601007387 */ /* 0x0101e80000100a00 */
[----:B-1----:R-:W4:Y:S04]  /*863b0*/  LDL.LU R4, [R1+0x2b0] ;  /* 0x0002b00001047983 */ /* 0x002f280000300800 */
[----:B------:R-:W4:Y:S04]  /*863c0*/  LDL.LU R5, [R1+0x2b4] ;  /* 0x0002b40001057983 */ /* 0x000f280000300800 */
[----:B0-----:R-:W4:Y:S04]  /*863d0*/  LDL.LU R6, [R1+0x2b8] ;  /* 0x0002b80001067983 */ /* 0x001f280000300800 */
[----:B------:R-:W4:Y:S04]  /*863e0*/  LDL.LU R7, [R1+0x2bc] ;  /* 0x0002bc0001077983 */ /* 0x000f280000300800 */
[----:B------:R-:W-:Y:S04]  /*863f0*/  STL [R1+0x38c4], R8 ;  /* 0x0038c40801007387 */ /* 0x000fe80000100800 */
[----:B------:R-:W-:Y:S04]  /*86400*/  STL [R1+0x38c0], R9 ;  /* 0x0038c00901007387 */ /* 0x000fe80000100800 */
[----:B--2---:R0:W-:Y:S04]  /*86410*/  STL.64 [R1+0x3980], R10 ;  /* 0x0039800a01007387 */ /* 0x0041e80000100a00 */
[----:B0-----:R-:W2:Y:S04]  /*86420*/  LDL.LU.64 R10, [R1+0x88] ;  /* 0x00008800010a7983 */ /* 0x001ea80000300a00 */
[----:B--2---:R0:W-:Y:S04]  /*86430*/  STL.64 [R1+0x39b8], R10 ;  /* 0x0039b80a01007387 */ /* 0x0041e80000100a00 */
[----:B0-----:R-:W3:Y:S01]  /*86440*/  LDL.LU.64 R10, [R1+0xa8] ;  /* 0x0000a800010a7983 */ /* 0x001ee20000300a00 */
[----:B----4-:R-:W-:Y:S03]  /*86450*/  HMMA.16816.F32 R4, R20, R26, R4 ;  /* 0x0000001a1404723c */ /* 0x010fe60000001804 */
[----:B------:R0:W-:Y:S04]  /*86460*/  STL [R1+0x32c4], R3 ;  /* 0x0032c40301007387 */ /* 0x0001e80000100800 */
[----:B------:R1:W-:Y:S01]  /*86470*/  STL [R1+0x32c0], R12 ;  /* 0x0032c00c01007387 */ /* 0x0003e20000100800 */
[----:B0-----:R-:W-:-:S02]  /*86480*/  IMAD.MOV.U32 R3, RZ, RZ, R27 ;  /* 0x000000ffff037224 */ /* 0x001fc400078e001b */
[----:B-1----:R-:W-:Y:S02]  /*86490*/  IMAD.MOV.U32 R12, RZ, RZ, R26 ;  /* 0x000000ffff0c7224 */ /* 0x002fe400078e001a */
[----:B------:R-:W2:Y:S07]  /*864a0*/  LDL.LU.64 R26, [R1+0x39c0] ;  /* 0x0039c000011a7983 */ /* 0x000eae0000300a00 */
[----:B------:R-:W-:Y:S04]  /*864b0*/  STL.64 [R1+0x760], R4 ;  /* 0x0007600401007387 */ /* 0x000fe80000100a00 */
[----:B------:R3:W-:Y:S01]  /*864c0*/  STL.64 [R1+0x768], R6 ;  /* 0x0007680601007387 */ /* 0x0007e20000100a00 */
[----:B------:R-:W-:-:S03]  /*864d0*/  IMAD.MOV.U32 R24, RZ, RZ, R4 ;  /* 0x000000ffff187224 */ /* 0x000fc600078e0004 */
[----:B------:R-:W-:Y:S04]  /*864e0*/  STL [R1+0x38cc], R3 ;  /* 0x0038cc0301007387 */ /* 0x000fe80000100800 */
[----:B------:R-:W-:Y:S04]  /*864f0*/  STL [R1+0x38c8], R12 ;  /* 0x0038c80c01007387 */ /* 0x000fe80000100800 */
[----:B------:R0:W-:Y:S01]  /*86500*/  STL [R1+0x32c8], R24 ;  /* 0x0032c81801007387 */ /* 0x0001e20000100800 */
[----:B---3--:R-:W-:Y:S01]  /*86510*/  HMMA.16816.F32 R4, R20, R10, R16 ;  /* 0x0000000a1404723c */ /* 0x008fe20000001810 */
[----:B------:R-:W-:-:S02]  /*86520*/  IMAD.MOV.U32 R16, RZ, RZ, R10 ;  /* 0x000000ffff107224 */ /* 0x000fc400078e000a */
[----:B0-----:R-:W-:Y:S02]  /*86530*/  IMAD.MOV.U32 R24, RZ, RZ, R11 ;  /* 0x000000ffff187224 */ /* 0x001fe400078e000b */
[----:B------:R-:W3:-:S14]  /*86540*/  LDL.LU.64 R10, [R1+0x39b8] ;  /* 0x0039b800010a7983 */ /* 0x000edc0000300a00 */
[----:B------:R-:W-:Y:S01]  /*86550*/  STL.64 [R1+0x750], R4 ;  /* 0x0007500401007387 */ /* 0x000fe20000100a00 */
[----:B------:R-:W-:-:S03]  /*86560*/  IMAD.MOV.U32 R13, RZ, RZ, R7 ;  /* 0x000000ffff0d7224 */ /* 0x000fc600078e0007 */
[----:B------:R0:W-:Y:S04]  /*86570*/  STL.64 [R1+0x758], R6 ;  /* 0x0007580601007387 */ /* 0x0001e80000100a00 */
[----:B0-----:R-:W4:Y:S04]  /*86580*/  LDL.LU.64 R6, [R1+0x39b0] ;  /* 0x0039b00001067983 */ /* 0x001f280000300a00 */
[----:B------:R-:W-:Y:S04]  /*86590*/  STL [R1+0x38d4], R24 ;  /* 0x0038d41801007387 */ /* 0x000fe80000100800 */
[----:B------:R0:W-:Y:S01]  /*865a0*/  STL [R1+0x38d0], R16 ;  /* 0x0038d01001007387 */ /* 0x0001e20000100800 */
[----:B------:R-:W-:-:S02]  /*865b0*/  IMAD.MOV.U32 R25, RZ, RZ, R4 ;  /* 0x000000ffff197224 */ /* 0x000fc400078e0004 */
[----:B--2---:R-:W-:Y:S02]  /*865c0*/  IMAD.MOV.U32 R17, RZ, RZ, R27 ;  /* 0x000000ffff117224 */ /* 0x004fe400078e001b */
[----:B------:R-:W-:Y:S02]  /*865d0*/  IMAD.MOV.U32 R18, RZ, RZ, R29 ;  /* 0x000000ffff127224 */ /* 0x000fe400078e001d */
[----:B------:R-:W-:Y:S02]  /*865e0*/  IMAD.MOV.U32 R19, RZ, RZ, R28 ;  /* 0x000000ffff137224 */ /* 0x000fe400078e001c */
[----:B0-----:R-:W-:Y:S02]  /*865f0*/  IMAD.MOV.U32 R16, RZ, RZ, R26 ;  /* 0x000000ffff107224 */ /* 0x001fe400078e001a */
[----:B------:R-:W2:Y:S04]  /*86600*/  LDL.LU R26, [R1+0x39ac] ;  /* 0x0039ac00011a7983 */ /* 0x000ea80000300800 */
[----:B------:R-:W2:Y:S04]  /*86610*/  LDL.LU R27, [R1+0x39a8] ;  /* 0x0039a800011b7983 */ /* 0x000ea80000300800 */
[----:B------:R0:W-:Y:S04]  /*86620*/  STL [R1+0x32d0], R25 ;  /* 0x0032d01901007387 */ /* 0x0001e80000100800 */
[----:B------:R1:W-:Y:S01]  /*86630*/  STL [R1+0x32cc], R13 ;  /* 0x0032cc0d01007387 */ /* 0x0003e20000100800 */
[----:B----4-:R-:W-:Y:S01]  /*86640*/  HMMA.16816.F32 R16, R20, R6, R16 ;  /* 0x000000061410723c */ /* 0x010fe20000001810 */
[----:B0-----:R-:W-:-:S02]  /*86650*/  IMAD.MOV.U32 R25, RZ, RZ, R6 ;  /* 0x000000ffff197224 */ /* 0x001fc400078e0006 */
[----:B-1----:R-:W-:Y:S02]  /*86660*/  IMAD.MOV.U32 R13, RZ, RZ, R7 ;  /* 0x000000ffff0d7224 */ /* 0x002fe400078e0007 */
[----:B------:R-:W4:Y:S04]  /*86670*/  LDL.LU.64 R6, [R1+0x39a0] ;  /* 0x0039a00001067983 */ /* 0x000f280000300a00 */
[----:B------:R-:W4:Y:S10]  /*86680*/  LDL.LU.64 R4, [R1+0x3998] ;  /* 0x0039980001047983 */ /* 0x000f340000300a00 */
[----:B------:R3:W-:Y:S04]  /*86690*/  STL.64 [R1+0x740], R16 ;  /* 0x0007401001007387 */ /* 0x0007e80000100a00 */
[----:B------:R-:W-:Y:S01]  /*866a0*/  STL.64 [R1+0x748], R18 ;  /* 0x0007481201007387 */ /* 0x000fe20000100a00 */
[----:B------:R-:W-:-:S03]  /*866b0*/  IMAD.MOV.U32 R28, RZ, RZ, R16 ;  /* 0x000000ffff1c7224 */ /* 0x000fc600078e0010 */
[----:B------:R-:W-:Y:S04]  /*866c0*/  STL [R1+0x38dc], R13 ;  /* 0x0038dc0d01007387 */ /* 0x000fe80000100800 */
[----:B------:R-:W-:Y:S04]  /*866d0*/  STL.64 [R1+0x3968], R14 ;  /* 0x0039680e01007387 */ /* 0x000fe80000100a00 */
[----:B------:R-:W-:Y:S04]  /*866e0*/  STL [R1+0x38d8], R25 ;  /* 0x0038d81901007387 */ /* 0x000fe80000100800 */
[----:B--2---:R-:W-:Y:S04]  /*866f0*/  STL.64 [R1+0x3940], R26 ;  /* 0x0039401a01007387 */ /* 0x004fe80000100a00 */
[----:B------:R0:W-:Y:S01]  /*86700*/  STL [R1+0x32d4], R28 ;  /* 0x0032d41c01007387 */ /* 0x0001e20000100800 */
[----:B---3--:R-:W-:-:S02]  /*86710*/  IMAD.MOV.U32 R17, RZ, RZ, R10 ;  /* 0x000000ffff117224 */ /* 0x008fc400078e000a */
[----:B0-----:R-:W-:Y:S01]  /*86720*/  IMAD.MOV.U32 R28, RZ, RZ, R11 ;  /* 0x000000ffff1c7224 */ /* 0x001fe200078e000b */
[----:B----4-:R-:W-:-:S15]  /*86730*/  HMMA.16816.F32 R4, R20, R10, R4 ;  /* 0x0000000a1404723c */ /* 0x010fde0000001804 */
[----:B------:R-:W-:-:S04]  /*86740*/  NOP ;  /* 0x0000000000007918 */ /* 0x000fc80000000000 */
[----:B------:R0:W-:Y:S04]  /*86750*/  STL.64 [R1+0x730], R4 ;  /* 0x0007300401007387 */ /* 0x0001e80000100a00 */
[----:B------:R1:W-:Y:S01]  /*86760*/  STL.64 [R1+0x738], R6 ;  /* 0x0007380601007387 */ /* 0x0003e20000100a00 */
[----:B------:R-:W-:-:S03]  /*86770*/  IMAD.MOV.U32 R29, RZ, RZ, R4 ;  /* 0x000000ffff1d7224 */ /* 0x000fc600078e0004 */
[----:B------:R-:W2:Y:S04]  /*86780*/  LDL.LU.64 R26, [R1+0x78] ;  /* 0x00007800011a7983 */ /* 0x000ea80000300a00 */
[----:B0-----:R-:W3:Y:S04]  /*86790*/  LDL.LU R4, [R1+0x1f0] ;  /* 0x0001f00001047983 */ /* 0x001ee80000300800 */
[----:B------:R-:W3:Y:S04]  /*867a0*/  LDL.LU R5, [R1+0x1f4] ;  /* 0x0001f40001057983 */ /* 0x000ee80000300800 */
[----:B-1----:R-:W4:Y:S04]  /*867b0*/  LDL.LU R6, [R1+0x1f8] ;  /* 0x0001f80001067983 */ /* 0x002f280000300800 */
        /* <DEDUP_REMOVED lines=12> */
[----:B------:R0:W-:Y:S04]  /*86880*/  STL.64 [R1+0x3978], R14 ;  /* 0x0039780e01007387 */ /* 0x0001e80000100a00 */
[----:B------:R-:W-:Y:S04]  /*86890*/  STL.64 [R1+0x3970], R12 ;  /* 0x0039700c01007387 */ /* 0x000fe80000100a00 */
[----:B0-----:R-:W2:Y:S04]  /*868a0*/  LDL.LU.64 R14, [R1+0x58] ;  /* 0x00005800010e7983 */ /* 0x001ea80000300a00 */
[----:B----4-:R0:W-:Y:S04]  /*868b0*/  STL.64 [R1+0x3910], R6 ;  /* 0x0039100601007387 */ /* 0x0101e80000100a00 */
[----:B---3--:R-:W-:Y:S04]  /*868c0*/  STL.64 [R1+0x3908], R4 ;  /* 0x0039080401007387 */ /* 0x008fe80000100a00 */
[----:B0-----:R-:W3:Y:S04]  /*868d0*/  LDL.LU.64 R6, [R1+0x8] ;  /* 0x0000080001067983 */ /* 0x001ee80000300a00 */
[----:B---3--:R0:W-:Y:S04]  /*868e0*/  STL.64 [R1+0x3928], R6 ;  /* 0x0039280601007387 */ /* 0x0081e80000100a00 */
[----:B0-----:R-:W3:Y:S04]  /*868f0*/  LDL.LU.64 R6, [R1+0x18] ;  /* 0x0000180001067983 */ /* 0x001ee80000300a00 */
[----:B---3--:R0:W-:Y:S04]  /*86900*/  STL.64 [R1+0x3938], R6 ;  /* 0x0039380601007387 */ /* 0x0081e80000100a00 */
[----:B------:R-:W3:Y:S04]  /*86910*/  LDL.LU R4, [R1+0x270] ;  /* 0x0002700001047983 */ /* 0x000ee80000300800 */
[----:B------:R-:W3:Y:S04]  /*86920*/  LDL.LU R5, [R1+0x274] ;  /* 0x0002740001057983 */ /* 0x000ee80000300800 */
[----:B0-----:R-:W3:Y:S04]  /*86930*/  LDL.LU R6, [R1+0x278] ;  /* 0x0002780001067983 */ /* 0x001ee80000300800 */
[----:B------:R-:W3:Y:S04]  /*86940*/  LDL.LU R7, [R1+0x27c] ;  /* 0x00027c0001077983 */ /* 0x000ee80000300800 */
[----:B------:R-:W-:Y:S04]  /*86950*/  STL [R1+0x38f8], R28 ;  /* 0x0038f81c01007387 */ /* 0x000fe80000100800 */
[----:B------:R0:W-:Y:S04]  /*86960*/  STL [R1+0x38e0], R17 ;  /* 0x0038e01101007387 */ /* 0x0001e80000100800 */
[----:B------:R-:W2:Y:S01]  /*86970*/  LDL.LU R16, [R1+0x260] ;  /* 0x0002600001107983 */ /* 0x000ea20000300800 */
[----:B------:R-:W-:-:S03]  /*86980*/  IMAD.MOV.U32 R0, RZ, RZ, R26 ;  /* 0x000000ffff007224 */ /* 0x000fc600078e001a */
[----:B0-----:R-:W2:Y:S04]  /*86990*/  LDL.LU R17, [R1+0x264] ;  /* 0x0002640001117983 */ /* 0x001ea80000300800 */
[----:B------:R-:W2:Y:S04]  /*869a0*/  LDL.LU R18, [R1+0x268] ;  /* 0x0002680001127983 */ /* 0x000ea80000300800 */
[----:B------:R-:W2:Y:S04]  /*869b0*/  LDL.LU R19, [R1+0x26c] ;  /* 0x00026c0001137983 */ /* 0x000ea80000300800 */
[----:B------:R0:W-:Y:S02]  /*869c0*/  STL [R1+0x32d8], R29 ;  /* 0x0032d81d01007387 */ /* 0x0001e40000100800 */
[----:B0-----:R-:W-:Y:S01]  /*869d0*/  IMAD.MOV.U32 R29, RZ, RZ, R27 ;  /* 0x000000ffff1d7224 */ /* 0x001fe200078e001b */
[----:B---3--:R-:W-:-:S15]  /*869e0*/  HMMA.16816.F32 R4, R20, R26, R4 ;  /* 0x0000001a1404723c */ /* 0x008fde0000001804 */
        /* <DEDUP_REMOVED lines=8> */
[----:B---3--:R-:W-:Y:S04]  /*86a70*/  STL.64 [R1+0x3948], R24 ;  /* 0x0039481801007387 */ /* 0x008fe80000100a00 */
[----:B0-----:R-:W3:Y:S01]  /*86a80*/  LDL.LU.64 R26, [R1+0x38] ;  /* 0x00003800011a7983 */ /* 0x001ee20000300a00 */
[----:B--2---:R-:W-:Y:S03]  /*86a90*/  HMMA.16816.F32 R16, R20, R10, R16 ;  /* 0x0000000a1410723c */ /* 0x004fe60000001810 */
[----:B---3--:R0:W-:Y:S04]  /*86aa0*/  STL.64 [R1+0x3960], R26 ;  /* 0x0039601a01007387 */ /* 0x0081e80000100a00 */
[----:B0-----:R-:W2:Y:S04]  /*86ab0*/  LDL.LU.64 R26, [R1+0x48] ;  /* 0x00004800011a7983 */ /* 0x001ea80000300a00 */
[----:B------:R-:W3:Y:S04]  /*86ac0*/  LDL.LU.64 R6, [R1+0x28] ;  /* 0x0000280001067983 */ /* 0x000ee80000300a00 */
[----:B---3--:R0:W-:Y:S04]  /*86ad0*/  STL.64 [R1+0x3958], R6 ;  /* 0x0039580601007387 */ /* 0x0081e80000100a00 */
[----:B------:R-:W3:Y:S04]  /*86ae0*/  LDL.LU R4, [R1+0x230] ;  /* 0x0002300001047983 */ /* 0x000ee80000300800 */
[----:B------:R-:W3:Y:S04]  /*86af0*/  LDL.LU R5, [R1+0x234] ;  /* 0x0002340001057983 */ /* 0x000ee80000300800 */
[----:B0-----:R-:W3:Y:S04]  /*86b00*/  LDL.LU R6, [R1+0x238] ;  /* 0x0002380001067983 */ /* 0x001ee80000300800 */
[----:B------:R-:W3:Y:S04]  /*86b10*/  LDL.LU R7, [R1+0x23c] ;  /* 0x00023c0001077983 */ /* 0x000ee80000300800 */
[----:B------:R-:W-:Y:S04]  /*86b20*/  STL.64 [R1+0x710], R16 ;  /* 0x0007101001007387 */ /* 0x000fe80000100a00 */
[----:B------:R0:W-:Y:S02]  /*86b30*/  STL.64 [R1+0x718], R18 ;  /* 0x0007181201007387 */ /* 0x0001e40000100a00 */
[----:B0-----:R-:W-:-:S02]  /*86b40*/  IMAD.MOV.U32 R18, RZ, RZ, R10 ;  /* 0x000000ffff127224 */ /* 0x001fc400078e000a */
[----:B------:R-:W-:Y:S02]  /*86b50*/  IMAD.MOV.U32 R19, RZ, RZ, R11 ;  /* 0x000000ffff137224 */ /* 0x000fe400078e000b */
[----:B------:R-:W4:Y:S04]  /*86b60*/  LDL.LU.64 R10, [R1+0x3990] ;  /* 0x00399000010a7983 */ /* 0x000f280000300a00 */
[----:B------:R-:W4:Y:S01]  /*86b70*/  LDL.LU.64 R8, [R1+0x3988] ;  /* 0x0039880001087983 */ /* 0x000f220000300a00 */
[----:B------:R-:W-:Y:S01]  /*86b80*/  IMAD.MOV.U32 R2, RZ, RZ, R15 ;  /* 0x000000ffff027224 */ /* 0x000fe200078e000f */
[----:B----4-:R-:W-:-:S15]  /*86b90*/  HMMA.16816.F32 R8, R20, R14, R8 ;  /* 0x0000000e1408723c */ /* 0x010fde0000001808 */
[----:B------:R-:W-:-:S04]  /*86ba0*/  NOP ;  /* 0x0000000000007918 */ /* 0x000fc80000000000 */
[----:B------:R0:W-:Y:S04]  /*86bb0*/  STL.64 [R1+0x780], R8 ;  /* 0x0007800801007387 */ /* 0x0001e80000100a00 */
[----:B------:R1:W-:Y:S01]  /*86bc0*/  STL.64 [R1+0x788], R10 ;  /* 0x0007880a01007387 */ /* 0x0003e20000100a00 */
[----:B0-----:R-:W-:-:S03]  /*86bd0*/  IMAD.MOV.U32 R9, RZ, RZ, R14 ;  /* 0x000000ffff097224 */ /* 0x001fc600078e000e */
[----:B-1----:R-:W4:Y:S04]  /*86be0*/  LDL.LU.64 R10, [R1+0x3980] ;  /* 0x00398000010a7983 */ /* 0x002f280000300a00 */
[----:B------:R-:W2:Y:S04]  /*86bf0*/  LDL.LU.64 R14, [R1+0x3978] ;  /* 0x00397800010e7983 */ /* 0x000ea80000300a00 */
[----:B------:R-:W2:Y:S02]  /*86c00*/  LDL.LU.64 R12, [R1+0x3970] ;  /* 0x00397000010c7983 */ /* 0x000ea40000300a00 */
[----:B--2---:R-:W-:-:S15]  /*86c10*/  HMMA.16816.F32 R12, R20, R26, R12 ;  /* 0x0000001a140c723c */ /* 0x004fde000000180c */
[----:B------:R-:W-:-:S04]  /*86c20*/  NOP ;  /* 0x0000000000007918 */ /* 0x000fc80000000000 */
[----:B------:R-:W-:Y:S04]  /*86c30*/  STL.64 [R1+0x6d0], R12 ;  /* 0x0006d00c01007387 */ /* 0x000fe80000100a00 */
[----:B------:R0:W-:Y:S04]  /*86c40*/  STL.64 [R1+0x6d8], R14 ;  /* 0x0006d80e01007387 */ /* 0x0001e80000100a00 */
[----:B0-----:R-:W2:Y:S01]  /*86c50*/  LDL.LU.64 R14, [R1+0x3968] ;  /* 0x00396800010e7983 */ /* 0x001ea20000300a00 */
[----:B------:R-:W-:Y:S02]  /*86c60*/  IMAD.MOV.U32 R12, RZ, RZ, R26 ;  /* 0x000000ffff0c7224 */ /* 0x000fe400078e001a */
[----:B------:R-:W-:-:S02]  /*86c70*/  IMAD.MOV.U32 R8, RZ, RZ, R27 ;  /* 0x000000ffff087224 */ /* 0x000fc400078e001b */
[----:B------:R-:W3:Y:S04]  /*86c80*/  LDL.LU.64 R26, [R1+0x3960] ;  /* 0x00396000011a7983 */ /* 0x000ee80000300a00 */
[----:B--2---:R-:W-:Y:S04]  /*86c90*/  STL [R1+0x3934], R14 ;  /* 0x0039340e01007387 */ /* 0x004fe80000100800 */
[----:B------:R0:W-:Y:S04]  /*86ca0*/  STL [R1+0x3930], R12 ;  /* 0x0039300c01007387 */ /* 0x0001e80000100800 */
[----:B0-----:R-:W2:Y:S04]  /*86cb0*/  LDL.LU R12, [R1+0x210] ;  /* 0x00021000010c7983 */ /* 0x001ea80000300800 */
[----:B------:R-:W2:Y:S04]  /*86cc0*/  LDL.LU R13, [R1+0x214] ;  /* 0x00021400010d7983 */ /* 0x000ea80000300800 */
[----:B------:R-:W2:Y:S04]  /*86cd0*/  LDL.LU R14, [R1+0x218] ;  /* 0x00021800010e7983 */ /* 0x000ea80000300800 */
[----:B----4-:R-:W-:Y:S04]  /*86ce0*/  STL.64 [R1+0x38f0], R10 ;  /* 0x0038f00a01007387 */ /* 0x010fe80000100a00 */
[----:B------:R0:W-:Y:S04]  /*86cf0*/  STL.64 [R1+0x38e8], R8 ;  /* 0x0038e80801007387 */ /* 0x0001e80000100a00 */
[----:B0-----:R-:W4:Y:S04]  /*86d00*/  LDL.LU R8, [R1+0x1e0] ;  /* 0x0001e00001087983 */ /* 0x001f280000300800 */
[----:B------:R-:W4:Y:S04]  /*86d10*/  LDL.LU R9, [R1+0x1e4] ;  /* 0x0001e40001097983 */ /* 0x000f280000300800 */
[----:B------:R-:W2:Y:S04]  /*86d20*/  LDL.LU R10, [R1+0x1e8] ;  /* 0x0001e800010a7983 */ /* 0x000ea80000300800 */
[----:B------:R-:W2:Y:S01]  /*86d30*/  LDL.LU R11, [R1+0x1ec] ;  /* 0x0001ec00010b7983 */ /* 0x000ea20000300800 */
[----:B---3--:R-:W-:Y:S01]  /*86d40*/  HMMA.16816.F32 R4, R20, R26, R4 ;  /* 0x0000001a1404723c */ /* 0x008fe20000001804 */
[----:B------:R-:W-:-:S02]  /*86d50*/  IMAD.MOV.U32 R16, RZ, RZ, R26 ;  /* 0x000000ffff107224 */ /* 0x000fc400078e001a */
[----:B------:R-:W-:Y:S01]  /*86d60*/  IMAD.MOV.U32 R3, RZ, RZ, R27 ;  /* 0x000000ffff037224 */ /* 0x000fe200078e001b */
[----:B--2---:R-:W-:Y:S04]  /*86d70*/  STL.64 [R1+0x3920], R10 ;  /* 0x0039200a01007387 */ /* 0x004fe80000100a00 */
[----:B----4-:R0:W-:Y:S04]  /*86d80*/  STL.64 [R1+0x3918], R8 ;  /* 0x0039180801007387 */ /* 0x0101e80000100a00 */
        /* <DEDUP_REMOVED lines=8> */
[----:B------:R-:W3:Y:S02]  /*86e10*/  LDL.LU.64 R24, [R1+0x3948] ;  /* 0x0039480001187983 */ /* 0x000ee40000300a00 */
[----:B---3--:R-:W-:-:S15]  /*86e20*/  HMMA.16816.F32 R24, R20, R6, R24 ;  /* 0x000000061418723c */ /* 0x008fde0000001818 */
[----:B------:R-:W-:-:S04]  /*86e30*/  NOP ;  /* 0x0000000000007918 */ /* 0x000fc80000000000 */
[----:B------:R0:W-:Y:S04]  /*86e40*/  STL.64 [R1+0x6b0], R24 ;  /* 0x0006b01801007387 */ /* 0x0001e80000100a00 */
[----:B------:R1:W-:Y:S01]  /*86e50*/  STL.64 [R1+0x6b8], R26 ;  /* 0x0006b81a01007387 */ /* 0x0003e20000100a00 */
[----:B0-----:R-:W-:-:S03]  /*86e60*/  IMAD.MOV.U32 R25, RZ, RZ, R6 ;  /* 0x000000ffff197224 */ /* 0x001fc600078e0006 */
[----:B-1----:R-:W3:Y:S01]  /*86e70*/  LDL.LU.64 R26, [R1+0x3940] ;  /* 0x00394000011a7983 */ /* 0x002ee20000300a00 */
[----:B------:R-:W-:-:S03]  /*86e80*/  IMAD.MOV.U32 R24, RZ, RZ, R7 ;  /* 0x000000ffff187224 */ /* 0x000fc600078e0007 */
[----:B------:R-:W4:Y:S02]  /*86e90*/  LDL.LU.64 R6, [R1+0x3938] ;  /* 0x0039380001067983 */ /* 0x000f240000300a00 */
[----:B----4-:R-:W-:Y:S01]  /*86ea0*/  HMMA.16816.F32 R12, R20, R6, R12 ;  /* 0x00000006140c723c */ /* 0x010fe2000000180c */
[----:B------:R-:W-:-:S15]  /*86eb0*/  IMAD.MOV.U32 R17, RZ, RZ, R6 ;  /* 0x000000ffff117224 */ /* 0x000fde00078e0006 */
[----:B------:R-:W-:-:S03]  /*86ec0*/  NOP ;  /* 0x0000000000007918 */ /* 0x000fc60000000000 */
[----:B------:R0:W-:Y:S04]  /*86ed0*/  STL.64 [R1+0x6a0], R12 ;  /* 0x0006a00c01007387 */ /* 0x0001e80000100a00 */
[----:B------:R1:W-:Y:S01]  /*86ee0*/  STL.64 [R1+0x6a8], R14 ;  /* 0x0006a80e01007387 */ /* 0x0003e20000100a00 */
[----:B0-----:R-:W-:-:S03]  /*86ef0*/  IMAD.MOV.U32 R13, RZ, RZ, R7 ;  /* 0x000000ffff0d7224 */ /* 0x001fc600078e0007 */
[----:B-1----:R-:W4:Y:S04]  /*86f00*/  LDL.LU R14, [R1+0x3934] ;  /* 0x00393400010e7983 */ /* 0x002f280000300800 */
[----:B------:R-:W2:Y:S04]  /*86f10*/  LDL.LU R12, [R1+0x3930] ;  /* 0x00393000010c7983 */ /* 0x000ea80000300800 */
        /* <DEDUP_REMOVED lines=10> */
[----:B------:R-:W2:Y:S04]  /*86fc0*/  LDL.LU.64 R4, [R1+0x3908] ;  /* 0x0039080001047983 */ /* 0x000ea80000300a00 */
[----:B---3--:R-:W-:Y:S01]  /*86fd0*/  STL.64 [R1+0x3848], R26 ;  /* 0x0038481a01007387 */ /* 0x008fe20000100a00 */
[----:B--2---:R-:W-:-:S15]  /*86fe0*/  HMMA.16816.F32 R4, R20, R26, R4 ;  /* 0x0000001a1404723c */ /* 0x004fde0000001804 */
[----:B------:R-:W-:-:S04]  /*86ff0*/  NOP ;  /* 0x0000000000007918 */ /* 0x000fc80000000000 */
[----:B------:R0:W-:Y:S04]  /*87000*/  STL.64 [R1+0x680], R4 ;  /* 0x0006800401007387 */ /* 0x0001e80000100a00 */
[----:B------:R1:W-:Y:S04]  /*87010*/  STL.64 [R1+0x688], R6 ;  /* 0x0006880601007387 */ /* 0x0003e80000100a00 */
[----:B0-----:R-:W2:Y:S04]  /*87020*/  LDL.LU R4, [R1+0xe0] ;  /* 0x0000e00001047983 */ /* 0x001ea80000300800 */
[----:B------:R-:W2:Y:S04]  /*87030*/  LDL.LU R5, [R1+0xe4] ;  /* 0x0000e40001057983 */ /* 0x000ea80000300800 */
[----:B-1----:R-:W3:Y:S01]  /*87040*/  LDL.LU R6, [R1+0xe8] ;  /* 0x0000e80001067983 */ /* 0x002ee20000300800 */
[----:B----4-:R-:W-:-:S03]  /*87050*/  IMAD.MOV.U32 R7, RZ, RZ, R14 ;  /* 0x000000ffff077224 */ /* 0x010fc600078e000e */
[----:B------:R-:W4:Y:S04]  /*87060*/  LDL.LU R14, [R1+0x3900] ;  /* 0x00390000010e7983 */ /* 0x000f280000300800 */
[----:B---3--:R0:W-:Y:S04]  /*87070*/  STL.64 [R1+0x3728], R6 ;  /* 0x0037280601007387 */ /* 0x0081e80000100a00 */
[----:B--2---:R1:W-:Y:S01]  /*87080*/  STL.64 [R1+0x3720], R4 ;  /* 0x0037200401007387 */ /* 0x0043e20000100a00 */
[----:B0-----:R-:W-:-:S03]  /*87090*/  IMAD.MOV.U32 R6, RZ, RZ, R15 ;  /* 0x000000ffff067224 */ /* 0x001fc600078e000f */
[----:B------:R-:W4:Y:S01]  /*870a0*/  LDL.LU R15, [R1+0x38fc] ;  /* 0x0038fc00010f7983 */ /* 0x000f220000300800 */
[----:B------:R-:W-:-:S03]  /*870b0*/  IMAD.MOV.U32 R7, RZ, RZ, R28 ;  /* 0x000000ffff077224 */ /* 0x000fc600078e001c */
[----:B------:R-:W2:Y:S04]  /*870c0*/  LDL.LU R28, [R1+0x38f8] ;  /* 0x0038f800011c7983 */ /* 0x000ea80000300800 */
[----:B------:R0:W-:Y:S04]  /*870d0*/  STL.64 [R1+0x3740], R6 ;  /* 0x0037400601007387 */ /* 0x0001e80000100a00 */
[----:B-1----:R-:W3:Y:S04]  /*870e0*/  LDL.LU R4, [R1+0x1c0] ;  /* 0x0001c00001047983 */ /* 0x002ee80000300800 */
[----:B------:R-:W3:Y:S04]  /*870f0*/  LDL.LU R5, [R1+0x1c4] ;  /* 0x0001c40001057983 */ /* 0x000ee80000300800 */
[----:B0-----:R-:W3:Y:S04]  /*87100*/  LDL.LU R6, [R1+0x1c8] ;  /* 0x0001c80001067983 */ /* 0x001ee80000300800 */
[----:B------:R-:W3:Y:S01]  /*87110*/  LDL.LU R7, [R1+0x1cc] ;  /* 0x0001cc0001077983 */ /* 0x000ee20000300800 */
[----:B----4-:R-:W-:-:S15]  /*87120*/  HMMA.16816.F32 R8, R20, R14, R8 ;  /* 0x0000000e1408723c */ /* 0x010fde0000001808 */
[----:B------:R-:W-:-:S04]  /*87130*/  NOP ;  /* 0x0000000000007918 */ /* 0x000fc80000000000 */
[----:B------:R-:W-:Y:S04]  /*87140*/  STL.64 [R1+0x670], R8 ;  /* 0x0006700801007387 */ /* 0x000fe80000100a00 */
[----:B------:R0:W-:Y:S04]  /*87150*/  STL.64 [R1+0x678], R10 ;  /* 0x0006780a01007387 */ /* 0x0001e80000100a00 */
[----:B0-----:R-:W3:Y:S04]  /*87160*/  LDL.LU.64 R10, [R1+0x38f0] ;  /* 0x0038f000010a7983 */ /* 0x001ee80000300a00 */
[----:B------:R-:W4:Y:S04]  /*87170*/  LDL.LU.64 R8, [R1+0x38e8] ;  /* 0x0038e80001087983 */ /* 0x000f280000300a00 */
[----:B------:R-:W-:Y:S01]  /*87180*/  STL.64 [R1+0x3850], R14 ;  /* 0x0038500e01007387 */ /* 0x000fe20000100a00 */
[----:B---3--:R-:W-:Y:S01]  /*87190*/  HMMA.16816.F32 R20, R20, R10, R4 ;  /* 0x0000000a1414723c */ /* 0x008fe20000001804 */
[----:B------:R-:W-:-:S02]  /*871a0*/  IMAD.MOV.U32 R6, RZ, RZ, R17 ;  /* 0x000000ffff067224 */ /* 0x000fc400078e0011 */
[----:B------:R-:W-:Y:S01]  /*871b0*/  IMAD.MOV.U32 R7, RZ, RZ, R13 ;  /* 0x000000ffff077224 */ /* 0x000fe200078e000d */
[----:B------:R-:W3:-:S15]  /*871c0*/  LDL.LU R17, [R1+0x38e0] ;  /* 0x0038e00001117983 */ /* 0x000ede0000300800 */
[----:B------:R0:W-:Y:S04]  /*871d0*/  STL.64 [R1+0x650], R20 ;  /* 0x0006501401007387 */ /* 0x0001e80000100a00 */
[----:B------:R1:W-:Y:S04]  /*871e0*/  STL.64 [R1+0x658], R22 ;  /* 0x0006581601007387 */ /* 0x0003e80000100a00 */
[----:B------:R-:W2:Y:S04]  /*871f0*/  LDL.LU R13, [R1+0x38dc] ;  /* 0x0038dc00010d7983 */ /* 0x000ea80000300800 */
[----:B------:R1:W-:Y:S04]  /*87200*/  STL.64 [R1+0x3758], R6 ;  /* 0x0037580601007387 */ /* 0x0003e80000100a00 */
[----:B0-----:R-:W2:Y:S04]  /*87210*/  LDL.LU R20, [R1+0xd0] ;  /* 0x0000d00001147983 */ /* 0x001ea80000300800 */
[----:B------:R-:W2:Y:S04]  /*87220*/  LDL.LU R21, [R1+0xd4] ;  /* 0x0000d40001157983 */ /* 0x000ea80000300800 */
[----:B-1----:R-:W2:Y:S04]  /*87230*/  LDL.LU R22, [R1+0xd8] ;  /* 0x0000d80001167983 */ /* 0x002ea80000300800 */
        /* <DEDUP_REMOVED lines=24> */
[----:B----4-:R-:W-:Y:S01]  /*873c0*/  IMAD.MOV.U32 R7, RZ, RZ, R8 ;  /* 0x000000ffff077224 */ /* 0x010fe200078e0008 */
[----:B------:R-:W4:Y:S04]  /*873d0*/  LDL.LU R12, [R1+0x38c8] ;  /* 0x0038c800010c7983 */ /* 0x000f280000300800 */
        /* <DEDUP_REMOVED lines=22> */
[----:B------:R-:W2:Y:S01]  /*87540*/  LDL.LU R22, [R1+0x128] ;  /* 0x0001280001167983 */ /* 0x000ea20000300800 */
[----:B------:R-:W-:-:S02]  /*87550*/  IMAD.MOV.U32 R6, RZ, RZ, R0 ;  /* 0x000000ffff067224 */ /* 0x000fc400078e0000 */
[----:B------:R-:W-:Y:S02]  /*87560*/  IMAD.MOV.U32 R7, RZ, RZ, R29 ;  /* 0x000000ffff077224 */ /* 0x000fe400078e001d */
[----:B---3--:R-:W-:Y:S02]  /*87570*/  IMAD.MOV.U32 R23, RZ, RZ, R2 ;  /* 0x000000ffff177224 */ /* 0x008fe400078e0002 */
[----:B------:R-:W3:Y:S04]  /*87580*/  LDL.LU R2, [R1+0x38b0] ;  /* 0x0038b00001027983 */ /* 0x000ee80000300800 */
[----:B------:R-:W3:Y:S04]  /*87590*/  LDL.LU R0, [R1+0x38ac] ;  /* 0x0038ac0001007983 */ /* 0x000ee80000300800 */
[----:B------:R-:W-:Y:S04]  /*875a0*/  STL.64 [R1+0x37e8], R6 ;  /* 0x0037e80601007387 */ /* 0x000fe80000100a00 */
[----:B--2---:R-:W-:Y:S04]  /*875b0*/  STL.64 [R1+0x3798], R22 ;  /* 0x0037981601007387 */ /* 0x004fe80000100a00 */
[----:B------:R0:W-:Y:S04]  /*875c0*/  STL.64 [R1+0x3790], R20 ;  /* 0x0037901401007387 */ /* 0x0001e80000100a00 */
[----:B0-----:R-:W2:Y:S04]  /*875d0*/  LDL.LU R20, [R1+0x130] ;  /* 0x0001300001147983 */ /* 0x001ea80000300800 */
[----:B------:R-:W2:Y:S01]  /*875e0*/  LDL.LU R21, [R1+0x134] ;  /* 0x0001340001157983 */ /* 0x000ea20000300800 */
[----:B------:R-:W-:-:S02]  /*875f0*/  IMAD.MOV.U32 R6, RZ, RZ, R17 ;  /* 0x000000ffff067224 */ /* 0x000fc400078e0011 */
[----:B------:R-:W-:Y:S02]  /*87600*/  IMAD.MOV.U32 R7, RZ, RZ, R28 ;  /* 0x000000ffff077224 */ /* 0x000fe400078e001c */
[----:B------:R-:W-:Y:S02]  /*87610*/  IMAD.MOV.U32 R22, RZ, RZ, R19 ;  /* 0x000000ffff167224 */ /* 0x000fe400078e0013 */
[----:B------:R-:W-:Y:S01]  /*87620*/  IMAD.MOV.U32 R23, RZ, RZ, R18 ;  /* 0x000000ffff177224 */ /* 0x000fe200078e0012 */
[----:B------:R-:W3:Y:S04]  /*87630*/  LDL.LU R19, [R1+0x38a8] ;  /* 0x0038a80001137983 */ /* 0x000ee80000300800 */
[----:B------:R-:W3:Y:S04]  /*87640*/  LDL.LU R18, [R1+0x38a4] ;  /* 0x0038a40001127983 */ /* 0x000ee80000300800 */
[----:B------:R-:W3:Y:S04]  /*87650*/  LDL.LU R17, [R1+0x38a0] ;  /* 0x0038a00001117983 */ /* 0x000ee80000300800 */
[----:B------:R-:W-:Y:S04]  /*87660*/  STL.64 [R1+0x3800], R6 ;  /* 0x0038000601007387 */ /* 0x000fe80000100a00 */
[----:B------:R-:W-:Y:S04]  /*87670*/  STL.64 [R1+0x37b0], R22 ;  /* 0x0037b01601007387 */ /* 0x000fe80000100a00 */
[----:B--2---:R0:W-:Y:S04]  /*87680*/  STL.64 [R1+0x37a8], R20 ;  /* 0x0037a81401007387 */ /* 0x0041e80000100a00 */
        /* <DEDUP_REMOVED lines=8> */
[----:B------:R0:W-:Y:S02]  /*87710*/  STL.64 [R1+0x3818], R6 ;  /* 0x0038180601007387 */ /* 0x0001e40000100a00 */
[----:B0-----:R-:W-:-:S02]  /*87720*/  IMAD.MOV.U32 R6, RZ, RZ, R16 ;  /* 0x000000ffff067224 */ /* 0x001fc400078e0010 */
[----:B------:R-:W-:Y:S01]  /*87730*/  IMAD.MOV.U32 R7, RZ, RZ, R24 ;  /* 0x000000ffff077224 */ /* 0x000fe200078e0018 */
[----:B------:R-:W3:Y:S04]  /*87740*/  LDL.LU R16, [R1+0x3894] ;  /* 0x0038940001107983 */ /* 0x000ee80000300800 */
[----:B------:R-:W-:Y:S04]  /*87750*/  STL.64 [R1+0x3830], R6 ;  /* 0x0038300601007387 */ /* 0x000fe80000100a00 */
[----:B------:R-:W-:Y:S04]  /*87760*/  STL.64 [R1+0x37c8], R22 ;  /* 0x0037c81601007387 */ /* 0x000fe80000100a00 */
[----:B--2---:R0:W-:Y:S04]  /*87770*/  STL.64 [R1+0x37c0], R20 ;  /* 0x0037c01401007387 */ /* 0x0041e80000100a00 */
[----:B0-----:R-:W2:Y:S01]  /*87780*/  LDL.LU R20, [R1+0x150] ;  /* 0x0001500001147983 */ /* 0x001ea20000300800 */
[----:B------:R-:W-:-:S03]  /*87790*/  IMAD.MOV.U32 R21, RZ, RZ, R17 ;  /* 0x000000ffff157224 */ /* 0x000fc600078e0011 */
[----:B------:R-:W3:Y:S01]  /*877a0*/  LDL.LU R17, [R1+0x3890] ;  /* 0x0038900001117983 */ /* 0x000ee20000300800 */
[----:B------:R-:W-:Y:S02]  /*877b0*/  IMAD.MOV.U32 R22, RZ, RZ, R18 ;  /* 0x000000ffff167224 */ /* 0x000fe400078e0012 */
[----:B------:R-:W-:Y:S01]  /*877c0*/  IMAD.MOV.U32 R23, RZ, RZ, R19 ;  /* 0x000000ffff177224 */ /* 0x000fe200078e0013 */
[----:B------:R-:W3:Y:S04]  /*877d0*/  LDL.LU R18, [R1+0x388c] ;  /* 0x00388c0001127983 */ /* 0x000ee80000300800 */
[----:B------:R-:W3:Y:S01]  /*877e0*/  LDL.LU R19, [R1+0x3888] ;  /* 0x0038880001137983 */ /* 0x000ee20000300800 */
[----:B----4-:R-:W-:-:S03]  /*877f0*/  IMAD.MOV.U32 R6, RZ, RZ, R12 ;  /* 0x000000ffff067224 */ /* 0x010fc600078e000c */
[----:B------:R-:W4:Y:S04]  /*87800*/  LDL.LU R12, [R1+0x1b0] ;  /* 0x0001b000010c7983 */ /* 0x000f280000300800 */
[----:B------:R-:W4:Y:S04]  /*87810*/  LDL.LU R13, [R1+0x1b4] ;  /* 0x0001b400010d7983 */ /* 0x000f280000300800 */
[----:B------:R-:W4:Y:S04]  /*87820*/  LDL.LU R14, [R1+0x1b8] ;  /* 0x0001b800010e7983 */ /* 0x000f280000300800 */
[----:B------:R-:W4:Y:S04]  /*87830*/  LDL.LU R15, [R1+0x1bc] ;  /* 0x0001bc00010f7983 */ /* 0x000f280000300800 */
[----:B------:R-:W-:Y:S04]  /*87840*/  STL.64 [R1+0x37e0], R22 ;  /* 0x0037e01601007387 */ /* 0x000fe80000100a00 */
[----:B--2---:R0:W-:Y:S04]  /*87850*/  STL.64 [R1+0x37d8], R20 ;  /* 0x0037d81401007387 */ /* 0x0041e80000100a00 */
[----:B0-----:R-:W2:Y:S01]  /*87860*/  LDL.LU R20, [R1+0x160] ;  /* 0x0001600001147983 */ /* 0x001ea20000300800 */
[----:B---3--:R-:W-:-:S02]  /*87870*/  IMAD.MOV.U32 R22, RZ, RZ, R2 ;  /* 0x000000ffff167224 */ /* 0x008fc400078e0002 */
[----:B------:R-:W-:Y:S02]  /*87880*/  IMAD.MOV.U32 R23, RZ, RZ, R0 ;  /* 0x000000ffff177224 */ /* 0x000fe400078e0000 */
[----:B------:R-:W-:Y:S02]  /*87890*/  IMAD.MOV.U32 R21, RZ, RZ, R16 ;  /* 0x000000ffff157224 */ /* 0x000fe400078e0010 */
[----:B------:R-:W3:Y:S04]  /*878a0*/  LDL.LU R16, [R1+0x3884] ;  /* 0x0038840001107983 */ /* 0x000ee80000300800 */
[----:B------:R-:W3:Y:S04]  /*878b0*/  LDL.LU R2, [R1+0x3880] ;  /* 0x0038800001027983 */ /* 0x000ee80000300800 */
[----:B------:R-:W3:Y:S04]  /*878c0*/  LDL.LU R0, [R1+0x387c] ;  /* 0x00387c0001007983 */ /* 0x000ee80000300800 */
[----:B------:R-:W-:Y:S04]  /*878d0*/  STL.64 [R1+0x37f8], R22 ;  /* 0x0037f81601007387 */ /* 0x000fe80000100a00 */
[----:B--2---:R0:W-:Y:S04]  /*878e0*/  STL.64 [R1+0x37f0], R20 ;  /* 0x0037f01401007387 */ /* 0x0041e80000100a00 */
[----:B0-----:R-:W2:Y:S01]  /*878f0*/  LDL.LU R20, [R1+0x170] ;  /* 0x0001700001147983 */ /* 0x001ea20000300800 */
[----:B------:R-:W-:-:S02]  /*87900*/  IMAD.MOV.U32 R22, RZ, RZ, R18 ;  /* 0x000000ffff167224 */ /* 0x000fc400078e0012 */
[----:B------:R-:W-:Y:S02]  /*87910*/  IMAD.MOV.U32 R23, RZ, RZ, R17 ;  /* 0x000000ffff177224 */ /* 0x000fe400078e0011 */
[----:B------:R-:W-:Y:S02]  /*87920*/  IMAD.MOV.U32 R21, RZ, RZ, R19 ;  /* 0x000000ffff157224 */ /* 0x000fe400078e0013 */
[----:B------:R-:W3:Y:S04]  /*87930*/  LDL.LU R19, [R1+0x3878] ;  /* 0x0038780001137983 */ /* 0x000ee80000300800 */
[----:B------:R-:W3:Y:S04]  /*87940*/  LDL.LU R18, [R1+0x3874] ;  /* 0x0038740001127983 */ /* 0x000ee80000300800 */
        /* <DEDUP_REMOVED lines=10> */
[----:B------:R0:W-:Y:S02]  /*879f0*/  STL.64 [R1+0x3828], R22 ;  /* 0x0038281601007387 */ /* 0x0001e40000100a00 */
[----:B0-----:R-:W-:-:S02]  /*87a00*/  IMAD.MOV.U32 R22, RZ, RZ, R19 ;  /* 0x000000ffff167224 */ /* 0x001fc400078e0013 */
[----:B--2---:R4:W-:Y:S02]  /*87a10*/  STL.64 [R1+0x3820], R20 ;  /* 0x0038201401007387 */ /* 0x0049e40000100a00 */
[----:B----4-:R-:W-:Y:S02]  /*87a20*/  IMAD.MOV.U32 R20, RZ, RZ, R17 ;  /* 0x000000ffff147224 */ /* 0x010fe400078e0011 */
[----:B------:R-:W-:Y:S01]  /*87a30*/  IMAD.MOV.U32 R21, RZ, RZ, R18 ;  /* 0x000000ffff157224 */ /* 0x000fe200078e0012 */
[----:B------:R-:W3:Y:S04]  /*87a40*/  LDL.LU R17, [R1+0x3860] ;  /* 0x0038600001117983 */ /* 0x000ee80000300800 */
[----:B------:R-:W3:Y:S04]  /*87a50*/  LDL.LU R18, [R1+0x385c] ;  /* 0x00385c0001127983 */ /* 0x000ee80000300800 */
[----:B------:R-:W3:Y:S04]  /*87a60*/  LDL.LU R19, [R1+0x3858] ;  /* 0x0038580001137983 */ /* 0x000ee80000300800 */
[----:B------:R-:W2:Y:S01]  /*87a70*/  LDL.LU R23, [R1+0x19c] ;  /* 0x00019c0001177983 */ /* 0x000ea20000300800 */
[----:B------:R-:W-:-:S02]  /*87a80*/  IMAD.MOV.U32 R26, RZ, RZ, R9 ;  /* 0x000000ffff1a7224 */ /* 0x000fc400078e0009 */
[----:B------:R-:W-:Y:S02]  /*87a90*/  IMAD.MOV.U32 R27, RZ, RZ, R8 ;  /* 0x000000ffff1b7224 */ /* 0x000fe400078e0008 */
[----:B------:R-:W-:Y:S01]  /*87aa0*/  IMAD.MOV.U32 R7, RZ, RZ, R3 ;  /* 0x000000ffff077224 */ /* 0x000fe200078e0003 */
[----:B--2---:R-:W-:Y:S04]  /*87ab0*/  STL.64 [R1+0x3840], R22 ;  /* 0x0038401601007387 */ /* 0x004fe80000100a00 */
[----:B------:R0:W-:Y:S04]  /*87ac0*/  STL.64 [R1+0x3838], R20 ;  /* 0x0038381401007387 */ /* 0x0001e80000100a00 */
[----:B0-----:R-:W2:Y:S04]  /*87ad0*/  LDL.LU R20, [R1+0x1a0] ;  /* 0x0001a00001147983 */ /* 0x001ea80000300800 */
[----:B------:R-:W2:Y:S01]  /*87ae0*/  LDL.LU R21, [R1+0x1a4] ;  /* 0x0001a40001157983 */ /* 0x000ea20000300800 */
[----:B---3--:R-:W-:Y:S01]  /*87af0*/  HMMA.16816.F32 R24, R16, R26, R12 ;  /* 0x0000001a1018723c */ /* 0x008fe2000000180c */
[----:B------:R-:W-:-:S02]  /*87b00*/  IMAD.MOV.U32 R22, RZ, RZ, R2 ;  /* 0x000000ffff167224 */ /* 0x000fc400078e0002 */
[----:B------:R-:W-:Y:S01]  /*87b10*/  IMAD.MOV.U32 R23, RZ, RZ, R0 ;  /* 0x000000ffff177224 */ /* 0x000fe200078e0000 */
[----:B------:R-:W3:-:S15]  /*87b20*/  LDL.LU.64 R14, [R1+0x3850] ;  /* 0x00385000010e7983 */ /* 0x000ede0000300a00 */
[----:B------:R-:W-:Y:S04]  /*87b30*/  STL.64 [R1+0x700], R24 ;  /* 0x0007001801007387 */ /* 0x000fe80000100a00 */
[----:B------:R0:W-:Y:S01]  /*87b40*/  STL.64 [R1+0x708], R26 ;  /* 0x0007081a01007387 */ /* 0x0001e20000100a00 */
[----:B------:R-:W-:-:S03]  /*87b50*/  IMAD.MOV.U32 R8, RZ, RZ, R24 ;  /* 0x000000ffff087224 */ /* 0x000fc600078e0018 */
[----:B0-----:R-:W4:Y:S04]  /*87b60*/  LDL.LU.64 R26, [R1+0x3848] ;  /* 0x00384800011a7983 */ /* 0x001f280000300a00 */
[----:B------:R-:W3:Y:S04]  /*87b70*/  LDL.LU R28, [R1+0x2fc4] ;  /* 0x002fc400011c7983 */ /* 0x000ee80000300800 */
[----:B------:R-:W3:Y:S04]  /*87b80*/  LDL.LU R13, [R1+0x2fd0] ;  /* 0x002fd000010d7983 */ /* 0x000ee80000300800 */
[----:B------:R-:W3:Y:S04]  /*87b90*/  LDL.LU R25, [R1+0x2fcc] ;  /* 0x002fcc0001197983 */ /* 0x000ee80000300800 */
[----:B------:R-:W3:Y:S04]  /*87ba0*/  LDL.LU R24, [R1+0x2fc8] ;  /* 0x002fc80001187983 */ /* 0x000ee80000300800 */
[----:B------:R-:W3:Y:S04]  /*87bb0*/  LDL.LU R12, [R1+0x2ff0] ;  /* 0x002ff000010c7983 */ /* 0x000ee80000300800 */
[----:B------:R-:W3:Y:S04]  /*87bc0*/  LDL.LU R3, [R1+0x2fe8] ;  /* 0x002fe80001037983 */ /* 0x000ee80000300800 */
        /* <DEDUP_REMOVED lines=13> */
[----:B------:R-:W-:-:S05]  /*87ca0*/  IMAD.MOV.U32 R9, RZ, RZ, R4 ;  /* 0x000000ffff097224 */ /* 0x000fca00078e0004 */
        /* <DEDUP_REMOVED lines=55> */
[----:B------:R-:W3:Y:S01]  /*88020*/  LDL.LU R0, [R1+0x2fe0] ;  /* 0x002fe00001007983 */ /* 0x000ee20000300800 */
[----:B--2---:R-:W-:Y:S03]  /*88030*/  HMMA.16816.F32 R4, R16, R6, R20 ;  /* 0x000000061004723c */ /* 0x004fe60000001814 */
[----:B------:R-:W3:Y:S04]  /*88040*/  LDL.LU.64 R22, [R1+0x3738] ;  /* 0x0037380001167983 */ /* 0x000ee80000300a00 */
[----:B------:R-:W3:-:S12]  /*88050*/  LDL.LU.64 R20, [R1+0x3730] ;  /* 0x0037300001147983 */ /* 0x000ed80000300a00 */
[----:B------:R-:W-:Y:S04]  /*88060*/  STL.64 [R1+0x5c0], R4 ;  /* 0x0005c00401007387 */ /* 0x000fe80000100a00 */
[----:B------:R0:W-:Y:S04]  /*88070*/  STL.64 [R1+0x5c8], R6 ;  /* 0x0005c80601007387 */ /* 0x0001e80000100a00 */
[----:B0-----:R-:W4:Y:S04]  /*88080*/  LDL.LU.64 R6, [R1+0x3728] ;  /* 0x0037280001067983 */ /* 0x001f280000300a00 */
[----:B------:R-:W4:Y:S02]  /*88090*/  LDL.LU.64 R4, [R1+0x3720] ;  /* 0x0037200001047983 */ /* 0x000f240000300a00 */
[----:B----4-:R-:W-:-:S15]  /*880a0*/  HMMA.16816.F32 R4, R16, R26, R4 ;  /* 0x0000001a1004723c */ /* 0x010fde0000001804 */
[----:B------:R-:W-:-:S04]  /*880b0*/  NOP ;  /* 0x0000000000007918 */ /* 0x000fc80000000000 */
[----:B------:R-:W-:Y:S04]  /*880c0*/  STL.64 [R1+0x5b0], R4 ;  /* 0x0005b00401007387 */ /* 0x000fe80000100a00 */
[----:B------:R0:W-:Y:S04]  /*880d0*/  STL.64 [R1+0x5b8], R6 ;  /* 0x0005b80601007387 */ /* 0x0001e80000100a00 */
[----:B0-----:R-:W2:Y:S04]  /*880e0*/  LDL.LU.64 R6, [R1+0x3718] ;  /* 0x0037180001067983 */ /* 0x001ea80000300a00 */
[----:B------:R-:W2:Y:S04]  /*880f0*/  LDL.LU.64 R4, [R1+0x3710] ;  /* 0x0037100001047983 */ /* 0x000ea80000300a00 */
[----:B------:R-:W4:Y:S01]  /*88100*/  LDL.LU R2, [R1+0x2fb4] ;  /* 0x002fb40001027983 */ /* 0x000f220000300800 */
[----:B---3--:R-:W-:Y:S01]  /*88110*/  HMMA.16816.F32 R20, R16, R14, R20 ;  /* 0x0000000e1014723c */ /* 0x008fe20000001814 */
[----:B------:R-:W-:-:S02]  /*88120*/  IADD3 R28, P5, PT, R28, UR10, RZ ;  /* 0x0000000a1c1c7c10 */ /* 0x000fc4000ffbe0ff */
[----:B------:R-:W-:Y:S02]  /*88130*/  IADD3 R13, P6, PT, R13, UR10, RZ ;  /* 0x0000000a0d0d7c10 */ /* 0x000fe4000ffde0ff */
[----:B------:R-:W-:Y:S02]  /*88140*/  IADD3 R25, P0, PT, R25, UR10, RZ ;  /* 0x0000000a19197c10 */ /* 0x000fe4000ff1e0ff */
[----:B------:R-:W-:Y:S02]  /*88150*/  IADD3 R24, P1, PT, R24, UR10, RZ ;  /* 0x0000000a18187c10 */ /* 0x000fe4000ff3e0ff */
[----:B------:R-:W-:-:S10]  /*88160*/  IADD3 R12, P2, PT, R12, UR10, RZ ;  /* 0x0000000a0c0c7c10 */ /* 0x000fd4000ff5e0ff */
[----:B------:R-:W-:Y:S01]  /*88170*/  IMAD.MOV.U32 R14, RZ, RZ, R23 ;  /* 0x000000ffff0e7224 */ /* 0x000fe200078e0017 */
[----:B------:R-:W-:Y:S04]  /*88180*/  STL.64 [R1+0x2b0], R20 ;  /* 0x0002b01401007387 */ /* 0x000fe80000100a00 */
[----:B------:R-:W-:Y:S04]  /*88190*/  STL.64 [R1+0x2b8], R22 ;  /* 0x0002b81601007387 */ /* 0x000fe80000100a00 */
[----:B------:R-:W-:Y:S01]  /*881a0*/  STL [R1+0x32e4], R14 ;  /* 0x0032e40e01007387 */ /* 0x000fe20000100800 */
[----:B------:R-:W-:-:S02]  /*881b0*/  IADD3 R3, P3, PT, R3, UR10, RZ ;  /* 0x0000000a03037c10 */ /* 0x000fc4000ff7e0ff */
[----:B------:R-:W-:Y:S01]  /*881c0*/  IADD3 R0, P4, PT, R0, UR10, RZ ;  /* 0x0000000a00007c10 */ /* 0x000fe2000ff9e0ff */
[----:B--2---:R-:W-:-:S15]  /*881d0*/  HMMA.16816.F32 R4, R16, R10, R4 ;  /* 0x0000000a1004723c */ /* 0x004fde0000001804 */
[----:B------:R-:W-:-:S04]  /*881e0*/  NOP ;  /* 0x0000000000007918 */ /* 0x000fc80000000000 */
[----:B------:R0:W-:Y:S04]  /*881f0*/  STL.64 [R1+0x2c0], R4 ;  /* 0x0002c00401007387 */ /* 0x0001e80000100a00 */
[----:B------:R-:W-:Y:S01]  /*88200*/  STL.64 [R1+0x2c8], R6 ;  /* 0x0002c80601007387 */ /* 0x000fe20000100a00 */
[----:B0-----:R-:W-:-:S05]  /*88210*/  IMAD.MOV.U32 R4, RZ, RZ, R7 ;  /* 0x000000ffff047224 */ /* 0x001fca00078e0007 */
[----:B------:R0:W-:Y:S04]  /*88220*/  STL [R1+0x32e8], R4 ;  /* 0x0032e80401007387 */ /* 0x0001e80000100800 */
[----:B------:R-:W-:Y:S04]  /*88230*/  STL [R1+0x2fc4], R28 ;  /* 0x002fc41c01007387 */ /* 0x000fe80000100800 */
[----:B------:R-:W-:Y:S04]  /*88240*/  STL [R1+0x2fd0], R13 ;  /* 0x002fd00d01007387 */ /* 0x000fe80000100800 */
[----:B------:R-:W-:Y:S04]  /*88250*/  STL [R1+0x2fcc], R25 ;  /* 0x002fcc1901007387 */ /* 0x000fe80000100800 */
[----:B0-----:R-:W2:Y:S04]  /*88260*/  LDL.LU R4, [R1+0x3004] ;  /* 0x0030040001047983 */ /* 0x001ea80000300800 */
[----:B------:R-:W-:Y:S04]  /*88270*/  STL [R1+0x2fc8], R24 ;  /* 0x002fc81801007387 */ /* 0x000fe80000100800 */
[----:B------:R-:W3:Y:S04]  /*88280*/  LDL.LU R16, [R1+0x2fc0] ;  /* 0x002fc00001107983 */ /* 0x000ee80000300800 */
[----:B------:R-:W-:Y:S04]  /*88290*/  STL [R1+0x2ff0], R12 ;  /* 0x002ff00c01007387 */ /* 0x000fe80000100800 */
[----:B------:R-:W3:Y:S04]  /*882a0*/  LDL.LU R17, [R1+0x3000] ;  /* 0x0030000001117983 */ /* 0x000ee80000300800 */
[----:B------:R0:W-:Y:S04]  /*882b0*/  STL [R1+0x2fe8], R3 ;  /* 0x002fe80301007387 */ /* 0x0001e80000100800 */
        /* <DEDUP_REMOVED lines=9> */
[----:B0-----:R-:W3:Y:S04]  /*88350*/  LDL.LU R3, [R1+0x3034] ;  /* 0x0030340001037983 */ /* 0x001ee80000300800 */
[----:B------:R-:W3:Y:S04]  /*88360*/  LDL.LU R26, [R1+0x2fd8] ;  /* 0x002fd800011a7983 */ /* 0x000ee80000300800 */
[----:B------:R-:W3:Y:S04]  /*88370*/  LDL.LU R27, [R1+0x3030] ;  /* 0x00303000011b7983 */ /* 0x000ee80000300800 */
[----:B------:R0:W-:Y:S01]  /*88380*/  STL [R1+0x2fe0], R0 ;  /* 0x002fe00001007387 */ /* 0x0001e20000100800 */
[----:B----4-:R-:W-:-:S03]  /*88390*/  IADD3.X R2, PT, PT, R2, UR6, RZ, P5, !PT ;  /* 0x0000000602027c10 */ /* 0x010fc6000affe4ff */
[----:B0-----:R-:W4:Y:S04]  /*883a0*/  LDL.LU R0, [R1+0x2fd4] ;  /* 0x002fd40001007983 */ /* 0x001f280000300800 */
[----:B------:R-:W4:Y:S04]  /*883b0*/  LDL.LU R9, [R1+0x302c] ;  /* 0x00302c0001097983 */ /* 0x000f280000300800 */
[----:B------:R-:W4:Y:S04]  /*883c0*/  LDL.LU R8, [R1+0x2ff4] ;  /* 0x002ff40001087983 */ /* 0x000f280000300800 */
[----:B------:R-:W4:Y:S04]  /*883d0*/  LDL.LU R20, [R1+0x304c] ;  /* 0x00304c0001147983 */ /* 0x000f280000300800 */
[----:B------:R0:W-:Y:S04]  /*883e0*/  STL [R1+0x2fb4], R2 ;  /* 0x002fb40201007387 */ /* 0x0001e80000100800 */
        /* <DEDUP_REMOVED lines=9> */
[----:B0-----:R-:W4:Y:S01]  /*88480*/  LDL.LU R2, [R1+0x305c] ;  /* 0x00305c0001027983 */ /* 0x001f220000300800 */
[----:B--2---:R-:W-:-:S02]  /*88490*/  IADD3 R4, P5, PT, R4, UR10, RZ ;  /* 0x0000000a04047c10 */ /* 0x004fc4000ffbe0ff */
[----:B---3--:R-:W-:Y:S02]  /*884a0*/  IADD3.X R16, PT, PT, R16, UR6, RZ, P6, !PT ;  /* 0x0000000610107c10 */ /* 0x008fe4000b7fe4ff */
[----:B------:R-:W-:Y:S02]  /*884b0*/  IADD3 R17, P6, PT, R17, UR10, RZ ;  /* 0x0000000a11117c10 */ /* 0x000fe4000ffde0ff */
[----:B------:R-:W-:Y:S02]  /*884c0*/  IADD3.X R18, PT, PT, R18, UR6, RZ, P0, !PT ;  /* 0x0000000612127c10 */ /* 0x000fe400087fe4ff */
[----:B------:R-:W-:Y:S01]  /*884d0*/  IADD3 R19, P0, PT, R19, UR10, RZ ;  /* 0x0000000a13137c10 */ /* 0x000fe2000ff1e0ff */
[----:B------:R-:W-:Y:S01]  /*884e0*/  STL [R1+0x3004], R4 ;  /* 0x0030040401007387 */ /* 0x000fe20000100800 */
[----:B------:R-:W-:-:S03]  /*884f0*/  IADD3.X R10, PT, PT, R10, UR6, RZ, P1, !PT ;  /* 0x000000060a0a7c10 */ /* 0x000fc60008ffe4ff */
[----:B------:R-:W-:Y:S01]  /*88500*/  STL [R1+0x2fc0], R16 ;  /* 0x002fc01001007387 */ /* 0x000fe20000100800 */
[----:B------:R-:W-:-:S03]  /*88510*/  IADD3 R11, P1, PT, R11, UR10, RZ ;  /* 0x0000000a0b0b7c10 */ /* 0x000fc6000ff3e0ff */
[----:B------:R-:W-:Y:S01]  /*88520*/  STL [R1+0x3000], R17 ;  /* 0x0030001101007387 */ /* 0x000fe20000100800 */
[----:B------:R-:W-:-:S03]  /*88530*/  IADD3.X R5, PT, PT, R5, UR6, RZ, P2, !PT ;  /* 0x0000000605057c10 */ /* 0x000fc600097fe4ff */
[----:B------:R-:W-:Y:S01]  /*88540*/  STL [R1+0x2fbc], R18 ;  /* 0x002fbc1201007387 */ /* 0x000fe20000100800 */
[----:B------:R-:W-:-:S03]  /*88550*/  IADD3 R6, P2, PT, R6, UR10, RZ ;  /* 0x0000000a06067c10 */ /* 0x000fc6000ff5e0ff */
[----:B------:R-:W-:Y:S01]  /*88560*/  STL [R1+0x2ffc], R19 ;  /* 0x002ffc1301007387 */ /* 0x000fe20000100800 */
[----:B------:R-:W-:Y:S02]  /*88570*/  IADD3.X R7, PT, PT, R7, UR6, RZ, P3, !PT ;  /* 0x0000000607077c10 */ /* 0x000fe40009ffe4ff */
[----:B------:R-:W-:Y:S01]  /*88580*/  IADD3.X R15, PT, PT, R15, UR6, RZ, P4, !PT ;  /* 0x000000060f0f7c10 */ /* 0x000fe2000a7fe4ff */
[----:B------:R-:W-:Y:S01]  /*88590*/  STL [R1+0x2fb8], R10 ;  /* 0x002fb80a01007387 */ /* 0x000fe20000100800 */
[----:B------:R-:W-:-:S03]  /*885a0*/  IADD3 R3, P4, PT, R3, UR10, RZ ;  /* 0x0000000a03037c10 */ /* 0x000fc6000ff9e0ff */
[----:B------:R-:W-:Y:S01]  /*885b0*/  STL [R1+0x301c], R11 ;  /* 0x00301c0b01007387 */ /* 0x000fe20000100800 */
[----:B------:R-:W-:-:S03]  /*885c0*/  IADD3 R14, P3, PT, R14, UR10, RZ ;  /* 0x0000000a0e0e7c10 */ /* 0x000fc6000ff7e0ff */
[----:B------:R-:W-:Y:S04]  /*885d0*/  STL [R1+0x2fec], R5 ;  /* 0x002fec0501007387 */ /* 0x000fe80000100800 */
[----:B------:R-:W-:Y:S04]  /*885e0*/  STL [R1+0x3018], R6 ;  /* 0x0030180601007387 */ /* 0x000fe80000100800 */
[----:B------:R-:W-:Y:S04]  /*885f0*/  STL [R1+0x2fe4], R7 ;  /* 0x002fe40701007387 */ /* 0x000fe80000100800 */
[----:B------:R0:W-:Y:S04]  /*88600*/  STL [R1+0x3034], R3 ;  /* 0x0030340301007387 */ /* 0x0001e80000100800 */
[----:B------:R-:W-:Y:S04]  /*88610*/  STL [R1+0x3014], R14 ;  /* 0x0030140e01007387 */ /* 0x000fe80000100800 */
[----:B0-----:R-:W2:Y:S01]  /*88620*/  LDL.LU R3, [R1+0x3024] ;  /* 0x0030240001037983 */ /* 0x001ea20000300800 */
[----:B----4-:R-:W-:-:S02]  /*88630*/  IADD3.X R0, PT, PT, R0, UR6, RZ, P6, !PT ;  /* 0x0000000600007c10 */ /* 0x010fc4000b7fe4ff */
[----:B------:R-:W-:Y:S02]  /*88640*/  IADD3.X R26, PT, PT, R26, UR6, RZ, P5, !PT ;  /* 0x000000061a1a7c10 */ /* 0x000fe4000affe4ff */
[----:B------:R-:W-:Y:S01]  /*88650*/  IADD3 R27, P5, PT, R27, UR10, RZ ;  /* 0x0000000a1b1b7c10 */ /* 0x000fe2000ffbe0ff */
[----:B------:R-:W-:Y:S01]  /*88660*/  STL [R1+0x2fdc], R15 ;  /* 0x002fdc0f01007387 */ /* 0x000fe20000100800 */
[----:B------:R-:W-:-:S03]  /*88670*/  IADD3 R9, P6, PT, R9, UR10, RZ ;  /* 0x0000000a09097c10 */ /* 0x000fc6000ffde0ff */
[----:B------:R0:W-:Y:S01]  /*88680*/  STL [R1+0x2fd4], R0 ;  /* 0x002fd40001007387 */ /* 0x0001e20000100800 */
[----:B------:R-:W-:-:S03]  /*88690*/  IADD3.X R8, PT, PT, R8, UR6, RZ, P0, !PT ;  /* 0x0000000608087c10 */ /* 0x000fc600087fe4ff */
[----:B------:R-:W-:Y:S01]  /*886a0*/  STL [R1+0x2fd8], R26 ;  /* 0x002fd81a01007387 */ /* 0x000fe20000100800 */
[----:B------:R-:W-:Y:S02]  /*886b0*/  IADD3 R20, P0, PT, R20, UR10, RZ ;  /* 0x0000000a14147c10 */ /* 0x000fe4000ff1e0ff */
[----:B------:R-:W-:Y:S02]  /*886c0*/  IADD3.X R21, PT, PT, R21, UR6, RZ, P1, !PT ;  /* 0x0000000615157c10 */ /* 0x000fe40008ffe4ff */
[----:B------:R-:W-:Y:S02]  /*886d0*/  IADD3 R22, P1, PT, R22, UR10, RZ ;  /* 0x0000000a16167c10 */ /* 0x000fe4000ff3e0ff */
[----:B------:R-:W-:Y:S02]  /*886e0*/  IADD3.X R23, PT, PT, R23, UR6, RZ, P2, !PT ;  /* 0x0000000617177c10 */ /* 0x000fe400097fe4ff */
[----:B------:R-:W-:Y:S01]  /*886f0*/  IADD3 R29, P2, PT, R29, UR10, RZ ;  /* 0x0000000a1d1d7c10 */ /* 0x000fe2000ff5e0ff */
[----:B0-----:R-:W3:Y:S04]  /*88700*/  LDL.LU R0, [R1+0x307c] ;  /* 0x00307c0001007983 */ /* 0x001ee80000300800 */
[----:B------:R-:W-:Y:S04]  /*88710*/  STL [R1+0x3030], R27 ;  /* 0x0030301b01007387 */ /* 0x000fe80000100800 */
[----:B------:R-:W-:Y:S04]  /*88720*/  STL [R1+0x302c], R9 ;  /* 0x00302c0901007387 */ /* 0x000fe80000100800 */
[----:B------:R-:W-:Y:S04]  /*88730*/  STL [R1+0x2ff4], R8 ;  /* 0x002ff40801007387 */ /* 0x000fe80000100800 */
[----:B------:R-:W-:Y:S01]  /*88740*/  STL [R1+0x304c], R20 ;  /* 0x00304c1401007387 */ /* 0x000fe20000100800 */
[----:B------:R-:W-:-:S03]  /*88750*/  IADD3.X R28, PT, PT, R28, UR6, RZ, P3, !PT ;  /* 0x000000061c1c7c10 */ /* 0x000fc60009ffe4ff */
[----:B------:R-:W-:Y:S01]  /*88760*/  STL [R1+0x2ff8], R21 ;  /* 0x002ff81501007387 */ /* 0x000fe20000100800 */
[----:B------:R-:W-:-:S03]  /*88770*/  IADD3 R13, P3, PT, R13, UR10, RZ ;  /* 0x0000000a0d0d7c10 */ /* 0x000fc6000ff7e0ff */
[----:B------:R-:W-:Y:S01]  /*88780*/  STL [R1+0x3048], R22 ;  /* 0x0030481601007387 */ /* 0x000fe20000100800 */
[----:B------:R-:W-:-:S03]  /*88790*/  IADD3.X R25, PT, PT, R25, UR6, RZ, P4, !PT ;  /* 0x0000000619197c10 */ /* 0x000fc6000a7fe4ff */
[----:B------:R-:W-:Y:S04]  /*887a0*/  STL [R1+0x3008], R23 ;  /* 0x0030081701007387 */ /* 0x000fe80000100800 */
[----:B------:R-:W-:Y:S01]  /*887b0*/  STL [R1+0x3044], R29 ;  /* 0x0030441d01007387 */ /* 0x000fe20000100800 */
[----:B------:R-:W-:-:S03]  /*887c0*/  IADD3 R24, P4, PT, R24, UR10, RZ ;  /* 0x0000000a18187c10 */ /* 0x000fc6000ff9e0ff */
[----:B------:R-:W-:Y:S01]  /*887d0*/  STL [R1+0x300c], R28 ;  /* 0x00300c1c01007387 */ /* 0x000fe20000100800 */
[----:B------:R-:W-:-:S03]  /*887e0*/  IADD3.X R12, PT, PT, R12, UR6, RZ, P5, !PT ;  /* 0x000000060c0c7c10 */ /* 0x000fc6000affe4ff */
[----:B------:R-:W-:Y:S04]  /*887f0*/  STL [R1+0x3064], R13 ;  /* 0x0030640d01007387 */ /* 0x000fe80000100800 */
[----:B------:R-:W-:Y:S01]  /*88800*/  STL [R1+0x3010], R25 ;  /* 0x0030101901007387 */ /* 0x000fe20000100800 */
[----:B------:R-:W-:-:S03]  /*88810*/  IADD3 R2, P5, PT, R2, UR10, RZ ;  /* 0x0000000a02027c10 */ /* 0x000fc6000ffbe0ff */
[----:B------:R-:W4:Y:S04]  /*88820*/  LDL.LU R4, [R1+0x3028] ;  /* 0x0030280001047983 */ /* 0x000f280000300800 */
[----:B------:R-:W-:Y:S04]  /*88830*/  STL [R1+0x3060], R24 ;  /* 0x0030601801007387 */ /* 0x000fe80000100800 */
[----:B------:R-:W4:Y:S04]  /*88840*/  LDL.LU R16, [R1+0x3078] ;  /* 0x0030780001107983 */ /* 0x000f280000300800 */
[----:B------:R-:W-:Y:S04]  /*88850*/  STL [R1+0x3020], R12 ;  /* 0x0030200c01007387 */ /* 0x000fe80000100800 */
        /* <DEDUP_REMOVED lines=11> */
[----:B0-----:R-:W4:Y:S04]  /*88910*/  LDL.LU R2, [R1+0x3058] ;  /* 0x0030580001027983 */ /* 0x001f280000300800 */
[----:B------:R-:W4:Y:S04]  /*88920*/  LDL.LU R26, [R1+0x30a8] ;  /* 0x0030a800011a7983 */ /* 0x000f280000300800 */
[----:B------:R-:W4:Y:S01]  /*88930*/  LDL.LU R27, [R1+0x3068] ;  /* 0x00306800011b7983 */ /* 0x000f220000300800 */
[----:B--2---:R-:W-:-:S05]  /*88940*/  IADD3.X R3, PT, PT, R3, UR6, RZ, P6, !PT ;  /* 0x0000000603037c10 */ /* 0x004fca000b7fe4ff */
[----:B------:R0:W-:Y:S04]  /*88950*/  STL [R1+0x3024], R3 ;  /* 0x0030240301007387 */ /* 0x0001e80000100800 */
[----:B0-----:R-:W2:Y:S01]  /*88960*/  LDL.LU R3, [R1+0x30a4] ;  /* 0x0030a40001037983 */ /* 0x001ea20000300800 */
[----:B---3--:R-:W-:-:S03]  /*88970*/  IADD3 R0, P6, PT, R0, UR10, RZ ;  /* 0x0000000a00007c10 */ /* 0x008fc6000ffde0ff */
[----:B------:R-:W3:Y:S04]  /*88980*/  LDL.LU R9, [R1+0x306c] ;  /* 0x00306c0001097983 */ /* 0x000ee80000300800 */
[----:B------:R-:W3:Y:S04]  /*88990*/  LDL.LU R8, [R1+0x30c4] ;  /* 0x0030c40001087983 */ /* 0x000ee80000300800 */
        /* <DEDUP_REMOVED lines=11> */
[----:B0-----:R-:W3:Y:S01]  /*88a50*/  LDL.LU R0, [R1+0x309c] ;  /* 0x00309c0001007983 */ /* 0x001ee20000300800 */
[----:B----4-:R-:W-:-:S02]  /*88a60*/  IADD3.X R4, PT, PT, R4, UR6, RZ, P0, !PT ;  /* 0x0000000604047c10 */ /* 0x010fc400087fe4ff */
[----:B------:R-:W-:Y:S02]  /*88a70*/  IADD3 R16, P0, PT, R16, UR10, RZ ;  /* 0x0000000a10107c10 */ /* 0x000fe4000ff1e0ff */
[----:B------:R-:W-:Y:S02]  /*88a80*/  IADD3.X R17, PT, PT, R17, UR6, RZ, P1, !PT ;  /* 0x0000000611117c10 */ /* 0x000fe40008ffe4ff */
[----:B------:R-:W-:Y:S02]  /*88a90*/  IADD3 R18, P1, PT, R18, UR10, RZ ;  /* 0x0000000a12127c10 */ /* 0x000fe4000ff3e0ff */
[----:B------:R-:W-:Y:S01]  /*88aa0*/  IADD3.X R19, PT, PT, R19, UR6, RZ, P2, !PT ;  /* 0x0000000613137c10 */ /* 0x000fe200097fe4ff */
[----:B------:R-:W-:Y:S01]  /*88ab0*/  STL [R1+0x3028], R4 ;  /* 0x0030280401007387 */ /* 0x000fe20000100800 */
[----:B------:R-:W-:-:S03]  /*88ac0*/  IADD3 R10, P2, PT, R10, UR10, RZ ;  /* 0x0000000a0a0a7c10 */ /* 0x000fc6000ff5e0ff */
        /* <DEDUP_REMOVED lines=11> */
[----:B------:R-:W-:-:S03]  /*88b80*/  IADD3.X R14, PT, PT, R14, UR6, RZ, P5, !PT ;  /* 0x000000060e0e7c10 */ /* 0x000fc6000affe4ff */
[----:B------:R-:W-:Y:S04]  /*88b90*/  STL [R1+0x3090], R5 ;  /* 0x0030900501007387 */ /* 0x000fe80000100800 */
[----:B------:R-:W-:Y:S04]  /*88ba0*/  STL [R1+0x3050], R6 ;  /* 0x0030500601007387 */ /* 0x000fe80000100800 */
[----:B------:R-:W-:Y:S04]  /*88bb0*/  STL [R1+0x308c], R7 ;  /* 0x00308c0701007387 */ /* 0x000fe80000100800 */
[----:B------:R0:W-:Y:S04]  /*88bc0*/  STL [R1+0x3058], R2 ;  /* 0x0030580201007387 */ /* 0x0001e80000100800 */
[----:B------:R-:W-:Y:S04]  /*88bd0*/  STL [R1+0x3054], R14 ;  /* 0x0030540e01007387 */ /* 0x000fe80000100800 */
[----:B0-----:R-:W4:Y:S01]  /*88be0*/  LDL.LU R2, [R1+0x30f4] ;  /* 0x0030f40001027983 */ /* 0x001f220000300800 */
[----:B------:R-:W-:-:S02]  /*88bf0*/  IADD3 R15, P5, PT, R15, UR10, RZ ;  /* 0x0000000a0f0f7c10 */ /* 0x000fc4000ffbe0ff */
[----:B------:R-:W-:Y:S02]  /*88c00*/  IADD3.X R27, PT, PT, R27, UR6, RZ, P0, !PT ;  /* 0x000000061b1b7c10 */ /* 0x000fe400087fe4ff */
[----:B------:R-:W-:Y:S01]  /*88c10*/  IADD3 R26, P6, PT, R26, UR10, RZ ;  /* 0x0000000a1a1a7c10 */ /* 0x000fe2000ffde0ff */
[----:B------:R-:W-:Y:S01]  /*88c20*/  STL [R1+0x30ac], R15 ;  /* 0x0030ac0f01007387 */ /* 0x000fe20000100800 */
[----:B--2---:R-:W-:-:S05]  /*88c30*/  IADD3 R3, P0, PT, R3, UR10, RZ ;  /* 0x0000000a03037c10 */ /* 0x004fca000ff1e0ff */
[----:B------:R0:W-:Y:S04]  /*88c40*/  STL [R1+0x30a4], R3 ;  /* 0x0030a40301007387 */ /* 0x0001e80000100800 */
[----:B------:R-:W-:Y:S04]  /*88c50*/  STL [R1+0x30a8], R26 ;  /* 0x0030a81a01007387 */ /* 0x000fe80000100800 */
[----:B0-----:R-:W2:Y:S01]  /*88c60*/  LDL.LU R3, [R1+0x30a0] ;  /* 0x0030a00001037983 */ /* 0x001ea20000300800 */
[----:B---3--:R-:W-:Y:S02]  /*88c70*/  IADD3.X R9, PT, PT, R9, UR6, RZ, P1, !PT ;  /* 0x0000000609097c10 */ /* 0x008fe40008ffe4ff */
[----:B------:R-:W-:-:S02]  /*88c80*/  IADD3 R8, P1, PT, R8, UR10, RZ ;  /* 0x0000000a08087c10 */ /* 0x000fc4000ff3e0ff */
        /* <DEDUP_REMOVED lines=14> */
[----:B------:R-:W-:Y:S04]  /*88d70*/  STL [R1+0x30bc], R23 ;  /* 0x0030bc1701007387 */ /* 0x000fe80000100800 */
[----:B------:R-:W-:Y:S01]  /*88d80*/  STL [R1+0x3084], R29 ;  /* 0x0030841d01007387 */ /* 0x000fe20000100800 */
[----:B------:R-:W-:-:S03]  /*88d90*/  IADD3.X R24, PT, PT, R24, UR6, RZ, P6, !PT ;  /* 0x0000000618187c10 */ /* 0x000fc6000b7fe4ff */
[----:B------:R-:W-:Y:S01]  /*88da0*/  STL [R1+0x30dc], R28 ;  /* 0x0030dc1c01007387 */ /* 0x000fe20000100800 */
[----:B------:R-:W-:-:S03]  /*88db0*/  IADD3 R12, P6, PT, R12, UR10, RZ ;  /* 0x0000000a0c0c7c10 */ /* 0x000fc6000ffde0ff */
[----:B------:R-:W-:Y:S04]  /*88dc0*/  STL [R1+0x3088], R13 ;  /* 0x0030880d01007387 */ /* 0x000fe80000100800 */
[----:B------:R-:W-:Y:S01]  /*88dd0*/  STL [R1+0x30d8], R25 ;  /* 0x0030d81901007387 */ /* 0x000fe20000100800 */
[----:B------:R-:W-:-:S03]  /*88de0*/  IADD3.X R0, PT, PT, R0, UR6, RZ, P0, !PT ;  /* 0x0000000600007c10 */ /* 0x000fc600087fe4ff */
[----:B------:R-:W3:Y:S04]  /*88df0*/  LDL.LU R4, [R1+0x30f0] ;  /* 0x0030f00001047983 */ /* 0x000ee80000300800 */
        /* <DEDUP_REMOVED lines=13> */
[----:B----4-:R-:W-:-:S03]  /*88ed0*/  IADD3 R2, P0, PT, R2, UR10, RZ ;  /* 0x0000000a02027c10 */ /* 0x010fc6000ff1e0ff */
[----:B------:R-:W4:Y:S04]  /*88ee0*/  LDL.LU R15, [R1+0x30d0] ;  /* 0x0030d000010f7983 */ /* 0x000f280000300800 */
[----:B0-----:R-:W4:Y:S04]  /*88ef0*/  LDL.LU R0, [R1+0x3138] ;  /* 0x0031380001007983 */ /* 0x001f280000300800 */
[----:B------:R-:W4:Y:S04]  /*88f00*/  LDL.LU R26, [R1+0x30e0] ;  /* 0x0030e000011a7983 */ /* 0x000f280000300800 */
[----:B------:R-:W4:Y:S04]  /*88f10*/  LDL.LU R27, [R1+0x3140] ;  /* 0x00314000011b7983 */ /* 0x000f280000300800 */
[----:B------:R0:W-:Y:S04]  /*88f20*/  STL [R1+0x30f4], R2 ;  /* 0x0030f40201007387 */ /* 0x0001e80000100800 */
[----:B0-----:R-:W4:Y:S04]  /*88f30*/  LDL.LU R2, [R1+0x30e4] ;  /* 0x0030e40001027983 */ /* 0x001f280000300800 */
[----:B------:R-:W4:Y:S04]  /*88f40*/  LDL.LU R9, [R1+0x3148] ;  /* 0x0031480001097983 */ /* 0x000f280000300800 */
[----:B------:R-:W4:Y:S04]  /*88f50*/  LDL.LU R8, [R1+0x30e8] ;  /* 0x0030e80001087983 */ /* 0x000f280000300800 */
[----:B------:R-:W4:Y:S01]  /*88f60*/  LDL.LU R20, [R1+0x3150] ;  /* 0x0031500001147983 */ /* 0x000f220000300800 */
[----:B--2---:R-:W-:-:S05]  /*88f70*/  IADD3.X R3, PT, PT, R3, UR6, RZ, P1, !PT ;  /* 0x0000000603037c10 */ /* 0x004fca0008ffe4ff */
[----:B------:R0:W-:Y:S04]  /*88f80*/  STL [R1+0x30a0], R3 ;  /* 0x0030a00301007387 */ /* 0x0001e80000100800 */
        /* <DEDUP_REMOVED lines=9> */
[----:B0-----:R-:W2:Y:S01]  /*89020*/  LDL.LU R3, [R1+0x3178] ;  /* 0x0031780001037983 */ /* 0x001ea20000300800 */
[----:B---3--:R-:W-:-:S02]  /*89030*/  IADD3 R4, P1, PT, R4, UR10, RZ ;  /* 0x0000000a04047c10 */ /* 0x008fc4000ff3e0ff */
[----:B------:R-:W-:Y:S02]  /*89040*/  IADD3.X R16, PT, PT, R16, UR6, RZ, P2, !PT ;  /* 0x0000000610107c10 */ /* 0x000fe400097fe4ff */
        /* <DEDUP_REMOVED lines=13> */
[----:B----4-:R-:W-:Y:S01]  /*89120*/  IADD3.X R15, PT, PT, R15, UR6, RZ, P0, !PT ;  /* 0x000000060f0f7c10 */ /* 0x010fe200087fe4ff */
[----:B------:R-:W-:Y:S01]  /*89130*/  STL [R1+0x30b8], R10 ;  /* 0x0030b80a01007387 */ /* 0x000fe20000100800 */
[----:B------:R-:W-:-:S03]  /*89140*/  IADD3 R0, P0, PT, R0, UR10, RZ ;  /* 0x0000000a00007c10 */ /* 0x000fc6000ff1e0ff */
[----:B------:R-:W-:Y:S01]  /*89150*/  STL [R1+0x3104], R11 ;  /* 0x0031040b01007387 */ /* 0x000fe20000100800 */
[----:B------:R-:W-:-:S03]  /*89160*/  IADD3 R14, P6, PT, R14, UR10, RZ ;  /* 0x0000000a0e0e7c10 */ /* 0x000fc6000ffde0ff */
[----:B------:R-:W-:Y:S04]  /*89170*/  STL [R1+0x30c8], R5 ;  /* 0x0030c80501007387 */ /* 0x000fe80000100800 */
[----:B------:R-:W-:Y:S04]  /*89180*/  STL [R1+0x3128], R6 ;  /* 0x0031280601007387 */ /* 0x000fe80000100800 */
[----:B------:R-:W-:Y:S04]  /*89190*/  STL [R1+0x30cc], R7 ;  /* 0x0030cc0701007387 */ /* 0x000fe80000100800 */
[----:B------:R0:W-:Y:S01]  /*891a0*/  STL [R1+0x3138], R0 ;  /* 0x0031380001007387 */ /* 0x0001e20000100800 */
[----:B------:R-:W-:-:S02]  /*891b0*/  IADD3.X R26, PT, PT, R26, UR6, RZ, P1, !PT ;  /* 0x000000061a1a7c10 */ /* 0x000fc40008ffe4ff */
[----:B------:R-:W-:Y:S01]  /*891c0*/  IADD3.X R2, PT, PT, R2, UR6, RZ, P2, !PT ;  /* 0x0000000602027c10 */ /* 0x000fe200097fe4ff */
[----:B------:R-:W-:Y:S04]  /*891d0*/  STL [R1+0x3130], R14 ;  /* 0x0031300e01007387 */ /* 0x000fe80000100800 */
[----:B0-----:R-:W3:Y:S04]  /*891e0*/  LDL.LU R0, [R1+0x3118] ;  /* 0x0031180001007983 */ /* 0x001ee80000300800 */
[----:B------:R-:W-:Y:S04]  /*891f0*/  STL [R1+0x30d0], R15 ;  /* 0x0030d00f01007387 */ /* 0x000fe80000100800 */
[----:B------:R0:W-:Y:S04]  /*89200*/  STL [R1+0x30e4], R2 ;  /* 0x0030e40201007387 */ /* 0x0001e80000100800 */
[----:B------:R-:W-:Y:S04]  /*89210*/  STL [R1+0x30e0], R26 ;  /* 0x0030e01a01007387 */ /* 0x000fe80000100800 */
[----:B0-----:R-:W4:Y:S01]  /*89220*/  LDL.LU R2, [R1+0x3180] ;  /* 0x0031800001027983 */ /* 0x001f220000300800 */
[----:B------:R-:W-:-:S02]  /*89230*/  IADD3 R27, P1, PT, R27, UR10, RZ ;  /* 0x0000000a1b1b7c10 */ /* 0x000fc4000ff3e0ff */
[----:B------:R-:W-:Y:S02]  /*89240*/  IADD3 R9, P2, PT, R9, UR10, RZ ;  /* 0x0000000a09097c10 */ /* 0x000fe4000ff5e0ff */
[----:B------:R-:W-:Y:S02]  /*89250*/  IADD3.X R8, PT, PT, R8, UR6, RZ, P3, !PT ;  /* 0x0000000608087c10 */ /* 0x000fe40009ffe4ff */
[----:B------:R-:W-:Y:S01]  /*89260*/  IADD3 R20, P3, PT, R20, UR10, RZ ;  /* 0x0000000a14147c10 */ /* 0x000fe2000ff7e0ff */
[----:B------:R-:W-:Y:S04]  /*89270*/  STL [R1+0x3140], R27 ;  /* 0x0031401b01007387 */ /* 0x000fe80000100800 */
[----:B------:R-:W-:Y:S04]  /*89280*/  STL [R1+0x3148], R9 ;  /* 0x0031480901007387 */ /* 0x000fe80000100800 */
[----:B------:R0:W-:Y:S04]  /*89290*/  STL [R1+0x30e8], R8 ;  /* 0x0030e80801007387 */ /* 0x0001e80000100800 */
[----:B------:R1:W-:Y:S01]  /*892a0*/  STL [R1+0x3150], R20 ;  /* 0x0031501401007387 */ /* 0x0003e20000100800 */
[----:B--2---:R-:W-:-:S02]  /*892b0*/  IADD3.X R21, PT, PT, R21, UR6, RZ, P4, !PT ;  /* 0x0000000615157c10 */ /* 0x004fc4000a7fe4ff */
[----:B------:R-:W-:Y:S02]  /*892c0*/  IADD3 R22, P4, PT, R22, UR10, RZ ;  /* 0x0000000a16167c10 */ /* 0x000fe4000ff9e0ff */
[----:B------:R-:W-:Y:S02]  /*892d0*/  IADD3.X R23, PT, PT, R23, UR6, RZ, P5, !PT ;  /* 0x0000000617177c10 */ /* 0x000fe4000affe4ff */
[----:B------:R-:W-:Y:S02]  /*892e0*/  IADD3 R29, P5, PT, R29, UR10, RZ ;  /* 0x0000000a1d1d7c10 */ /* 0x000fe4000ffbe0ff */
[----:B------:R-:W-:Y:S01]  /*892f0*/  IADD3.X R28, PT, PT, R28, UR6, RZ, P6, !PT ;  /* 0x000000061c1c7c10 */ /* 0x000fe2000b7fe4ff */
[----:B------:R2:W-:Y:S01]  /*89300*/  STL [R1+0x30f8], R21 ;  /* 0x0030f81501007387 */ /* 0x0005e20000100800 */
[----:B------:R-:W-:-:S03]  /*89310*/  IADD3 R13, P6, PT, R13, UR10, RZ ;  /* 0x0000000a0d0d7c10 */ /* 0x000fc6000ffde0ff */
[----:B------:R0:W-:Y:S01]  /*89320*/  STL [R1+0x3158], R22 ;  /* 0x0031581601007387 */ /* 0x0001e20000100800 */
[----:B------:R-:W-:-:S03]  /*89330*/  IADD3.X R25, PT, PT, R25, UR6, RZ, P0, !PT ;  /* 0x0000000619197c10 */ /* 0x000fc600087fe4ff */
[----:B------:R0:W-:Y:S04]  /*89340*/  STL [R1+0x3100], R23 ;  /* 0x0031001701007387 */ /* 0x0001e80000100800 */
[----:B------:R0:W-:Y:S01]  /*89350*/  STL [R1+0x3160], R29 ;  /* 0x0031601d01007387 */ /* 0x0001e20000100800 */
[----:B------:R-:W-:-:S03]  /*89360*/  IADD3 R24, P0, PT, R24, UR10, RZ ;  /* 0x0000000a18187c10 */ /* 0x000fc6000ff1e0ff */
[----:B------:R0:W-:Y:S01]  /*89370*/  STL [R1+0x310c], R28 ;  /* 0x00310c1c01007387 */ /* 0x0001e20000100800 */
[----:B------:R-:W-:-:S03]  /*89380*/  IADD3.X R12, PT, PT, R12, UR6, RZ, P1, !PT ;  /* 0x000000060c0c7c10 */ /* 0x000fc60008ffe4ff */
[----:B------:R0:W-:Y:S04]  /*89390*/  STL [R1+0x3168], R13 ;  /* 0x0031680d01007387 */ /* 0x0001e80000100800 */
[----:B------:R0:W-:Y:S01]  /*893a0*/  STL [R1+0x3110], R25 ;  /* 0x0031101901007387 */ /* 0x0001e20000100800 */
[----:B------:R-:W-:-:S03]  /*893b0*/  IADD3 R3, P1, PT, R3, UR10, RZ ;  /* 0x0000000a03037c10 */ /* 0x000fc6000ff3e0ff */
[----:B------:R-:W4:Y:S04]  /*893c0*/  LDL.LU R4, [R1+0x311c] ;  /* 0x00311c0001047983 */ /* 0x000f280000300800 */
[----:B------:R0:W-:Y:S04]  /*893d0*/  STL [R1+0x3170], R24 ;  /* 0x0031701801007387 */ /* 0x0001e80000100800 */
[----:B------:R-:W4:Y:S04]  /*893e0*/  LDL.LU R16, [R1+0x3188] ;  /* 0x0031880001107983 */ /* 0x000f280000300800 */
[----:B------:R0:W-:Y:S04]  /*893f0*/  STL [R1+0x3114], R12 ;  /* 0x0031140c01007387 */ /* 0x0001e80000100800 */
        /* <DEDUP_REMOVED lines=13> */
[----:B------:R-:W4:Y:S04]  /*894d0*/  LDL.LU R27, [R1+0x3154] ;  /* 0x00315400011b7983 */ /* 0x000f280000300800 */
[----:B------:R-:W4:Y:S01]  /*894e0*/  LDL.LU R9, [R1+0x31a0] ;  /* 0x0031a00001097983 */ /* 0x000f220000300800 */
[----:B---3--:R-:W-:-:S05]  /*894f0*/  IADD3.X R0, PT, PT, R0, UR6, RZ, P2, !PT ;  /* 0x0000000600007c10 */ /* 0x008fca00097fe4ff */
[----:B------:R0:W-:Y:S04]  /*89500*/  STL [R1+0x3118], R0 ;  /* 0x0031180001007387 */ /* 0x0001e80000100800 */
[----:B-1----:R-:W3:Y:S04]  /*89510*/  LDL.LU R20, [R1+0x315c] ;  /* 0x00315c0001147983 */ /* 0x002ee80000300800 */
[----:B--2---:R-:W2:Y:S04]  /*89520*/  LDL.LU R21, [R1+0x319c] ;  /* 0x00319c0001157983 */ /* 0x004ea80000300800 */
[----:B------:R-:W2:Y:S01]  /*89530*/  LDL.LU R22, [R1+0x3164] ;  /* 0x0031640001167983 */ /* 0x000ea20000300800 */
[----:B----4-:R-:W-:-:S05]  /*89540*/  IADD3 R2, P2, PT, R2, UR10, RZ ;  /* 0x0000000a02027c10 */ /* 0x010fca000ff5e0ff */
        /* <DEDUP_REMOVED lines=10> */
[----:B-1----:R-:W4:Y:S01]  /*895f0*/  LDL.LU R2, [R1+0x318c] ;  /* 0x00318c0001027983 */ /* 0x002f220000300800 */
[----:B------:R-:W-:-:S02]  /*89600*/  IADD3.X R4, PT, PT, R4, UR6, RZ, P3, !PT ;  /* 0x0000000604047c10 */ /* 0x000fc40009ffe4ff */
        /* <DEDUP_REMOVED lines=16> */
[----:B------:R-:W-:Y:S04]  /*89710*/  STL [R1+0x3134], R11 ;  /* 0x0031340b01007387 */ /* 0x000fe80000100800 */
[----:B------:R-:W-:Y:S04]  /*89720*/  STL [R1+0x31b0], R5 ;  /* 0x0031b00501007387 */ /* 0x000fe80000100800 */
[----:B------:R-:W-:Y:S04]  /*89730*/  STL [R1+0x313c], R6 ;  /* 0x00313c0601007387 */ /* 0x000fe80000100800 */
[----:B------:R-:W-:Y:S04]  /*89740*/  STL [R1+0x31ac], R7 ;  /* 0x0031ac0701007387 */ /* 0x000fe80000100800 */
[----:B------:R0:W-:Y:S02]  /*89750*/  STL [R1+0x314c], R8 ;  /* 0x00314c0801007387 */ /* 0x0001e40000100800 */
[----:B0-----:R-:W0:Y:S01]  /*89760*/  LDC R8, c[0x0][0x3ac] ;  /* 0x0000eb00ff087b82 */ /* 0x001e220000000800 */
[----:B------:R-:W-:-:S02]  /*89770*/  IADD3.X R14, PT, PT, R14, UR6, RZ, P1, !PT ;  /* 0x000000060e0e7c10 */ /* 0x000fc40008ffe4ff */
[----:B------:R-:W-:Y:S02]  /*89780*/  IADD3 R15, P1, PT, R15, UR10, RZ ;  /* 0x0000000a0f0f7c10 */ /* 0x000fe4000ff3e0ff */
[----:B------:R-:W-:Y:S02]  /*89790*/  IADD3 R26, P2, PT, R26, UR10, RZ ;  /* 0x0000000a1a1a7c10 */ /* 0x000fe4000ff5e0ff */
[----:B------:R-:W-:Y:S02]  /*897a0*/  IADD3.X R27, PT, PT, R27, UR6, RZ, P3, !PT ;  /* 0x000000061b1b7c10 */ /* 0x000fe40009ffe4ff */
[----:B------:R-:W-:Y:S01]  /*897b0*/  IADD3 R9, P3, PT, R9, UR10, RZ ;  /* 0x0000000a09097c10 */ /* 0x000fe2000ff7e0ff */
[----:B------:R-:W-:Y:S04]  /*897c0*/  STL [R1+0x3144], R14 ;  /* 0x0031440e01007387 */ /* 0x000fe80000100800 */
[----:B------:R-:W-:Y:S04]  /*897d0*/  STL [R1+0x31a8], R15 ;  /* 0x0031a80f01007387 */ /* 0x000fe80000100800 */
[----:B------:R-:W-:Y:S01]  /*897e0*/  STL [R1+0x31a4], R26 ;  /* 0x0031a41a01007387 */ /* 0x000fe20000100800 */
[----:B---3--:R-:W-:-:S02]  /*897f0*/  IADD3.X R20, PT, PT, R20, UR6, RZ, P4, !PT ;  /* 0x0000000614147c10 */ /* 0x008fc4000a7fe4ff */
[----:B--2---:R-:W-:Y:S02]  /*89800*/  IADD3 R21, P4, PT, R21, UR10, RZ ;  /* 0x0000000a15157c10 */ /* 0x004fe4000ff9e0ff */
[----:B------:R-:W-:Y:S01]  /*89810*/  IADD3.X R22, PT, PT, R22, UR6, RZ, P5, !PT ;  /* 0x0000000616167c10 */ /* 0x000fe2000affe4ff */
[----:B------:R-:W-:Y:S04]  /*89820*/  STL [R1+0x3154], R27 ;  /* 0x0031541b01007387 */ /* 0x000fe80000100800 */
[----:B------:R-:W-:Y:S01]  /*89830*/  STL [R1+0x31a0], R9 ;  /* 0x0031a00901007387 */ /* 0x000fe20000100800 */
[----:B0-----:R-:W-:-:S04]  /*89840*/  IMAD.SHL.U32 R10, R8, 0x100, RZ ;  /* 0x00000100080a7824 */ /* 0x001fc800078e00ff */
[----:B------:R-:W-:Y:S01]  /*89850*/  IMAD.SHL.U32 R10, R10, 0x2, RZ ;  /* 0x000000020a0a7824 */ /* 0x000fe200078e00ff */
[----:B----4-:R-:W-:Y:S01]  /*89860*/  IADD3.X R29, PT, PT, R29, UR6, RZ, P6, !PT ;  /* 0x000000061d1d7c10 */ /* 0x010fe2000b7fe4ff */
[----:B------:R-:W-:Y:S03]  /*89870*/  STL [R1+0x315c], R20 ;  /* 0x00315c1401007387 */ /* 0x000fe60000100800 */
[-C--:B------:R-:W-:Y:S02]  /*89880*/  IADD3 R23, P5, PT, R23, R10.reuse, RZ ;  /* 0x0000000a17177210 */ /* 0x080fe40007fbe0ff */
[----:B------:R-:W-:Y:S01]  /*89890*/  IADD3 R28, P6, PT, R28, R10, RZ ;  /* 0x0000000a1c1c7210 */ /* 0x000fe20007fde0ff */
[----:B------:R-:W-:Y:S01]  /*898a0*/  STL [R1+0x319c], R21 ;  /* 0x00319c1501007387 */ /* 0x000fe20000100800 */
[----:B------:R-:W-:-:S03]  /*898b0*/  IADD3.X R13, PT, PT, R13, UR6, RZ, P0, !PT ;  /* 0x000000060d0d7c10 */ /* 0x000fc600087fe4ff */
[----:B------:R-:W-:Y:S01]  /*898c0*/  STL [R1+0x3164], R22 ;  /* 0x0031641601007387 */ /* 0x000fe20000100800 */
[----:B------:R-:W-:-:S03]  /*898d0*/  IADD3 R25, P0, PT, R25, R10, RZ ;  /* 0x0000000a19197210 */ /* 0x000fc60007f1e0ff */
[----:B------:R-:W-:Y:S01]  /*898e0*/  STL [R1+0x2c1c], R23 ;  /* 0x002c1c1701007387 */ /* 0x000fe20000100800 */
[----:B------:R-:W-:-:S03]  /*898f0*/  IADD3.X R24, PT, PT, R24, UR6, RZ, P1, !PT ;  /* 0x0000000618187c10 */ /* 0x000fc60008ffe4ff */
[----:B------:R-:W-:Y:S01]  /*89900*/  STL [R1+0x316c], R29 ;  /* 0x00316c1d01007387 */ /* 0x000fe20000100800 */
[-C--:B------:R-:W-:Y:S02]  /*89910*/  IADD3 R12, P1, PT, R12, R10.reuse, RZ ;  /* 0x0000000a0c0c7210 */ /* 0x080fe40007f3e0ff */
[----:B------:R-:W-:Y:S01]  /*89920*/  IADD3.X R3, PT, PT, R3, UR6, RZ, P2, !PT ;  /* 0x0000000603037c10 */ /* 0x000fe200097fe4ff */
[----:B------:R-:W-:Y:S01]  /*89930*/  STL [R1+0x2c14], R28 ;  /* 0x002c141c01007387 */ /* 0x000fe20000100800 */
[----:B------:R-:W-:-:S03]  /*89940*/  IADD3 R0, P2, PT, R0, R10, RZ ;  /* 0x0000000a00007210 */ /* 0x000fc60007f5e0ff */
[----:B------:R-:W-:Y:S04]  /*89950*/  STL [R1+0x3174], R13 ;  /* 0x0031740d01007387 */ /* 0x000fe80000100800 */
[----:B------:R-:W-:Y:S04]  /*89960*/  STL [R1+0x2c0c], R25 ;  /* 0x002c0c1901007387 */ /* 0x000fe80000100800 */
[----:B------:R-:W-:Y:S04]  /*89970*/  STL [R1+0x317c], R24 ;  /* 0x00317c1801007387 */ /* 0x000fe80000100800 */
[----:B------:R-:W-:Y:S04]  /*89980*/  STL [R1+0x2c04], R12 ;  /* 0x002c040c01007387 */ /* 0x000fe80000100800 */
[----:B------:R0:W-:Y:S04]  /*89990*/  STL [R1+0x2bfc], R0 ;  /* 0x002bfc0001007387 */ /* 0x0001e80000100800 */
[----:B------:R-:W-:Y:S04]  /*899a0*/  STL [R1+0x3184], R3 ;  /* 0x0031840301007387 */ /* 0x000fe80000100800 */
[----:B0-----:R-:W2:Y:S01]  /*899b0*/  LDL.LU R0, [R1+0x2bec] ;  /* 0x002bec0001007983 */ /* 0x001ea20000300800 */
[----:B------:R-:W-:-:S03]  /*899c0*/  IADD3.X R2, PT, PT, R2, UR6, RZ, P3, !PT ;  /* 0x0000000602027c10 */ /* 0x000fc60009ffe4ff */
[----:B--2---:R0:W-:Y:S04]  /*899d0*/  STL [R1+0x3704], R0 ;  /* 0x0037040001007387 */ /* 0x0041e80000100800 */
[----:B0-----:R-:W2:Y:S04]  /*899e0*/  LDL.LU R0, [R1+0x3194] ;  /* 0x0031940001007983 */ /* 0x001ea80000300800 */
[----:B------:R-:W-:Y:S04]  /*899f0*/  STL [R1+0x318c], R2 ;  /* 0x00318c0201007387 */ /* 0x000fe80000100800 */
[----:B--2---:R0:W-:Y:S04]  /*89a00*/  STL [R1+0x3708], R0 ;  /* 0x0037080001007387 */ /* 0x0041e80000100800 */
[----:B0-----:R-:W2:Y:S04]  /*89a10*/  LDL.LU R0, [R1+0x2bf4] ;  /* 0x002bf40001007983 */ /* 0x001ea80000300800 */
[----:B------:R-:W3:Y:S04]  /*89a20*/  LDL.LU R4, [R1+0x2be4] ;  /* 0x002be40001047983 */ /* 0x000ee80000300800 */
[----:B---3--:R0:W-:Y:S04]  /*89a30*/  STL [R1+0x36fc], R4 ;  /* 0x0036fc0401007387 */ /* 0x0081e80000100800 */
        /* <DEDUP_REMOVED lines=23> */
[----:B--2---:R-:W-:-:S03]  /*89bb0*/  IADD3 R0, P3, PT, R0, R10, RZ ;  /* 0x0000000a00007210 */ /* 0x004fc60007f7e0ff */
[----:B------:R-:W2:Y:S04]  /*89bc0*/  LDL.LU R24, [R1+0x2bb8] ;  /* 0x002bb80001187983 */ /* 0x000ea80000300800 */
[----:B------:R-:W2:Y:S04]  /*89bd0*/  LDL.LU R12, [R1+0x2b84] ;  /* 0x002b8400010c7983 */ /* 0x000ea80000300800 */
[----:B------:R-:W2:Y:S04]  /*89be0*/  LDL.LU R3, [R1+0x2bb0] ;  /* 0x002bb00001037983 */ /* 0x000ea80000300800 */
[----:B------:R-:W2:Y:S04]  /*89bf0*/  LDL.LU R2, [R1+0x2b7c] ;  /* 0x002b7c0001027983 */ /* 0x000ea80000300800 */
[----:B------:R0:W-:Y:S04]  /*89c00*/  STL [R1+0x2bf4], R0 ;  /* 0x002bf40001007387 */ /* 0x0001e80000100800 */
[----:B0-----:R-:W2:Y:S02]  /*89c10*/  LDL.LU R0, [R1+0x3708] ;  /* 0x0037080001007983 */ /* 0x001ea40000300800 */
[----:B--2---:R-:W-:-:S05]  /*89c20*/  IADD3.X R0, PT, PT, R0, UR6, RZ, P4, !PT ;  /* 0x0000000600007c10 */ /* 0x004fca000a7fe4ff */
[----:B------:R0:W-:Y:S04]  /*89c30*/  STL [R1+0x3194], R0 ;  /* 0x0031940001007387 */ /* 0x0001e80000100800 */
[----:B0-----:R-:W2:Y:S02]  /*89c40*/  LDL.LU R0, [R1+0x3704] ;  /* 0x0037040001007983 */ /* 0x001ea40000300800 */
[----:B--2---:R-:W-:-:S05]  /*89c50*/  IADD3 R0, P4, PT, R0, R10, RZ ;  /* 0x0000000a00007210 */ /* 0x004fca0007f9e0ff */
[----:B------:R0:W-:Y:S04]  /*89c60*/  STL [R1+0x2bec], R0 ;  /* 0x002bec0001007387 */ /* 0x0001e80000100800 */
[----:B0-----:R-:W3:Y:S02]  /*89c70*/  LDL.LU R0, [R1+0x3700] ;  /* 0x0037000001007983 */ /* 0x001ee40000300800 */
[----:B---3--:R-:W-:-:S05]  /*89c80*/  IMAD.X R4, R4, 0x1, R0, P5 ;  /* 0x0000000104047824 */ /* 0x008fca00028e0600 */
[----:B------:R0:W-:Y:S04]  /*89c90*/  STL [R1+0x2c18], R4 ;  /* 0x002c180401007387 */ /* 0x0001e80000100800 */
[----:B0-----:R-:W2:Y:S01]  /*89ca0*/  LDL.LU R4, [R1+0x36fc] ;  /* 0x0036fc0001047983 */ /* 0x001ea20000300800 */
[--C-:B----4-:R-:W-:Y:S01]  /*89cb0*/  IMAD.X R16, R16, 0x1, R0.reuse, P6 ;  /* 0x0000000110107824 */ /* 0x110fe200030e0600 */
[-C--:B------:R-:W-:Y:S01]  /*89cc0*/  IADD3 R17, P6, PT, R17, R10.reuse, RZ ;  /* 0x0000000a11117210 */ /* 0x080fe20007fde0ff */
[--C-:B------:R-:W-:Y:S01]  /*89cd0*/  IMAD.X R18, R18, 0x1, R0.reuse, P0 ;  /* 0x0000000112127824 */ /* 0x100fe200000e0600 */
        /* <DEDUP_REMOVED lines=19> */
[----:B------:R-:W-:Y:S01]  /*89e10*/  IMAD.X R3, R3, 0x1, R0, P4 ;  /* 0x0000000103037824 */ /* 0x000fe200020e0600 */
[----:B------:R-:W-:-:S02]  /*89e20*/  IADD3 R2, P4, PT, R2, R10, RZ ;  /* 0x0000000a02027210 */ /* 0x000fc40007f9e0ff */
[----:B--2---:R-:W-:-:S05]  /*89e30*/  IADD3 R4, P5, PT, R4, R10, RZ ;  /* 0x0000000a04047210 */ /* 0x004fca0007fbe0ff */
        /* <DEDUP_REMOVED lines=9> */
[----:B------:R-:W-:-:S03]  /*89ed0*/  IMAD.X R9, R9, 0x1, R0, P5 ;  /* 0x0000000109097824 */ /* 0x000fc600028e0600 */
[----:B------:R-:W-:Y:S01]  /*89ee0*/  STL [R1+0x2bf0], R14 ;  /* 0x002bf00e01007387 */ /* 0x000fe20000100800 */
[----:B------:R-:W-:-:S03]  /*89ef0*/  IADD3 R8, P5, PT, R8, R10, RZ ;  /* 0x0000000a08087210 */ /* 0x000fc60007fbe0ff */
        /* <DEDUP_REMOVED lines=16> */
[----:B0-----:R-:W2:Y:S04]  /*8a000*/  LDL.LU R10, [R1+0x2ba8] ;  /* 0x002ba800010a7983 */ /* 0x001ea80000300800 */
[----:B------:R-:W-:Y:S04]  /*8a010*/  STL [R1+0x2bb0], R3 ;  /* 0x002bb00301007387 */ /* 0x000fe80000100800 */
[----:B------:R-:W3:Y:S04]  /*8a020*/  LDL.LU R4, [R1+0x2b98] ;  /* 0x002b980001047983 */ /* 0x000ee80000300800 */
[----:B------:R-:W-:Y:S04]  /*8a030*/  STL [R1+0x2b7c], R2 ;  /* 0x002b7c0201007387 */ /* 0x000fe80000100800 */
[----:B---3--:R0:W-:Y:S04]  /*8a040*/  STL [R1+0x36ec], R4 ;  /* 0x0036ec0401007387 */ /* 0x0081e80000100800 */
[----:B0-----:R-:W3:Y:S04]  /*8a050*/  LDL.LU R4, [R1+0x2b6c] ;  /* 0x002b6c0001047983 */ /* 0x001ee80000300800 */
[----:B---3--:R0:W-:Y:S04]  /*8a060*/  STL [R1+0x36f0], R4 ;  /* 0x0036f00401007387 */ /* 0x0081e80000100800 */
[----:B0-----:R-:W3:Y:S01]  /*8a070*/  LDL.LU R4, [R1+0x2ba0] ;  /* 0x002ba00001047983 */ /* 0x001ee20000300800 */
[----:B--2---:R-:W-:-:S03]  /*8a080*/  IMAD.X R10, R10, 0x1, R0, P5 ;  /* 0x000000010a0a7824 */ /* 0x004fc600028e0600 */
[----:B---3--:R0:W-:Y:S04]  /*8a090*/  STL [R1+0x36f4], R4 ;  /* 0x0036f40401007387 */ /* 0x0081e80000100800 */
        /* <DEDUP_REMOVED lines=27> */
[----:B------:R0:W-:Y:S04]  /*8a250*/  STL [R1+0x2ba8], R10 ;  /* 0x002ba80a01007387 */ /* 0x0001e80000100800 */
[----:B0-----:R-:W2:Y:S02]  /*8a260*/  LDL.LU R10, [R1+0x36f8] ;  /* 0x0036f800010a7983 */ /* 0x001ea40000300800 */
[----:B--2---:R-:W-:-:S05]  /*8a270*/  IADD3 R4, P5, PT, R4, R10, RZ ;  /* 0x0000000a04047210 */ /* 0x004fca0007fbe0ff */
[----:B------:R0:W-:Y:S04]  /*8a280*/  STL [R1+0x2b74], R4 ;  /* 0x002b740401007387 */ /* 0x0001e80000100800 */
[----:B0-----:R-:W2:Y:S02]  /*8a290*/  LDL.LU R4, [R1+0x36f4] ;  /* 0x0036f40001047983 */ /* 0x001ea40000300800 */
[----:B--2---:R-:W-:-:S05]  /*8a2a0*/  IMAD.X R4, R4, 0x1, R0, P6 ;  /* 0x0000000104047824 */ /* 0x004fca00030e0600 */
[----:B------:R0:W-:Y:S04]  /*8a2b0*/  STL [R1+0x2ba0], R4 ;  /* 0x002ba00401007387 */ /* 0x0001e80000100800 */
[----:B0-----:R-:W2:Y:S02]  /*8a2c0*/  LDL.LU R4, [R1+0x36f0] ;  /* 0x0036f00001047983 */ /* 0x001ea40000300800 */
[----:B--2---:R-:W-:-:S05]  /*8a2d0*/  IADD3 R4, P6, PT, R4, R10, RZ ;  /* 0x0000000a04047210 */ /* 0x004fca0007fde0ff */
        /* <DEDUP_REMOVED lines=23> */
[----:B------:R-:W-:Y:S01]  /*8a450*/  IADD3 R3, P5, PT, R3, R10, RZ ;  /* 0x0000000a03037210 */ /* 0x000fe20007fbe0ff */
[----:B------:R-:W-:-:S02]  /*8a460*/  IMAD.X R2, R2, 0x1, R0, P6 ;  /* 0x0000000102027824 */ /* 0x000fc400030e0600 */
[----:B--2---:R-:W-:Y:S01]  /*8a470*/  IMAD.X R4, R4, 0x1, R0, P0 ;  /* 0x0000000104047824 */ /* 0x004fe200000e0600 */
[----:B---3--:R-:W-:-:S04]  /*8a480*/  IADD3 R16, P0, PT, R16, R10, RZ ;  /* 0x0000000a10107210 */ /* 0x008fc80007f1e0ff */
        /* <DEDUP_REMOVED lines=36> */
[----:B--2---:R-:W-:-:S03]  /*8a6d0*/  IADD3 R0, P6, PT, R0, R10, RZ ;  /* 0x0000000a00007210 */ /* 0x004fc60007fde0ff */
        /* <DEDUP_REMOVED lines=30> */
[----:B--2---:R-:W-:-:S05]  /*8a8c0*/  IMAD.X R4, R4, 0x1, R0, P0 ;  /* 0x0000000104047824 */ /* 0x004fca00000e0600 */
[----:B------:R0:W-:Y:S04]  /*8a8d0*/  STL [R1+0x2b40], R4 ;  /* 0x002b400401007387 */ /* 0x0001e80000100800 */
[----:B0-----:R-:W2:Y:S02]  /*8a8e0*/  LDL.LU R4, [R1+0x36e4] ;  /* 0x0036e40001047983 */ /* 0x001ea40000300800 */
[----:B--2---:R-:W-:-:S05]  /*8a8f0*/  IADD3 R4, P0, PT, R4, R10, RZ ;  /* 0x0000000a04047210 */ /* 0x004fca0007f1e0ff */
[----:B------:R0:W-:Y:S04]  /*8a900*/  STL [R1+0x2b0c], R4 ;  /* 0x002b0c0401007387 */ /* 0x0001e80000100800 */
[----:B0-----:R-:W2:Y:S02]  /*8a910*/  LDL.LU R4, [R1+0x36e0] ;  /* 0x0036e00001047983 */ /* 0x001ea40000300800 */
[----:B--2---:R-:W-:-:S05]  /*8a920*/  IMAD.X R4, R4, 0x1, R0, P1 ;  /* 0x0000000104047824 */ /* 0x004fca00008e0600 */
[----:B------:R0:W-:Y:S04]  /*8a930*/  STL [R1+0x2b38], R4 ;  /* 0x002b380401007387 */ /* 0x0001e80000100800 */
[----:B0-----:R-:W2:Y:S01]  /*8a940*/  LDL.LU R4, [R1+0x36dc] ;  /* 0x0036dc0001047983 */ /* 0x001ea20000300800 */
[--C-:B---3--:R-:W-:Y:S01]  /*8a950*/  IMAD.X R16, R16, 0x1, R0.reuse, P2 ;  /* 0x0000000110107824 */ /* 0x108fe200010e0600 */
[-C--:B----4-:R-:W-:Y:S01]  /*8a960*/  IADD3 R17, P2, PT, R17, R10.reuse, RZ ;  /* 0x0000000a11117210 */ /* 0x090fe20007f5e0ff */
        /* <DEDUP_REMOVED lines=6376> */
[--C-:B------:R-:W-:Y:S01]  /*a37f0*/  IMAD.X R7, R7, 0x1, R0.reuse, P1 ;  /* 0x0000000107077824 */ /* 0x100fe200008e0600 */
[----:B------:R-:W-:Y:S01]  /*a3800*/  IADD3 R15, P0, PT, R15, UR10, RZ ;  /* 0x0000000a0f0f7c10 */ /* 0x000fe2000ff1e0ff */
[--C-:B------:R-:W-:Y:S02]  /*a3810*/  IMAD.X R26, R26, 0x1, R0.reuse, P2 ;  /* 0x000000011a1a7824 */ /* 0x100fe400010e0600 */
[--C-:B------:R-:W-:Y:S02]  /*a3820*/  IMAD.X R27, R27, 0x1, R0.reuse, P3 ;  /* 0x000000011b1b7824 */ /* 0x100fe400018e0600 */
[--C-:B------:R-:W-:Y:S01]  /*a3830*/  IMAD.X R20, R20, 0x1, R0.reuse, P4 ;  /* 0x0000000114147824 */ /* 0x100fe200020e0600 */
[----:B------:R-:W-:Y:S01]  /*a3840*/  IADD3.X R23, PT, PT, R23, UR6, RZ, P0, !PT ;  /* 0x0000000617177c10 */ /* 0x000fe200087fe4ff */
[----:B------:R-:W-:Y:S01]  /*a3850*/  IMAD.X R22, R22, 0x1, R0, P6 ;  /* 0x0000000116167824 */ /* 0x000fe200030e0600 */
[----:B------:R-:W-:-:S04]  /*a3860*/  UIADD3 UR4, UPT, UPT, UR4, 0x1, URZ ;  /* 0x0000000104047890 */ /* 0x000fc8000fffe0ff */
[----:B------:R-:W-:Y:S01]  /*a3870*/  UISETP.NE.U32.AND UP0, UPT, UR4, UR7, UPT ;  /* 0x000000070400728c */ /* 0x000fe2000bf05070 */
[----:B--2---:R-:W-:Y:S01]  /*a3880*/  IMAD.X R4, R4, 0x1, R0, P5 ;  /* 0x0000000104047824 */ /* 0x004fe200028e0600 */
[----:B---3--:R-:W-:-:S04]  /*a3890*/  IADD3 R14, P5, PT, R14, R10, RZ ;  /* 0x0000000a0e0e7210 */ /* 0x008fc80007fbe0ff */
[----:B------:R0:W-:Y:S04]  /*a38a0*/  STL [R1+0x2f4c], R4 ;  /* 0x002f4c0401007387 */ /* 0x0001e80000100800 */
[----:B0-----:R0:W5:Y:S04]  /*a38b0*/  LDL.LU R4, [R1+0x32e8] ;  /* 0x0032e80001047983 */ /* 0x0011680000300800 */
[----:B------:R1:W-:Y:S04]  /*a38c0*/  STL [R1+0x2f90], R14 ;  /* 0x002f900e01007387 */ /* 0x0003e80000100800 */
[----:B-1----:R0:W5:Y:S04]  /*a38d0*/  LDL.LU R14, [R1+0x32e4] ;  /* 0x0032e400010e7983 */ /* 0x0021680000300800 */
        /* <DEDUP_REMOVED lines=10> */
[----:B------:R1:W-:Y:S01]  /*a3980*/  STL [R1+0xfd8], R13 ;  /* 0x000fd80d01007387 */ /* 0x0003e20000100800 */
[----:B------:R-:W-:-:S03]  /*a3990*/  IMAD.X R18, R18, 0x1, R0, P5 ;  /* 0x0000000112127824 */ /* 0x000fc600028e0600 */
[----:B-1----:R0:W5:Y:S04]  /*a39a0*/  LDL.LU R13, [R1+0x32cc] ;  /* 0x0032cc00010d7983 */ /* 0x0021680000300800 */
[----:B------:R1:W-:Y:S01]  /*a39b0*/  STL [R1+0x2f6c], R24 ;  /* 0x002f6c1801007387 */ /* 0x0003e20000100800 */
[----:B------:R-:W-:-:S03]  /*a39c0*/  IADD3 R19, P5, PT, R19, R10, RZ ;  /* 0x0000000a13137210 */ /* 0x000fc60007fbe0ff */
[----:B-1----:R0:W5:Y:S04]  /*a39d0*/  LDL.LU R24, [R1+0x32c8] ;  /* 0x0032c80001187983 */ /* 0x0021680000300800 */
[----:B------:R1:W-:Y:S04]  /*a39e0*/  STL [R1+0xfd0], R3 ;  /* 0x000fd00301007387 */ /* 0x0003e80000100800 */
[----:B-1----:R0:W5:Y:S04]  /*a39f0*/  LDL.LU R3, [R1+0x32c4] ;  /* 0x0032c40001037983 */ /* 0x0021680000300800 */
[----:B------:R1:W-:Y:S04]  /*a3a00*/  STL [R1+0x2f74], R12 ;  /* 0x002f740c01007387 */ /* 0x0003e80000100800 */
[----:B-1----:R0:W5:Y:S04]  /*a3a10*/  LDL.LU R12, [R1+0x32c0] ;  /* 0x0032c000010c7983 */ /* 0x0021680000300800 */
[----:B------:R1:W-:Y:S04]  /*a3a20*/  STL [R1+0x2fa8], R2 ;  /* 0x002fa80201007387 */ /* 0x0003e80000100800 */
[----:B------:R0:W-:Y:S04]  /*a3a30*/  STL [R1+0x2f60], R16 ;  /* 0x002f601001007387 */ /* 0x0001e80000100800 */
[----:B------:R0:W-:Y:S04]  /*a3a40*/  STL [R1+0x2fa0], R17 ;  /* 0x002fa01101007387 */ /* 0x0001e80000100800 */
[----:B------:R0:W-:Y:S04]  /*a3a50*/  STL [R1+0x2f84], R18 ;  /* 0x002f841201007387 */ /* 0x0001e80000100800 */
[----:B------:R0:W-:Y:S01]  /*a3a60*/  STL [R1+0x2f98], R19 ;  /* 0x002f981301007387 */ /* 0x0001e20000100800 */
[----:B-1----:R-:W1:Y:S03]  /*a3a70*/  S2R R2, SR_TID.X ;  /* 0x0000000000027919 */ /* 0x002e660000002100 */
[----:B------:R0:W-:Y:S04]  /*a3a80*/  STL [R1+0x2f80], R11 ;  /* 0x002f800b01007387 */ /* 0x0001e80000100800 */
[----:B------:R0:W-:Y:S04]  /*a3a90*/  STL [R1+0x2fb0], R5 ;  /* 0x002fb00501007387 */ /* 0x0001e80000100800 */
[----:B------:R0:W-:Y:S04]  /*a3aa0*/  STL [R1+0xfdc], R6 ;  /* 0x000fdc0601007387 */ /* 0x0001e80000100800 */
[----:B------:R0:W-:Y:S04]  /*a3ab0*/  STL [R1+0xfd4], R7 ;  /* 0x000fd40701007387 */ /* 0x0001e80000100800 */
[----:B------:R0:W-:Y:S01]  /*a3ac0*/  STL [R1+0x3120], R15 ;  /* 0x0031200f01007387 */ /* 0x0001e20000100800 */
[----:B------:R-:W-:-:S03]  /*a3ad0*/  IMAD.X R21, R21, 0x1, R0, P5 ;  /* 0x0000000115157824 */ /* 0x000fc600028e0600 */
[----:B------:R0:W-:Y:S04]  /*a3ae0*/  STL [R1+0xfcc], R26 ;  /* 0x000fcc1a01007387 */ /* 0x0001e80000100800 */
[----:B------:R0:W-:Y:S04]  /*a3af0*/  STL [R1+0x2fa4], R27 ;  /* 0x002fa41b01007387 */ /* 0x0001e80000100800 */
[----:B------:R0:W-:Y:S04]  /*a3b00*/  STL [R1+0x2f9c], R20 ;  /* 0x002f9c1401007387 */ /* 0x0001e80000100800 */
[----:B------:R0:W-:Y:S04]  /*a3b10*/  STL [R1+0x30fc], R23 ;  /* 0x0030fc1701007387 */ /* 0x0001e80000100800 */
[----:B------:R0:W-:Y:S04]  /*a3b20*/  STL [R1+0x2f94], R21 ;  /* 0x002f941501007387 */ /* 0x0001e80000100800 */
[----:B------:R0:W-:Y:S01]  /*a3b30*/  STL [R1+0x2fac], R22 ;  /* 0x002fac1601007387 */ /* 0x0001e20000100800 */
[----:B-1----:R-:W-:-:S05]  /*a3b40*/  LOP3.LUT R2, R2, 0x7f, RZ, 0xc0, !PT ;  /* 0x0000007f02027812 */ /* 0x002fca00078ec0ff */
[----:B------:R-:W-:Y:S01]  /*a3b50*/  IMAD.SHL.U32 R2, R2, 0x2, RZ ;  /* 0x0000000202027824 */ /* 0x000fe200078e00ff */
[----:B------:R-:W-:Y:S06]  /*a3b60*/  BRA.U UP0, `(.L_x_2) ;  /* 0xfffff90500247547 */ /* 0x000fec000b83ffff */
[----:B------:R-:W2:Y:S04]  /*a3b70*/  LDL.LU R0, [R1+0x688] ;  /* 0x0006880001007983 */ /* 0x000ea80000300800 */
[----:B--2---:R1:W-:Y:S04]  /*a3b80*/  STL [R1+0x3354], R0 ;  /* 0x0033540001007387 */ /* 0x0043e80000100800 */
[----:B-1----:R-:W2:Y:S04]  /*a3b90*/  LDL.LU R0, [R1+0x65c] ;  /* 0x00065c0001007983 */ /* 0x002ea80000300800 */
        /* <DEDUP_REMOVED lines=31> */
[----:B------:R-:W2:Y:S01]  /*a3d90*/  LDL.LU R2, [R1+0x698] ;  /* 0x0006980001027983 */ /* 0x000ea20000300800 */
[----:B-1---5:R-:W-:-:S03]  /*a3da0*/  IMAD.MOV.U32 R0, RZ, RZ, R14 ;  /* 0x000000ffff007224 */ /* 0x022fc600078e000e */
        /* <DEDUP_REMOVED lines=31> */
[----:B0-----:R-:W2:Y:S04]  /*a3fa0*/  LDL.LU R16, [R1+0x6a8] ;  /* 0x0006a80001107983 */ /* 0x001ea80000300800 */
[----:B------:R-:W2:Y:S04]  /*a3fb0*/  LDL.LU R17, [R1+0x6b8] ;  /* 0x0006b80001117983 */ /* 0x000ea80000300800 */
[----:B------:R-:W3:Y:S01]  /*a3fc0*/  LDL.LU R18, [R1+0x6c8] ;  /* 0x0006c80001127983 */ /* 0x000ee20000300800 */
[----:B-1----:R-:W-:-:S03]  /*a3fd0*/  IMAD.MOV.U32 R2, RZ, RZ, R4 ;  /* 0x000000ffff027224 */ /* 0x002fc600078e0004 */
[----:B------:R-:W3:Y:S04]  /*a3fe0*/  LDL.LU R19, [R1+0x6d8] ;  /* 0x0006d80001137983 */ /* 0x000ee80000300800 */
[----:B------:R-:W4:Y:S04]  /*a3ff0*/  LDL.LU R10, [R1+0x654] ;  /* 0x00065400010a7983 */ /* 0x000f280000300800 */
        /* <DEDUP_REMOVED lines=14> */
[----:B0-----:R-:W2:Y:S04]  /*a40e0*/  LDL.LU R9, [R1+0x678] ;  /* 0x0006780001097983 */ /* 0x001ea80000300800 */
[----:B------:R0:W-:Y:S04]  /*a40f0*/  STL [R1+0x32f0], R8 ;  /* 0x0032f00801007387 */ /* 0x0001e80000100800 */
[----:B0-----:R-:W2:Y:S04]  /*a4100*/  LDL.LU R8, [R1+0x658] ;  /* 0x0006580001087983 */ /* 0x001ea80000300800 */
[----:B------:R0:W-:Y:S01]  /*a4110*/  STL [R1+0x32e4], R13 ;  /* 0x0032e40d01007387 */ /* 0x0001e20000100800 */
[----:B------:R-:W-:-:S03]  /*a4120*/  F2FP.F16.F32.PACK_AB R0, R2, R0 ;  /* 0x000000000200723e */ /* 0x000fc600000000ff */
        /* <DEDUP_REMOVED lines=13> */
[----:B------:R-:W2:Y:S04]  /*a4200*/  LDL.LU R2, [R1+0x33d4] ;  /* 0x0033d40001027983 */ /* 0x000ea80000300800 */
[----:B------:R0:W-:Y:S04]  /*a4210*/  STL [R1+0x9c], R0 ;  /* 0x00009c0001007387 */ /* 0x0001e80000100800 */
[----:B0-----:R-:W2:Y:S02]  /*a4220*/  LDL.LU R0, [R1+0x33d0] ;  /* 0x0033d00001007983 */ /* 0x001ea40000300800 */
[----:B--2---:R-:W-:-:S02]  /*a4230*/  F2FP.F16.F32.PACK_AB R0, R2, R0 ;  /* 0x000000000200723e */ /* 0x004fc400000000ff */
        /* <DEDUP_REMOVED lines=58> */
[----:B0-----:R-:W2:Y:S01]  /*a45e0*/  LDL.LU R0, [R1+0x3358] ;  /* 0x0033580001007983 */ /* 0x001ea20000300800 */
[----:B------:R-:W-:Y:S02]  /*a45f0*/  F2FP.F16.F32.PACK_AB R28, R24, R28 ;  /* 0x0000001c181c723e */ /* 0x000fe400000000ff */
[----:B------:R-:W-:-:S02]  /*a4600*/  F2FP.F16.F32.PACK_AB R24, R25, R29 ;  /* 0x0000001d1918723e */ /* 0x000fc400000000ff */
[----:B--2---:R-:W-:Y:S02]  /*a4610*/  F2FP.F16.F32.PACK_AB R3, R0, R3 ;  /* 0x000000030003723e */ /* 0x004fe400000000ff */
[----:B------:R-:W2:Y:S04]  /*a4620*/  LDL.LU R0, [R1+0x3354] ;  /* 0x0033540001007983 */ /* 0x000ea80000300800 */
[----:B------:R0:W-:Y:S01]  /*a4630*/  STL [R1+0x5c], R3 ;  /* 0x00005c0301007387 */ /* 0x0001e20000100800 */
[----:B------:R-:W-:-:S03]  /*a4640*/  F2FP.F16.F32.PACK_AB R8, R8, R9 ;  /* 0x000000090808723e */ /* 0x000fc600000000ff */
[----:B------:R-:W-:Y:S01]  /*a4650*/  STL [R1+0x58], R28 ;  /* 0x0000581c01007387 */ /* 0x000fe20000100800 */
[----:B0-----:R-:W-:-:S03]  /*a4660*/  F2FP.F16.F32.PACK_AB R3, R12, R13 ;  /* 0x0000000d0c03723e */ /* 0x001fc600000000ff */
[----:B------:R-:W-:Y:S04]  /*a4670*/  STL [R1+0x54], R24 ;  /* 0x0000541801007387 */ /* 0x000fe80000100800 */
[----:B------:R0:W-:Y:S04]  /*a4680*/  STL [R1+0x50], R3 ;  /* 0x0000500301007387 */ /* 0x0001e80000100800 */
[----:B------:R-:W-:Y:S01]  /*a4690*/  STL [R1+0x4c], R8 ;  /* 0x00004c0801007387 */ /* 0x000fe20000100800 */
[----:B0-----:R-:W-:Y:S02]  /*a46a0*/  F2FP.F16.F32.PACK_AB R3, R16, R17 ;  /* 0x000000111003723e */ /* 0x001fe400000000ff */
[----:B--2---:R-:W-:-:S02]  /*a46b0*/  F2FP.F16.F32.PACK_AB R0, R0, R2 ;  /* 0x000000020000723e */ /* 0x004fc400000000ff */
[----:B---3--:R-:W-:-:S03]  /*a46c0*/  F2FP.F16.F32.PACK_AB R2, R18, R19 ;  /* 0x000000131202723e */ /* 0x008fc600000000ff */
[----:B------:R4:W-:Y:S04]  /*a46d0*/  STL [R1+0x48], R0 ;  /* 0x0000480001007387 */ /* 0x0009e80000100800 */
[----:B------:R0:W-:Y:S01]  /*a46e0*/  STL [R1+0x44], R3 ;  /* 0x0000440301007387 */ /* 0x0001e20000100800 */
[----:B----4-:R-:W-:-:S03]  /*a46f0*/  F2FP.F16.F32.PACK_AB R0, R10, R11 ;  /* 0x0000000b0a00723e */ /* 0x010fc600000000ff */
[----:B------:R1:W-:Y:S01]  /*a4700*/  STL [R1+0x40], R2 ;  /* 0x0000400201007387 */ /* 0x0003e20000100800 */
[----:B0-----:R-:W-:-:S03]  /*a4710*/  F2FP.F16.F32.PACK_AB R3, R4, R5 ;  /* 0x000000050403723e */ /* 0x001fc600000000ff */
[----:B------:R0:W-:Y:S04]  /*a4720*/  STL [R1+0x3c], R0 ;  /* 0x00003c0001007387 */ /* 0x0001e80000100800 */
[----:B------:R2:W-:Y:S01]  /*a4730*/  STL [R1+0x38], R3 ;  /* 0x0000380301007387 */ /* 0x0005e20000100800 */
[----:B-1----:R-:W-:Y:S02]  /*a4740*/  F2FP.F16.F32.PACK_AB R2, R6, R7 ;  /* 0x000000070602723e */ /* 0x002fe400000000ff */
[----:B0-----:R-:W-:-:S03]  /*a4750*/  F2FP.F16.F32.PACK_AB R0, R14, R15 ;  /* 0x0000000f0e00723e */ /* 0x001fc600000000ff */
[----:B------:R0:W-:Y:S01]  /*a4760*/  STL [R1+0x34], R2 ;  /* 0x0000340201007387 */ /* 0x0001e20000100800 */
[----:B--2---:R-:W-:-:S03]  /*a4770*/  F2FP.F16.F32.PACK_AB R3, R26, R27 ;  /* 0x0000001b1a03723e */ /* 0x004fc600000000ff */
[----:B------:R1:W-:Y:S04]  /*a4780*/  STL [R1+0x30], R0 ;  /* 0x0000300001007387 */ /* 0x0003e80000100800 */
[----:B------:R-:W-:Y:S04]  /*a4790*/  STL [R1+0x2c], R3 ;  /* 0x00002c0301007387 */ /* 0x000fe80000100800 */
[----:B------:R-:W2:Y:S01]  /*a47a0*/  LDL.LU R7, [R1+0x624] ;  /* 0x0006240001077983 */ /* 0x000ea20000300800 */
[----:B0-----:R-:W-:Y:S02]  /*a47b0*/  F2FP.F16.F32.PACK_AB R2, R20, R21 ;  /* 0x000000151402723e */ /* 0x001fe400000000ff */
[----:B-1----:R-:W-:-:S03]  /*a47c0*/  F2FP.F16.F32.PACK_AB R0, R22, R23 ;  /* 0x000000171600723e */ /* 0x002fc600000000ff */
        /* <DEDUP_REMOVED lines=20> */
[----:B------:R-:W3:Y:S04]  /*a4910*/  LDL.LU R6, [R1+0x644] ;  /* 0x0006440001067983 */ /* 0x000ee80000300800 */
[----:B---3--:R0:W-:Y:S04]  /*a4920*/  STL [R1+0x3308], R6 ;  /* 0x0033080601007387 */ /* 0x0081e80000100800 */
[----:B0-----:R-:W3:Y:S04]  /*a4930*/  LDL.LU R6, [R1+0x614] ;  /* 0x0006140001067983 */ /* 0x001ee80000300800 */
        /* <DEDUP_REMOVED lines=17> */
[----:B0-----:R-:W2:Y:S04]  /*a4a50*/  LDL.LU R6, [R1+0x6c0] ;  /* 0x0006c00001067983 */ /* 0x001ea80000300800 */
[----:B------:R-:W3:Y:S04]  /*a4a60*/  LDL.LU R5, [R1+0x6e4] ;  /* 0x0006e40001057983 */ /* 0x000ee80000300800 */
[----:B---3--:R0:W-:Y:S04]  /*a4a70*/  STL [R1+0x3304], R5 ;  /* 0x0033040501007387 */ /* 0x0081e80000100800 */
[----:B0-----:R-:W3:Y:S04]  /*a4a80*/  LDL.LU R5, [R1+0x634] ;  /* 0x0006340001057983 */ /* 0x001ee80000300800 */
[----:B------:R-:W4:Y:S04]  /*a4a90*/  LDL.LU R4, [R1+0x704] ;  /* 0x0007040001047983 */ /* 0x000f280000300800 */
[----:B----4-:R0:W-:Y:S04]  /*a4aa0*/  STL [R1+0x3300], R4 ;  /* 0x0033000401007387 */ /* 0x0101e80000100800 */
[----:B0-----:R-:W4:Y:S04]  /*a4ab0*/  LDL.LU R4, [R1+0x664] ;  /* 0x0006640001047983 */ /* 0x001f280000300800 */
[----:B------:R-:W2:Y:S04]  /*a4ac0*/  LDL.LU R11, [R1+0x620] ;  /* 0x00062000010b7983 */ /* 0x000ea80000300800 */
[----:B--2---:R0:W-:Y:S04]  /*a4ad0*/  STL [R1+0x32fc], R11 ;  /* 0x0032fc0b01007387 */ /* 0x0041e80000100800 */
[----:B0-----:R-:W2:Y:S04]  /*a4ae0*/  LDL.LU R11, [R1+0x6f4] ;  /* 0x0006f400010b7983 */ /* 0x001ea80000300800 */
[----:B------:R-:W2:Y:S04]  /*a4af0*/  LDL.LU R9, [R1+0x630] ;  /* 0x0006300001097983 */ /* 0x000ea80000300800 */
[----:B--2---:R0:W-:Y:S04]  /*a4b00*/  STL [R1+0x32f8], R9 ;  /* 0x0032f80901007387 */ /* 0x0041e80000100800 */
[----:B0-----:R-:W2:Y:S04]  /*a4b10*/  LDL.LU R9, [R1+0x610] ;  /* 0x0006100001097983 */ /* 0x001ea80000300800 */
[----:B------:R-:W2:Y:S04]  /*a4b20*/  LDL.LU R10, [R1+0x640] ;  /* 0x00064000010a7983 */ /* 0x000ea80000300800 */
[----:B------:R-:W2:Y:S04]  /*a4b30*/  LDL.LU R8, [R1+0x660] ;  /* 0x0006600001087983 */ /* 0x000ea80000300800 */
        /* <DEDUP_REMOVED lines=14> */
[----:B------:R-:W2:Y:S01]  /*a4c20*/  LDL.LU R29, [R1+0x748] ;  /* 0x00074800011d7983 */ /* 0x000ea20000300800 */
[----:B------:R-:W-:-:S03]  /*a4c30*/  F2FP.F16.F32.PACK_AB R7, R6, R7 ;  /* 0x000000070607723e */ /* 0x000fc600000000ff */
[----:B--2---:R0:W-:Y:S04]  /*a4c40*/  STL [R1+0x32d4], R29 ;  /* 0x0032d41d01007387 */ /* 0x0041e80000100800 */
        /* <DEDUP_REMOVED lines=48> */
[----:B------:R0:W-:Y:S04]  /*a4f50*/  STL [R1], R7 ;  /* 0x0000000701007387 */ /* 0x0001e80000100800 */
[----:B0-----:R-:W2:Y:S02]  /*a4f60*/  LDL.LU R7, [R1+0x330c] ;  /* 0x00330c0001077983 */ /* 0x001ea40000300800 */
[----:B--2---:R-:W-:-:S02]  /*a4f70*/  F2FP.F16.F32.PACK_AB R7, R6, R7 ;  /* 0x000000070607723e */ /* 0x004fc400000000ff */
[----:B------:R-:W3:Y:S02]  /*a4f80*/  LDL.LU R6, [R1+0x3308] ;  /* 0x0033080001067983 */ /* 0x000ee40000300800 */
[----:B---3--:R-:W-:Y:S02]  /*a4f90*/  F2FP.F16.F32.PACK_AB R6, R5, R6 ;  /* 0x000000060506723e */ /* 0x008fe400000000ff */
[----:B------:R-:W4:Y:S02]  /*a4fa0*/  LDL.LU R5, [R1+0x3304] ;  /* 0x0033040001057983 */ /* 0x000f240000300800 */
[----:B----4-:R-:W-:Y:S02]  /*a4fb0*/  F2FP.F16.F32.PACK_AB R5, R4, R5 ;  /* 0x000000050405723e */ /* 0x010fe400000000ff */
[----:B------:R-:W2:Y:S02]  /*a4fc0*/  LDL.LU R4, [R1+0x3300] ;  /* 0x0033000001047983 */ /* 0x000ea40000300800 */
[----:B--2---:R-:W-:-:S02]  /*a4fd0*/  F2FP.F16.F32.PACK_AB R4, R11, R4 ;  /* 0x000000040b04723e */ /* 0x004fc400000000ff */
[----:B------:R-:W2:Y:S02]  /*a4fe0*/  LDL.LU R11, [R1+0x32fc] ;  /* 0x0032fc00010b7983 */ /* 0x000ea40000300800 */
[----:B--2---:R-:W-:Y:S02]  /*a4ff0*/  F2FP.F16.F32.PACK_AB R11, R9, R11 ;  /* 0x0000000b090b723e */ /* 0x004fe400000000ff */
[----:B------:R-:W2:Y:S02]  /*a5000*/  LDL.LU R9, [R1+0x32f8] ;  /* 0x0032f80001097983 */ /* 0x000ea40000300800 */
[----:B--2---:R-:W-:Y:S02]  /*a5010*/  F2FP.F16.F32.PACK_AB R10, R9, R10 ;  /* 0x0000000a090a723e */ /* 0x004fe400000000ff */
        /* <DEDUP_REMOVED lines=16> */
[----:B------:R-:W2:Y:S01]  /*a5120*/  LDL.LU R29, [R1+0x32d4] ;  /* 0x0032d400011d7983 */ /* 0x000ea20000300800 */
[----:B------:R-:W-:Y:S02]  /*a5130*/  F2FP.F16.F32.PACK_AB R16, R25, R16 ;  /* 0x000000101910723e */ /* 0x000fe400000000ff */
[----:B------:R-:W-:Y:S02]  /*a5140*/  F2FP.F16.F32.PACK_AB R23, R28, R23 ;  /* 0x000000171c17723e */ /* 0x000fe400000000ff */
[----:B------:R-:W-:Y:S02]  /*a5150*/  F2FP.F16.F32.PACK_AB R22, R24, R22 ;  /* 0x000000161816723e */ /* 0x000fe400000000ff */
[----:B------:R-:W-:-:S02]  /*a5160*/  F2FP.F16.F32.PACK_AB R21, R3, R21 ;  /* 0x000000150315723e */ /* 0x000fc400000000ff */
[----:B--2---:R-:W-:Y:S02]  /*a5170*/  F2FP.F16.F32.PACK_AB R17, R29, R17 ;  /* 0x000000111d11723e */ /* 0x004fe400000000ff */
[----:B------:R-:W2:Y:S04]  /*a5180*/  LDL.LU R29, [R1+0x32d0] ;  /* 0x0032d000011d7983 */ /* 0x000ea80000300800 */
[----:B------:R-:W3:Y:S04]  /*a5190*/  LDL.LU R25, [R1+0x32cc] ;  /* 0x0032cc0001197983 */ /* 0x000ee80000300800 */
[----:B------:R-:W3:Y:S04]  /*a51a0*/  LDL.LU R28, [R1+0x32c8] ;  /* 0x0032c800011c7983 */ /* 0x000ee80000300800 */
[----:B------:R-:W4:Y:S04]  /*a51b0*/  LDL.LU R24, [R1+0x32c4] ;  /* 0x0032c40001187983 */ /* 0x000f280000300800 */
[----:B------:R-:W4:Y:S01]  /*a51c0*/  LDL.LU R3, [R1+0x32c0] ;  /* 0x0032c00001037983 */ /* 0x000f220000300800 */
[----:B------:R-:W-:-:S02]  /*a51d0*/  F2FP.F16.F32.PACK_AB R20, R0, R20 ;  /* 0x000000140014723e */ /* 0x000fc400000000ff */
[----:B------:R-:W-:Y:S02]  /*a51e0*/  F2FP.F16.F32.PACK_AB R27, R2, R27 ;  /* 0x0000001b021b723e */ /* 0x000fe400000000ff */
[----:B--2---:R-:W-:Y:S02]  /*a51f0*/  F2FP.F16.F32.PACK_AB R26, R26, R29 ;  /* 0x0000001d1a1a723e */ /* 0x004fe400000000ff */
[----:B---3--:R-:W-:Y:S02]  /*a5200*/  F2FP.F16.F32.PACK_AB R25, R28, R25 ;  /* 0x000000191c19723e */ /* 0x008fe400000000ff */
[----:B----4-:R-:W-:-:S07]  /*a5210*/  F2FP.F16.F32.PACK_AB R24, R24, R3 ;  /* 0x000000031818723e */ /* 0x010fce00000000ff */
.L_x_1:
[----:B------:R-:W2:Y:S01]  /*a5220*/  LDL.LU R28, [R1+0x32b8] ;  /* 0x0032b800011c7983 */ /* 0x000ea20000300800 */
[----:B------:R-:W1:Y:S01]  /*a5230*/  S2UR UR5, SR_CgaCtaId ;  /* 0x00000000000579c3 */ /* 0x000e620000008800 */
[----:B------:R-:W-:Y:S01]  /*a5240*/  UMOV UR4, 0x400 ;  /* 0x0000040000047882 */ /* 0x000fe20000000000 */
[----:B------:R-:W3:Y:S01]  /*a5250*/  LDCU.64 UR10, c[0x0][0x398] ;  /* 0x00007300ff0a77ac */ /* 0x000ee20008000a00 */
[----:B------:R-:W4:Y:S01]  /*a5260*/  S2R R3, SR_TID.X ;  /* 0x0000000000037919 */ /* 0x000f220000002100 */
[----:B------:R-:W5:Y:S01]  /*a5270*/  LDCU.64 UR6, c[0x0][0x390] ;  /* 0x00007200ff0677ac */ /* 0x000f620008000a00 */
[----:B------:R-:W0:Y:S01]  /*a5280*/  LDCU UR12, c[0x0][0x39c] ;  /* 0x00007380ff0c77ac */ /* 0x000e220008000800 */
[----:B------:R-:W0:Y:S01]  /*a5290*/  LDCU UR13, c[0x0][0x39c] ;  /* 0x00007380ff0d77ac */ /* 0x000e220008000800 */
[----:B-1----:R-:W-:Y:S01]  /*a52a0*/  ULEA UR4, UR5, UR4, 0x18 ;  /* 0x0000000405047291 */ /* 0x002fe2000f8ec0ff */
[----:B------:R-:W1:Y:S01]  /*a52b0*/  LDCU UR5, c[0x0][0x3b4] ;  /* 0x00007680ff0577ac */ /* 0x000e620008000800 */
[----:B0---4-:R-:W-:-:S02]  /*a52c0*/  IMAD.SHL.U32 R0, R3, 0x200, RZ ;  /* 0x0000020003007824 */ /* 0x011fc400078e00ff */
[C---:B------:R-:W-:Y:S02]  /*a52d0*/  IMAD.SHL.U32 R29, R3.reuse, 0x4, RZ ;  /* 0x00000004031d7824 */ /* 0x040fe400078e00ff */
[----:B------:R-:W-:Y:S01]  /*a52e0*/  IMAD.SHL.U32 R2, R3, 0x800, RZ ;  /* 0x0000080003027824 */ /* 0x000fe200078e00ff */
[----:B------:R-:W-:-:S04]  /*a52f0*/  LOP3.LUT R0, R0, 0x3000, RZ, 0xc0, !PT ;  /* 0x0000300000007812 */ /* 0x000fc800078ec0ff */
[----:B------:R-:W-:Y:S01]  /*a5300*/  LOP3.LUT R2, R2, 0x3000, RZ, 0xc0, !PT ;  /* 0x0000300002027812 */ /* 0x000fe200078ec0ff */
[----:B------:R-:W-:Y:S01]  /*a5310*/  BAR.SYNC.DEFER_BLOCKING 0x0 ;  /* 0x0000000000007b1d */ /* 0x000fe20000010000 */
[----:B--2---:R-:W-:Y:S01]  /*a5320*/  LOP3.LUT R0, R0, 0xc60, R28, 0xf8, !PT ;  /* 0x00000c6000007812 */ /* 0x004fe200078ef81c */
[----:B------:R-:W-:-:S03]  /*a5330*/  IMAD.SHL.U32 R28, R3, 0x10, RZ ;  /* 0x00000010031c7824 */ /* 0x000fc600078e00ff */
[----:B------:R-:W-:Y:S02]  /*a5340*/  LOP3.LUT R0, R0, 0x70, R29, 0x78, !PT ;  /* 0x0000007000007812 */ /* 0x000fe400078e781d */
[----:B------:R-:W-:Y:S02]  /*a5350*/  LOP3.LUT R2, R2, 0x3f0, R28, 0xf8, !PT ;  /* 0x000003f002027812 */ /* 0x000fe400078ef81c */
[----:B------:R-:W-:Y:S01]  /*a5360*/  SHF.R.U32.HI R28, RZ, 0x1, R3 ;  /* 0x00000001ff1c7819 */ /* 0x000fe20000011603 */
[----:B------:R0:W-:Y:S03]  /*a5370*/  STS.128 [R0+UR4], R24 ;  /* 0x0000001800007988 */ /* 0x0001e60008000c04 */
[----:B------:R-:W-:Y:S01]  /*a5380*/  LOP3.LUT R3, R2, 0x20, R28, 0x78, !PT ;  /* 0x0000002002037812 */ /* 0x000fe200078e781c */
[----:B------:R2:W-:Y:S04]  /*a5390*/  STS.128 [R0+UR4+0x200], R20 ;  /* 0x0002001400007988 */ /* 0x0005e80008000c04 */
[----:B0-----:R-:W4:Y:S04]  /*a53a0*/  LDL.LU R24, [R1+0x10] ;  /* 0x0000100001187983 */ /* 0x001f280000300800 */
[----:B------:R-:W4:Y:S04]  /*a53b0*/  LDL.LU R25, [R1+0x14] ;  /* 0x0000140001197983 */ /* 0x000f280000300800 */
[----:B------:R-:W4:Y:S04]  /*a53c0*/  LDL.LU R26, [R1+0x18] ;  /* 0x00001800011a7983 */ /* 0x000f280000300800 */
[----:B------:R-:W4:Y:S04]  /*a53d0*/  LDL.LU R27, [R1+0x1c] ;  /* 0x00001c00011b7983 */ /* 0x000f280000300800 */
[----:B--2---:R-:W2:Y:S04]  /*a53e0*/  LDL.LU R20, [R1] ;  /* 0x0000000001147983 */ /* 0x004ea80000300800 */
[----:B------:R-:W2:Y:S04]  /*a53f0*/  LDL.LU R21, [R1+0x4] ;  /* 0x0000040001157983 */ /* 0x000ea80000300800 */
[----:B------:R-:W2:Y:S04]  /*a5400*/  LDL.LU R22, [R1+0x8] ;  /* 0x0000080001167983 */ /* 0x000ea80000300800 */
[----:B------:R-:W2:Y:S01]  /*a5410*/  LDL.LU R23, [R1+0xc] ;  /* 0x00000c0001177983 */ /* 0x000ea20000300800 */
[----:B------:R-:W-:-:S03]  /*a5420*/  LOP3.LUT R2, R3, 0x40, RZ, 0x3c, !PT ;  /* 0x0000004003027812 */ /* 0x000fc600078e3cff */
[----:B------:R-:W-:Y:S04]  /*a5430*/  STS.128 [R0+UR4+0x80], R16 ;  /* 0x0000801000007988 */ /* 0x000fe80008000c04 */
[----:B------:R-:W-:Y:S04]  /*a5440*/  STS.128 [R0+UR4+0x280], R12 ;  /* 0x0002800c00007988 */ /* 0x000fe80008000c04 */
[----:B------:R-:W-:Y:S04]  /*a5450*/  STS.128 [R0+UR4+0x100], R8 ;  /* 0x0001000800007988 */ /* 0x000fe80008000c04 */
[----:B------:R-:W-:Y:S04]  /*a5460*/  STS.128 [R0+UR4+0x300], R4 ;  /* 0x0003000400007988 */ /* 0x000fe80008000c04 */
[----:B------:R-:W-:Y:S04]  /*a5470*/  STL [R1+0xc0], R3 ;  /* 0x0000c00301007387 */ /* 0x000fe80000100800 */
[----:B----4-:R-:W-:Y:S04]  /*a5480*/  STS.128 [R0+UR4+0x380], R24 ;  /* 0x0003801800007988 */ /* 0x010fe80008000c04 */
[----:B--2---:R-:W-:Y:S01]  /*a5490*/  STS.128 [R0+UR4+0x180], R20 ;  /* 0x0001801400007988 */ /* 0x004fe20008000c04 */
[----:B------:R-:W-:Y:S06]  /*a54a0*/  BAR.SYNC.DEFER_BLOCKING 0x0 ;  /* 0x0000000000007b1d */ /* 0x000fec0000010000 */
[----:B------:R-:W0:Y:S04]  /*a54b0*/  LDS.128 R4, [R3+UR4+0x400] ;  /* 0x0004000403047984 */ /* 0x000e280008000c00 */
[----:B------:R-:W2:Y:S04]  /*a54c0*/  LDS.128 R8, [R3+UR4] ;  /* 0x0000000403087984 */ /* 0x000ea80008000c00 */
[----:B0-----:R-:W-:Y:S01]  /*a54d0*/  STL.64 [R1+0x10], R4 ;  /* 0x0000100401007387 */ /* 0x001fe20000100a00 */
[----:B------:R-:W-:-:S03]  /*a54e0*/  IMAD.MOV.U32 R29, RZ, RZ, R5 ;  /* 0x000000ffff1d7224 */ /* 0x000fc600078e0005 */
[----:B--2---:R-:W-:Y:S04]  /*a54f0*/  STL.64 [R1+0xa0], R8 ;  /* 0x0000a00801007387 */ /* 0x004fe80000100a00 */
[----:B------:R-:W-:Y:S04]  /*a5500*/  STL.64 [R1+0xa8], R10 ;  /* 0x0000a80a01007387 */ /* 0x000fe80000100a00 */
[----:B------:R-:W-:Y:S04]  /*a5510*/  STL.64 [R1+0x18], R6 ;  /* 0x0000180601007387 */ /* 0x000fe80000100a00 */
[----:B------:R-:W0:Y:S04]  /*a5520*/  LDS.128 R4, [R3+UR4+0x800] ;  /* 0x0008000403047984 */ /* 0x000e280008000c00 */
[----:B------:R-:W-:Y:S04]  /*a5530*/  STL [R1+0x148], R2 ;  /* 0x0001480201007387 */ /* 0x000fe80000100800 */
[----:B0-----:R-:W-:Y:S01]  /*a5540*/  STL.64 [R1], R4 ;  /* 0x0000000401007387 */ /* 0x001fe20000100a00 */
[----:B------:R-:W-:-:S03]  /*a5550*/  IMAD.MOV.U32 R28, RZ, RZ, R5 ;  /* 0x000000ffff1c7224 */ /* 0x000fc600078e0005 */
[----:B------:R-:W-:Y:S04]  /*a5560*/  STL.64 [R1+0x8], R6 ;  /* 0x0000080601007387 */ /* 0x000fe80000100a00 */
[----:B------:R-:W2:Y:S04]  /*a5570*/  LDL.LU R24, [R1+0x90] ;  /* 0x0000900001187983 */ /* 0x000ea80000300800 */
[----:B------:R-:W2:Y:S04]  /*a5580*/  LDL.LU R25, [R1+0x94] ;  /* 0x0000940001197983 */ /* 0x000ea80000300800 */
[----:B------:R-:W4:Y:S04]  /*a5590*/  LDL.LU R26, [R1+0x98] ;  /* 0x00009800011a7983 */ /* 0x000f280000300800 */
[----:B------:R-:W4:Y:S04]  /*a55a0*/  LDL.LU R27, [R1+0x9c] ;  /* 0x00009c00011b7983 */ /* 0x000f280000300800 */
[----:B------:R-:W2:Y:S04]  /*a55b0*/  LDL.LU R20, [R1+0x60] ;  /* 0x0000600001147983 */ /* 0x000ea80000300800 */
[----:B------:R-:W2:Y:S04]  /*a55c0*/  LDL.LU R21, [R1+0x64] ;  /* 0x0000640001157983 */ /* 0x000ea80000300800 */
[----:B------:R-:W2:Y:S04]  /*a55d0*/  LDL.LU R22, [R1+0x68] ;  /* 0x0000680001167983 */ /* 0x000ea80000300800 */
[----:B------:R-:W2:Y:S04]  /*a55e0*/  LDL.LU R23, [R1+0x6c] ;  /* 0x00006c0001177983 */ /* 0x000ea80000300800 */
[----:B------:R0:W1:Y:S02]  /*a55f0*/  LDS.128 R4, [R3+UR4+0xc00] ;  /* 0x000c000403047984 */ /* 0x0000640008000c00 */
[----:B0-----:R-:W0:Y:S02]  /*a5600*/  S2R R3, SR_TID.X ;  /* 0x0000000000037919 */ /* 0x001e240000002100 */
[----:B--2---:R-:W-:Y:S04]  /*a5610*/  STL.64 [R1+0x3368], R22 ;  /* 0x0033681601007387 */ /* 0x004fe80000100a00 */
[----:B------:R2:W-:Y:S04]  /*a5620*/  STL.64 [R1+0x3360], R20 ;  /* 0x0033601401007387 */ /* 0x0005e80000100a00 */
[----:B--2---:R-:W2:Y:S04]  /*a5630*/  LDL.LU R20, [R1+0x50] ;  /* 0x0000500001147983 */ /* 0x004ea80000300800 */
[----:B------:R-:W2:Y:S04]  /*a5640*/  LDL.LU R21, [R1+0x54] ;  /* 0x0000540001157983 */ /* 0x000ea80000300800 */
[----:B------:R-:W2:Y:S04]  /*a5650*/  LDL.LU R22, [R1+0x58] ;  /* 0x0000580001167983 */ /* 0x000ea80000300800 */
[----:B------:R-:W2:Y:S04]  /*a5660*/  LDL.LU R23, [R1+0x5c] ;  /* 0x00005c0001177983 */ /* 0x000ea80000300800 */
        /* <DEDUP_REMOVED lines=19> */
[----:B------:R-:W-:Y:S04]  /*a57a0*/  STL.64 [R1+0x33a0], R20 ;  /* 0x0033a01401007387 */ /* 0x000fe80000100a00 */
[----:B----4-:R-:W-:Y:S04]  /*a57b0*/  STL.64 [R1+0x3348], R26 ;  /* 0x0033481a01007387 */ /* 0x010fe80000100a00 */
[----:B------:R2:W-:Y:S04]  /*a57c0*/  STL.64 [R1+0x3340], R24 ;  /* 0x0033401801007387 */ /* 0x0005e80000100a00 */
[----:B--2---:R-:W2:Y:S04]  /*a57d0*/  LDL.LU R24, [R1+0x80] ;  /* 0x0000800001187983 */ /* 0x004ea80000300800 */
[----:B------:R-:W2:Y:S04]  /*a57e0*/  LDL.LU R25, [R1+0x84] ;  /* 0x0000840001197983 */ /* 0x000ea80000300800 */
[----:B------:R-:W4:Y:S04]  /*a57f0*/  LDL.LU R26, [R1+0x88] ;  /* 0x00008800011a7983 */ /* 0x000f280000300800 */
[----:B------:R-:W4:Y:S01]  /*a5800*/  LDL.LU R27, [R1+0x8c] ;  /* 0x00008c00011b7983 */ /* 0x000f220000300800 */
[----:B------:R-:W-:-:S05]  /*a5810*/  IMAD.MOV.U32 R23, RZ, RZ, R2 ;  /* 0x000000ffff177224 */ /* 0x000fca00078e0002 */
[----:B------:R-:W0:Y:S04]  /*a5820*/  LDS.128 R8, [R23+UR4] ;  /* 0x0000000417087984 */ /* 0x000e280008000c00 */
[----:B------:R-:W0:Y:S04]  /*a5830*/  LDS.128 R12, [R23+UR4+0x400] ;  /* 0x00040004170c7984 */ /* 0x000e280008000c00 */
[----:B------:R-:W0:Y:S04]  /*a5840*/  LDS.128 R16, [R23+UR4+0x800] ;  /* 0x0008000417107984 */ /* 0x000e280008000c00 */
[----:B------:R-:W0:Y:S01]  /*a5850*/  LDS.128 R20, [R23+UR4+0xc00] ;  /* 0x000c000417147984 */ /* 0x000e220008000c00 */
[----:B------:R-:W-:Y:S06]  /*a5860*/  BAR.SYNC.DEFER_BLOCKING 0x0 ;  /* 0x0000000000007b1d */ /* 0x000fec0000010000 */
[----:B----4-:R-:W-:Y:S04]  /*a5870*/  STL.64 [R1+0x3358], R26 ;  /* 0x0033581a01007387 */ /* 0x010fe80000100a00 */
[----:B--2---:R2:W-:Y:S04]  /*a5880*/  STL.64 [R1+0x3350], R24 ;  /* 0x0033501801007387 */ /* 0x0045e80000100a00 */
[----:B--2---:R-:W2:Y:S04]  /*a5890*/  LDL.LU R24, [R1+0x70] ;  /* 0x0000700001187983 */ /* 0x004ea80000300800 */
[----:B------:R-:W2:Y:S04]  /*a58a0*/  LDL.LU R25, [R1+0x74] ;  /* 0x0000740001197983 */ /* 0x000ea80000300800 */
[----:B------:R-:W2:Y:S04]  /*a58b0*/  LDL.LU R26, [R1+0x78] ;  /* 0x00007800011a7983 */ /* 0x000ea80000300800 */
[----:B------:R-:W2:Y:S04]  /*a58c0*/  LDL.LU R27, [R1+0x7c] ;  /* 0x00007c00011b7983 */ /* 0x000ea80000300800 */
[----:B------:R-:W3:Y:S04]  /*a58d0*/  LDL.LU R2, [R1+0x32bc] ;  /* 0x0032bc0001027983 */ /* 0x000ee80000300800 */
[----:B-1----:R-:W-:Y:S04]  /*a58e0*/  STL [R1+0x3338], R5 ;  /* 0x0033380501007387 */ /* 0x002fe80000100800 */
[----:B------:R1:W-:Y:S04]  /*a58f0*/  STL [R1+0x3328], R6 ;  /* 0x0033280601007387 */ /* 0x0003e80000100800 */
[----:B------:R-:W-:Y:S04]  /*a5900*/  STL [R1+0x3314], R7 ;  /* 0x0033140701007387 */ /* 0x000fe80000100800 */
[----:B0-----:R0:W-:Y:S01]  /*a5910*/  STL [R1+0x3334], R10 ;  /* 0x0033340a01007387 */ /* 0x0011e20000100800 */
[----:B-1----:R-:W1:Y:S03]  /*a5920*/  LDC R6, c[0x0][0x3b8] ;  /* 0x0000ee00ff067b82 */ /* 0x002e660000000800 */
[----:B------:R-:W-:Y:S04]  /*a5930*/  STL [R1+0x3320], R11 ;  /* 0x0033200b01007387 */ /* 0x000fe80000100800 */
[----:B------:R-:W-:Y:S04]  /*a5940*/  STL [R1+0x3330], R14 ;  /* 0x0033300e01007387 */ /* 0x000fe80000100800 */
[----:B------:R-:W-:Y:S04]  /*a5950*/  STL [R1+0x331c], R15 ;  /* 0x00331c0f01007387 */ /* 0x000fe80000100800 */
[----:B------:R-:W-:Y:S01]  /*a5960*/  STL [R1+0x332c], R18 ;  /* 0x00332c1201007387 */ /* 0x000fe20000100800 */
[----:B0-----:R-:W-:-:S03]  /*a5970*/  IMAD.MOV.U32 R10, RZ, RZ, R20 ;  /* 0x000000ffff0a7224 */ /* 0x001fc600078e0014 */
[----:B------:R-:W-:Y:S04]  /*a5980*/  STL [R1+0x3318], R19 ;  /* 0x0033181301007387 */ /* 0x000fe80000100800 */
[----:B------:R-:W-:Y:S04]  /*a5990*/  STL [R1+0xb4], R21 ;  /* 0x0000b41501007387 */ /* 0x000fe80000100800 */
[----:B------:R0:W-:Y:S04]  /*a59a0*/  STL.64 [R1+0xb8], R22 ;  /* 0x0000b81601007387 */ /* 0x0001e80000100a00 */
[----:B0-----:R-:W4:Y:S04]  /*a59b0*/  LDL.LU.64 R22, [R1+0x33a8] ;  /* 0x0033a80001167983 */ /* 0x001f280000300a00 */
[----:B------:R-:W4:Y:S04]  /*a59c0*/  LDL.LU.64 R20, [R1+0x33a0] ;  /* 0x0033a00001147983 */ /* 0x000f280000300a00 */
[----:B------:R-:W2:Y:S04]  /*a59d0*/  LDL.LU R5, [R1+0x378] ;  /* 0x0003780001057983 */ /* 0x000ea80000300800 */
[----:B----4-:R0:W-:Y:S04]  /*a59e0*/  STS.128 [R0+UR4], R20 ;  /* 0x0000001400007988 */ /* 0x0101e80008000c04 */
[----:B0-----:R-:W4:Y:S04]  /*a59f0*/  LDL.LU.64 R22, [R1+0x3398] ;  /* 0x0033980001167983 */ /* 0x001f280000300a00 */
[----:B------:R-:W4:Y:S04]  /*a5a00*/  LDL.LU.64 R20, [R1+0x3390] ;  /* 0x0033900001147983 */ /* 0x000f280000300a00 */
[----:B----4-:R0:W-:Y:S04]  /*a5a10*/  STS.128 [R0+UR4+0x200], R20 ;  /* 0x0002001400007988 */ /* 0x0101e80008000c04 */
[----:B0-----:R-:W4:Y:S04]  /*a5a20*/  LDL.LU.64 R22, [R1+0x3388] ;  /* 0x0033880001167983 */ /* 0x001f280000300a00 */
[----:B------:R-:W4:Y:S04]  /*a5a30*/  LDL.LU.64 R20, [R1+0x3380] ;  /* 0x0033800001147983 */ /* 0x000f280000300a00 */
[----:B----4-:R0:W-:Y:S04]  /*a5a40*/  STS.128 [R0+UR4+0x80], R20 ;  /* 0x0000801400007988 */ /* 0x0101e80008000c04 */
[----:B0-----:R-:W4:Y:S04]  /*a5a50*/  LDL.LU.64 R22, [R1+0x3378] ;  /* 0x0033780001167983 */ /* 0x001f280000300a00 */
[----:B------:R-:W4:Y:S04]  /*a5a60*/  LDL.LU.64 R20, [R1+0x3370] ;  /* 0x0033700001147983 */ /* 0x000f280000300a00 */
[----:B--2---:R-:W-:Y:S04]  /*a5a70*/  STS.128 [R0+UR4+0x300], R24 ;  /* 0x0003001800007988 */ /* 0x004fe80008000c04 */
[----:B----4-:R0:W-:Y:S04]  /*a5a80*/  STS.128 [R0+UR4+0x280], R20 ;  /* 0x0002801400007988 */ /* 0x0101e80008000c04 */
[----:B0-----:R-:W2:Y:S04]  /*a5a90*/  LDL.LU.64 R22, [R1+0x3368] ;  /* 0x0033680001167983 */ /* 0x001ea80000300a00 */
[----:B------:R-:W2:Y:S04]  /*a5aa0*/  LDL.LU.64 R20, [R1+0x3360] ;  /* 0x0033600001147983 */ /* 0x000ea80000300a00 */
[----:B------:R-:W4:Y:S04]  /*a5ab0*/  LDL.LU R14, [R1+0xa0] ;  /* 0x0000a000010e7983 */ /* 0x000f280000300800 */
[----:B------:R-:W2:Y:S04]  /*a5ac0*/  LDL.LU.64 R26, [R1+0x3358] ;  /* 0x00335800011a7983 */ /* 0x000ea80000300a00 */
[----:B------:R-:W2:Y:S01]  /*a5ad0*/  LDL.LU.64 R24, [R1+0x3350] ;  /* 0x0033500001187983 */ /* 0x000ea20000300a00 */
[----:B------:R-:W-:-:S03]  /*a5ae0*/  SHF.R.U32.HI R3, RZ, 0x5, R3 ;  /* 0x00000005ff037819 */ /* 0x000fc60000011603 */
[----:B--2---:R0:W-:Y:S04]  /*a5af0*/  STS.128 [R0+UR4+0x180], R24 ;  /* 0x0001801800007988 */ /* 0x0041e80008000c04 */
[----:B0-----:R-:W2:Y:S04]  /*a5b00*/  LDL.LU.64 R26, [R1+0x3348] ;  /* 0x00334800011a7983 */ /* 0x001ea80000300a00 */
[----:B------:R-:W2:Y:S04]  /*a5b10*/  LDL.LU.64 R24, [R1+0x3340] ;  /* 0x0033400001187983 */ /* 0x000ea80000300a00 */
[----:B------:R-:W4:Y:S04]  /*a5b20*/  LDL.LU R11, [R1+0x10] ;  /* 0x00001000010b7983 */ /* 0x000f280000300800 */
[----:B------:R-:W4:Y:S01]  /*a5b30*/  LDL.LU R7, [R1] ;  /* 0x0000000001077983 */ /* 0x000f220000300800 */
[----:B------:R-:W-:-:S03]  /*a5b40*/  SGXT.U32 R3, R3, 0x2 ;  /* 0x000000020303781a */ /* 0x000fc60000000000 */
[----:B------:R0:W-:Y:S01]  /*a5b50*/  STS.128 [R0+UR4+0x100], R20 ;  /* 0x0001001400007988 */ /* 0x0001e20008000c04 */
[C---:B---3--:R-:W-:Y:S01]  /*a5b60*/  ISETP.GE.AND P0, PT, R2.reuse, UR10, PT ;  /* 0x0000000a02007c0c */ /* 0x048fe2000bf06270 */
[----:B------:R-:W3:Y:S01]  /*a5b70*/  LDCU UR10, c[0x0][0x39c] ;  /* 0x00007380ff0a77ac */ /* 0x000ee20008000800 */
[----:B0-----:R-:W-:Y:S01]  /*a5b80*/  IMAD R21, R2, UR5, RZ ;  /* 0x0000000502157c24 */ /* 0x001fe2000f8e02ff */
[----:B------:R-:W0:Y:S01]  /*a5b90*/  LDCU UR5, c[0x0][0x39c] ;  /* 0x00007380ff0577ac */ /* 0x000e220008000800 */
[----:B------:R-:W-:-:S03]  /*a5ba0*/  LOP3.LUT R20, R5, R3, RZ, 0xfc, !PT ;  /* 0x0000000305147212 */ /* 0x000fc600078efcff */
[----:B-----5:R-:W-:Y:S01]  /*a5bb0*/  LEA R2, P1, R21, UR6, 0x1 ;  /* 0x0000000615027c11 */ /* 0x020fe2000f8208ff */
[----:B------:R-:W5:Y:S01]  /*a5bc0*/  LDCU UR6, c[0x0][0x39c] ;  /* 0x00007380ff0677ac */ /* 0x000f620008000800 */
[----:B------:R-:W-:-:S04]  /*a5bd0*/  LOP3.LUT R23, R5, 0x8, R3, 0xfe, !PT ;  /* 0x0000000805177812 */ /* 0x000fc800078efe03 */
[----:B------:R-:W-:Y:S01]  /*a5be0*/  ISETP.LT.AND P3, PT, R23, UR13, !P0 ;  /* 0x0000000d17007c0c */ /* 0x000fe2000c761270 */
[----:B------:R-:W0:Y:S01]  /*a5bf0*/  LDCU UR13, c[0x0][0x39c] ;  /* 0x00007380ff0d77ac */ /* 0x000e220008000800 */
[----:B--2---:R2:W-:Y:S02]  /*a5c00*/  STS.128 [R0+UR4+0x380], R24 ;  /* 0x0003801800007988 */ /* 0x0045e40008000c04 */
[----:B--2---:R-:W-:Y:S01]  /*a5c10*/  LEA.HI.X.SX32 R0, R21, UR7, 0x1, P1 ;  /* 0x0000000715007c11 */ /* 0x004fe200088f0eff */
[-C--:B-1----:R-:W-:Y:S01]  /*a5c20*/  IMAD R27, R23, R6.reuse, RZ ;  /* 0x00000006171b7224 */ /* 0x082fe200078e02ff */
[----:B------:R-:W-:Y:S01]  /*a5c30*/  BAR.SYNC.DEFER_BLOCKING 0x0 ;  /* 0x0000000000007b1d */ /* 0x000fe20000010000 */
[C---:B------:R-:W-:Y:S01]  /*a5c40*/  ISETP.LT.AND P1, PT, R20.reuse, UR11, !P0 ;  /* 0x0000000b14007c0c */ /* 0x040fe2000c721270 */
[-C--:B------:R-:W-:Y:S01]  /*a5c50*/  IMAD R20, R20, R6.reuse, RZ ;  /* 0x0000000614147224 */ /* 0x080fe200078e02ff */
[C-C-:B------:R-:W-:Y:S02]  /*a5c60*/  LOP3.LUT R21, R5.reuse, 0x4, R3.reuse, 0xfe, !PT ;  /* 0x0000000405157812 */ /* 0x140fe400078efe03 */
[----:B------:R-:W-:Y:S01]  /*a5c70*/  LOP3.LUT R26, R5, 0xc, R3, 0xfe, !PT ;  /* 0x0000000c051a7812 */ /* 0x000fe200078efe03 */
[----:B------:R-:W1:Y:S01]  /*a5c80*/  LDCU UR7, c[0x0][0x39c] ;  /* 0x00007380ff0777ac */ /* 0x000e620008000800 */
[C---:B------:R-:W-:Y:S01]  /*a5c90*/  ISETP.LT.AND P2, PT, R21.reuse, UR12, !P0 ;  /* 0x0000000c15007c0c */ /* 0x040fe2000c741270 */
[----:B------:R-:W-:Y:S01]  /*a5ca0*/  IMAD R21, R21, R6, RZ ;  /* 0x0000000615157224 */ /* 0x000fe200078e02ff */
[CC--:B------:R-:W-:Y:S01]  /*a5cb0*/  LEA R22, P5, R20.reuse, R2.reuse, 0x1 ;  /* 0x0000000214167211 */ /* 0x0c0fe200078a08ff */
[----:B------:R-:W2:Y:S03]  /*a5cc0*/  LDCU UR11, c[0x0][0x39c] ;  /* 0x00007380ff0b77ac */ /* 0x000ea60008000800 */
[----:B------:R-:W-:Y:S01]  /*a5cd0*/  LEA R24, P4, R21, R2, 0x1 ;  /* 0x0000000215187211 */ /* 0x000fe200078808ff */
[----:B------:R-:W1:Y:S01]  /*a5ce0*/  LDCU UR12, c[0x0][0x39c] ;  /* 0x00007380ff0c77ac */ /* 0x000e620008000800 */
[----:B------:R-:W-:-:S02]  /*a5cf0*/  LEA.HI.X.SX32 R23, R20, R0, 0x1, P5 ;  /* 0x0000000014177211 */ /* 0x000fc400028f0eff */
[C---:B0-----:R-:W-:Y:S01]  /*a5d00*/  ISETP.LT.AND P5, PT, R26.reuse, UR5, !P0 ;  /* 0x000000051a007c0c */ /* 0x041fe2000c7a1270 */
[----:B------:R-:W-:Y:S01]  /*a5d10*/  IMAD R26, R26, R6, RZ ;  /* 0x000000061a1a7224 */ /* 0x000fe200078e02ff */
[----:B------:R-:W-:Y:S01]  /*a5d20*/  LEA R20, P6, R27, R2, 0x1 ;  /* 0x000000021b147211 */ /* 0x000fe200078c08ff */
[----:B------:R-:W0:Y:S01]  /*a5d30*/  LDCU UR5, c[0x0][0x39c] ;  /* 0x00007380ff0577ac */ /* 0x000e220008000800 */
[-C--:B------:R-:W-:Y:S02]  /*a5d40*/  LEA.HI.X.SX32 R25, R21, R0.reuse, 0x1, P4 ;  /* 0x0000000015197211 */ /* 0x080fe400020f0eff */
[----:B------:R-:W-:Y:S01]  /*a5d50*/  LEA.HI.X.SX32 R21, R27, R0, 0x1, P6 ;  /* 0x000000001b157211 */ /* 0x000fe200030f0eff */
[----:B----4-:R4:W-:Y:S04]  /*a5d60*/  @P1 STG.E.U16 desc[UR8][R22.64], R14 ;  /* 0x0000000e16001986 */ /* 0x0109e8000c101508 */
[----:B------:R-:W-:Y:S04]  /*a5d70*/  @P2 STG.E.U16 desc[UR8][R24.64], R8 ;  /* 0x0000000818002986 */ /* 0x000fe8000c101508 */
[----:B------:R0:W-:Y:S01]  /*a5d80*/  @P3 STG.E.U16 desc[UR8][R20.64], R11 ;  /* 0x0000000b14003986 */ /* 0x0001e2000c101508 */
[----:B----4-:R-:W-:-:S04]  /*a5d90*/  LEA R22, P1, R26, R2, 0x1 ;  /* 0x000000021a167211 */ /* 0x010fc800078208ff */
[----:B------:R-:W-:Y:S02]  /*a5da0*/  LEA.HI.X.SX32 R23, R26, R0, 0x1, P1 ;  /* 0x000000001a177211 */ /* 0x000fe400008f0eff */
[----:B0-----:R-:W-:-:S03]  /*a5db0*/  LOP3.LUT R20, R5, 0x10, R3, 0xfe, !PT ;  /* 0x0000001005147812 */ /* 0x001fc600078efe03 */
[----:B------:R0:W-:Y:S01]  /*a5dc0*/  @P5 STG.E.U16 desc[UR8][R22.64], R12 ;  /* 0x0000000c16005986 */ /* 0x0001e2000c101508 */
[--C-:B------:R-:W-:Y:S02]  /*a5dd0*/  LOP3.LUT R21, R5, 0x14, R3.reuse, 0xfe, !PT ;  /* 0x0000001405157812 */ /* 0x100fe400078efe03 */
[C---:B-----5:R-:W-:Y:S01]  /*a5de0*/  ISETP.LT.AND P1, PT, R20.reuse, UR6, !P0 ;  /* 0x0000000614007c0c */ /* 0x060fe2000c721270 */
[-C--:B------:R-:W-:Y:S01]  /*a5df0*/  IMAD R20, R20, R6.reuse, RZ ;  /* 0x0000000614147224 */ /* 0x080fe200078e02ff */
[C---:B-1----:R-:W-:Y:S01]  /*a5e00*/  ISETP.LT.AND P2, PT, R21.reuse, UR7, !P0 ;  /* 0x0000000715007c0c */ /* 0x042fe2000c741270 */
[----:B------:R-:W-:Y:S01]  /*a5e10*/  IMAD R21, R21, R6, RZ ;  /* 0x0000000615157224 */ /* 0x000fe200078e02ff */
[C-C-:B------:R-:W-:Y:S01]  /*a5e20*/  LOP3.LUT R26, R5.reuse, 0x1c, R3.reuse, 0xfe, !PT ;  /* 0x0000001c051a7812 */ /* 0x140fe200078efe03 */
[----:B------:R-:W1:Y:S01]  /*a5e30*/  LDCU UR6, c[0x0][0x39c] ;  /* 0x00007380ff0677ac */ /* 0x000e620008000800 */
[----:B0-----:R-:W-:Y:S01]  /*a5e40*/  LOP3.LUT R23, R5, 0x18, R3, 0xfe, !PT ;  /* 0x0000001805177812 */ /* 0x001fe200078efe03 */
[----:B------:R-:W0:Y:S01]  /*a5e50*/  LDCU UR7, c[0x0][0x39c] ;  /* 0x00007380ff0777ac */ /* 0x000e220008000800 */
[----:B------:R-:W-:-:S02]  /*a5e60*/  LEA R22, P5, R20, R2, 0x1 ;  /* 0x0000000214167211 */ /* 0x000fc400078a08ff */
[C---:B------:R-:W-:Y:S01]  /*a5e70*/  ISETP.LT.AND P3, PT, R23.reuse, UR5, !P0 ;  /* 0x0000000517007c0c */ /* 0x040fe2000c761270 */
[----:B------:R-:W-:Y:S01]  /*a5e80*/  IMAD R27, R23, R6, RZ ;  /* 0x00000006171b7224 */ /* 0x000fe200078e02ff */
[----:B------:R-:W-:Y:S01]  /*a5e90*/  LEA.HI.X.SX32 R23, R20, R0, 0x1, P5 ;  /* 0x0000000014177211 */ /* 0x000fe200028f0eff */
[----:B------:R-:W4:Y:S01]  /*a5ea0*/  LDCU UR5, c[0x0][0x39c] ;  /* 0x00007380ff0577ac */ /* 0x000f220008000800 */
[----:B------:R-:W-:Y:S02]  /*a5eb0*/  LEA R24, P4, R21, R2, 0x1 ;  /* 0x0000000215187211 */ /* 0x000fe400078808ff */
[C---:B---3--:R-:W-:Y:S01]  /*a5ec0*/  ISETP.LT.AND P5, PT, R26.reuse, UR10, !P0 ;  /* 0x0000000a1a007c0c */ /* 0x048fe2000c7a1270 */
[----:B------:R-:W-:Y:S01]  /*a5ed0*/  IMAD R26, R26, R6, RZ ;  /* 0x000000061a1a7224 */ /* 0x000fe200078e02ff */
[----:B------:R-:W-:Y:S01]  /*a5ee0*/  LEA R20, P6, R27, R2, 0x1 ;  /* 0x000000021b147211 */ /* 0x000fe200078c08ff */
[----:B------:R3:W-:Y:S01]  /*a5ef0*/  @P1 STG.E.U16 desc[UR8][R22.64], R7 ;  /* 0x0000000716001986 */ /* 0x0007e2000c101508 */
[-C--:B------:R-:W-:Y:S01]  /*a5f00*/  LEA.HI.X.SX32 R25, R21, R0.reuse, 0x1, P4 ;  /* 0x0000000015197211 */ /* 0x080fe200020f0eff */
[----:B------:R-:W5:Y:S01]  /*a5f10*/  LDCU UR10, c[0x0][0x39c] ;  /* 0x00007380ff0a77ac */ /* 0x000f620008000800 */
[----:B------:R-:W-:-:S03]  /*a5f20*/  LEA.HI.X.SX32 R21, R27, R0, 0x1, P6 ;  /* 0x000000001b157211 */ /* 0x000fc600030f0eff */
[----:B------:R-:W-:Y:S01]  /*a5f30*/  @P2 STG.E.U16 desc[UR8][R24.64], R16 ;  /* 0x0000001018002986 */ /* 0x000fe2000c101508 */
[----:B---3--:R-:W-:-:S03]  /*a5f40*/  LEA R22, P1, R26, R2, 0x1 ;  /* 0x000000021a167211 */ /* 0x008fc600078208ff */
[----:B------:R3:W-:Y:S01]  /*a5f50*/  @P3 STG.E.U16 desc[UR8][R20.64], R4 ;  /* 0x0000000414003986 */ /* 0x0007e2000c101508 */
[----:B------:R-:W-:-:S05]  /*a5f60*/  LEA.HI.X.SX32 R23, R26, R0, 0x1, P1 ;  /* 0x000000001a177211 */ /* 0x000fca00008f0eff */
[----:B------:R0:W-:Y:S01]  /*a5f70*/  @P5 STG.E.U16 desc[UR8][R22.64], R10 ;  /* 0x0000000a16005986 */ /* 0x0001e2000c101508 */
[----:B---3--:R-:W-:-:S04]  /*a5f80*/  LOP3.LUT R20, R5, 0x20, R3, 0xfe, !PT ;  /* 0x0000002005147812 */ /* 0x008fc800078efe03 */
[C---:B--2---:R-:W-:Y:S01]  /*a5f90*/  ISETP.LT.AND P3, PT, R20.reuse, UR11, !P0 ;  /* 0x0000000b14007c0c */ /* 0x044fe2000c761270 */
[----:B------:R-:W2:Y:S01]  /*a5fa0*/  LDCU UR11, c[0x0][0x39c] ;  /* 0x00007380ff0b77ac */ /* 0x000ea20008000800 */
[----:B0-----:R-:W-:Y:S01]  /*a5fb0*/  IMAD R23, R20, R6, RZ ;  /* 0x0000000614177224 */ /* 0x001fe200078e02ff */
[C-C-:B------:R-:W-:Y:S02]  /*a5fc0*/  LOP3.LUT R21, R5.reuse, 0x24, R3.reuse, 0xfe, !PT ;  /* 0x0000002405157812 */ /* 0x140fe400078efe03 */
[----:B------:R-:W-:Y:S02]  /*a5fd0*/  LOP3.LUT R24, R5, 0x28, R3, 0xfe, !PT ;  /* 0x0000002805187812 */ /* 0x000fe400078efe03 */
[----:B------:R-:W-:Y:S02]  /*a5fe0*/  LEA R22, P1, R23, R2, 0x1 ;  /* 0x0000000217167211 */ /* 0x000fe400078208ff */
[C---:B------:R-:W-:Y:S01]  /*a5ff0*/  ISETP.LT.AND P4, PT, R21.reuse, UR12, !P0 ;  /* 0x0000000c15007c0c */ /* 0x040fe2000c781270 */
[----:B------:R-:W-:Y:S01]  /*a6000*/  IMAD R21, R21, R6, RZ ;  /* 0x0000000615157224 */ /* 0x000fe200078e02ff */
[----:B------:R-:W-:Y:S01]  /*a6010*/  PRMT R4, R14, 0x7632, R4 ;  /* 0x000076320e047816 */ /* 0x000fe20000000004 */
[----:B------:R-:W0:Y:S01]  /*a6020*/  LDCU UR12, c[0x0][0x39c] ;  /* 0x00007380ff0c77ac */ /* 0x000e220008000800 */
[----:B------:R-:W-:-:S02]  /*a6030*/  LEA.HI.X.SX32 R23, R23, R0, 0x1, P1 ;  /* 0x0000000017177211 */ /* 0x000fc400008f0eff */
[C---:B----4-:R-:W-:Y:S01]  /*a6040*/  ISETP.LT.AND P5, PT, R24.reuse, UR5, !P0 ;  /* 0x0000000518007c0c */ /* 0x050fe2000c7a1270 */
[----:B------:R-:W-:Y:S01]  /*a6050*/  IMAD R24, R24, R6, RZ ;  /* 0x0000000618187224 */ /* 0x000fe200078e02ff */
[C---:B------:R-:W-:Y:S01]  /*a6060*/  LEA R20, P2, R21.reuse, R2, 0x1 ;  /* 0x0000000215147211 */ /* 0x040fe200078408ff */
[----:B------:R3:W-:Y:S01]  /*a6070*/  @P3 STG.E.U16 desc[UR8][R22.64], R4 ;  /* 0x0000000416003986 */ /* 0x0007e2000c101508 */
[----:B------:R-:W-:Y:S01]  /*a6080*/  PRMT R8, R8, 0x7632, R8 ;  /* 0x0000763208087816 */ /* 0x000fe20000000008 */
[----:B------:R-:W4:Y:S01]  /*a6090*/  LDCU UR5, c[0x0][0x39c] ;  /* 0x00007380ff0577ac */ /* 0x000f220008000800 */
[----:B------:R-:W-:Y:S02]  /*a60a0*/  LEA.HI.X.SX32 R21, R21, R0, 0x1, P2 ;  /* 0x0000000015157211 */ /* 0x000fe400010f0eff */
[----:B---3--:R-:W-:Y:S02]  /*a60b0*/  LEA R22, P1, R24, R2, 0x1 ;  /* 0x0000000218167211 */ /* 0x008fe400078208ff */
[----:B------:R-:W-:-:S02]  /*a60c0*/  PRMT R4, R11, 0x7632, R4 ;  /* 0x000076320b047816 */ /* 0x000fc40000000004 */
[----:B------:R-:W-:Y:S01]  /*a60d0*/  LEA.HI.X.SX32 R23, R24, R0, 0x1, P1 ;  /* 0x0000000018177211 */ /* 0x000fe200008f0eff */
[----:B------:R-:W-:Y:S04]  /*a60e0*/  @P4 STG.E.U16 desc[UR8][R20.64], R8 ;  /* 0x0000000814004986 */ /* 0x000fe8000c101508 */
[----:B------:R3:W-:Y:S02]  /*a60f0*/  @P5 STG.E.U16 desc[UR8][R22.64], R4 ;  /* 0x0000000416005986 */ /* 0x0007e4000c101508 */
[----:B---3--:R-:W-:Y:S02]  /*a6100*/  PRMT R4, R7, 0x7632, R4 ;  /* 0x0000763207047816 */ /* 0x008fe40000000004 */
[----:B------:R-:W3:Y:S01]  /*a6110*/  LDL R7, [R1+0xa4] ;  /* 0x0000a40001077983 */ /* 0x000ee20000100800 */
[----:B------:R-:W-:-:S02]  /*a6120*/  LOP3.LUT R8, R5, 0x2c, R3, 0xfe, !PT ;  /* 0x0000002c05087812 */ /* 0x000fc400078efe03 */
[C-C-:B------:R-:W-:Y:S02]  /*a6130*/  LOP3.LUT R20, R5.reuse, 0x30, R3.reuse, 0xfe, !PT ;  /* 0x0000003005147812 */ /* 0x140fe400078efe03 */
[C---:B-1----:R-:W-:Y:S01]  /*a6140*/  ISETP.LT.AND P3, PT, R8.reuse, UR6, !P0 ;  /* 0x0000000608007c0c */ /* 0x042fe2000c761270 */
[-C--:B------:R-:W-:Y:S01]  /*a6150*/  IMAD R8, R8, R6.reuse, RZ ;  /* 0x0000000608087224 */ /* 0x080fe200078e02ff */
[C---:B------:R-:W-:Y:S01]  /*a6160*/  ISETP.LT.AND P4, PT, R20.reuse, UR7, !P0 ;  /* 0x0000000714007c0c */ /* 0x040fe2000c781270 */
[----:B------:R-:W-:Y:S01]  /*a6170*/  IMAD R23, R20, R6, RZ ;  /* 0x0000000614177224 */ /* 0x000fe200078e02ff */
[----:B------:R-:W-:Y:S01]  /*a6180*/  LOP3.LUT R24, R5, 0x34, R3, 0xfe, !PT ;  /* 0x0000003405187812 */ /* 0x000fe200078efe03 */
[----:B------:R-:W1:Y:S01]  /*a6190*/  LDCU UR6, c[0x0][0x39c] ;  /* 0x00007380ff0677ac */ /* 0x000e620008000800 */
[----:B------:R-:W-:Y:S02]  /*a61a0*/  LEA R20, P1, R8, R2, 0x1 ;  /* 0x0000000208147211 */ /* 0x000fe400078208ff */
[----:B------:R-:W-:Y:S01]  /*a61b0*/  PRMT R12, R12, 0x7632, R12 ;  /* 0x000076320c0c7816 */ /* 0x000fe2000000000c */
[----:B------:R-:W0:Y:S01]  /*a61c0*/  LDCU UR7, c[0x0][0x39c] ;  /* 0x00007380ff0777ac */ /* 0x000e220008000800 */
[----:B------:R-:W-:Y:S01]  /*a61d0*/  LEA.HI.X.SX32 R21, R8, R0, 0x1, P1 ;  /* 0x0000000008157211 */ /* 0x000fe200008f0eff */
[C---:B------:R-:W-:Y:S01]  /*a61e0*/  IMAD R8, R24.reuse, R6, RZ ;  /* 0x0000000618087224 */ /* 0x040fe200078e02ff */
[----:B----4-:R-:W-:Y:S01]  /*a61f0*/  ISETP.LT.AND P5, PT, R24, UR5, !P0 ;  /* 0x0000000518007c0c */ /* 0x010fe2000c7a1270 */
[----:B------:R-:W4:Y:S01]  /*a6200*/  LDCU UR5, c[0x0][0x39c] ;  /* 0x00007380ff0577ac */ /* 0x000f220008000800 */
[----:B------:R-:W-:Y:S01]  /*a6210*/  LEA R22, P2, R23, R2, 0x1 ;  /* 0x0000000217167211 */ /* 0x000fe200078408ff */
[----:B------:R0:W-:Y:S01]  /*a6220*/  @P3 STG.E.U16 desc[UR8][R20.64], R12 ;  /* 0x0000000c14003986 */ /* 0x0001e2000c101508 */
[----:B------:R-:W-:-:S02]  /*a6230*/  PRMT R16, R16, 0x7632, R16 ;  /* 0x0000763210107816 */ /* 0x000fc40000000010 */
[----:B------:R-:W-:Y:S02]  /*a6240*/  LEA.HI.X.SX32 R23, R23, R0, 0x1, P2 ;  /* 0x0000000017177211 */ /* 0x000fe400010f0eff */
[C---:B0-----:R-:W-:Y:S02]  /*a6250*/  LEA R20, P1, R8.reuse, R2, 0x1 ;  /* 0x0000000208147211 */ /* 0x041fe400078208ff */
[----:B------:R-:W-:Y:S02]  /*a6260*/  LOP3.LUT R12, R5, 0x38, R3, 0xfe, !PT ;  /* 0x00000038050c7812 */ /* 0x000fe400078efe03 */
[----:B------:R-:W-:Y:S01]  /*a6270*/  LEA.HI.X.SX32 R21, R8, R0, 0x1, P1 ;  /* 0x0000000008157211 */ /* 0x000fe200008f0eff */
[----:B------:R-:W-:Y:S01]  /*a6280*/  @P4 STG.E.U16 desc[UR8][R22.64], R4 ;  /* 0x0000000416004986 */ /* 0x000fe2000c101508 */
[C---:B-1----:R-:W-:Y:S01]  /*a6290*/  ISETP.LT.AND P2, PT, R12.reuse, UR6, !P0 ;  /* 0x000000060c007c0c */ /* 0x042fe2000c741270 */
[----:B------:R-:W-:Y:S01]  /*a62a0*/  IMAD R8, R12, R6, RZ ;  /* 0x000000060c087224 */ /* 0x000fe200078e02ff */
[----:B------:R-:W0:Y:S01]  /*a62b0*/  LDCU UR6, c[0x0][0x39c] ;  /* 0x00007380ff0677ac */ /* 0x000e220008000800 */
[----:B------:R1:W-:Y:S02]  /*a62c0*/  @P5 STG.E.U16 desc[UR8][R20.64], R16 ;  /* 0x0000001014005986 */ /* 0x0003e4000c101508 */
[----:B-1----:R-:W-:-:S02]  /*a62d0*/  PRMT R16, R4, 0x7632, R16 ;  /* 0x0000763204107816 */ /* 0x002fc40000000010 */
[----:B------:R-:W-:Y:S02]  /*a62e0*/  LOP3.LUT R4, R5, 0x3c, R3, 0xfe, !PT ;  /* 0x0000003c05047812 */ /* 0x000fe400078efe03 */
[----:B------:R-:W-:Y:S02]  /*a62f0*/  LEA R22, P1, R8, R2, 0x1 ;  /* 0x0000000208167211 */ /* 0x000fe400078208ff */
[C---:B----4-:R-:W-:Y:S01]  /*a6300*/  ISETP.LT.AND P3, PT, R4.reuse, UR5, !P0 ;  /* 0x0000000504007c0c */ /* 0x050fe2000c761270 */
[----:B------:R-:W-:Y:S01]  /*a6310*/  IMAD R4, R4, R6, RZ ;  /* 0x0000000604047224 */ /* 0x000fe200078e02ff */
[----:B------:R-:W-:Y:S01]  /*a6320*/  LEA.HI.X.SX32 R23, R8, R0, 0x1, P1 ;  /* 0x0000000008177211 */ /* 0x000fe200008f0eff */
[----:B------:R-:W1:Y:S03]  /*a6330*/  LDCU UR5, c[0x0][0x39c] ;  /* 0x00007380ff0577ac */ /* 0x000e660008000800 */
[----:B------:R-:W-:-:S02]  /*a6340*/  LEA R20, P1, R4, R2, 0x1 ;  /* 0x0000000204147211 */ /* 0x000fc400078208ff */
[C-C-:B------:R-:W-:Y:S02]  /*a6350*/  LOP3.LUT R12, R5.reuse, 0x40, R3.reuse, 0xfe, !PT ;  /* 0x00000040050c7812 */ /* 0x140fe400078efe03 */
[----:B------:R-:W-:Y:S02]  /*a6360*/  LEA.HI.X.SX32 R21, R4, R0, 0x1, P1 ;  /* 0x0000000004157211 */ /* 0x000fe400008f0eff */
[----:B------:R-:W-:Y:S01]  /*a6370*/  LOP3.LUT R4, R5, 0x44, R3, 0xfe, !PT ;  /* 0x0000004405047812 */ /* 0x000fe200078efe03 */
[CC--:B------:R-:W-:Y:S01]  /*a6380*/  IMAD R8, R12.reuse, R6.reuse, RZ ;  /* 0x000000060c087224 */ /* 0x0c0fe200078e02ff */
[----:B------:R-:W-:Y:S01]  /*a6390*/  ISETP.LT.AND P4, PT, R12, UR7, !P0 ;  /* 0x000000070c007c0c */ /* 0x000fe2000c781270 */
[----:B------:R4:W-:Y:S01]  /*a63a0*/  @P2 STG.E.U16 desc[UR8][R22.64], R16 ;  /* 0x0000001016002986 */ /* 0x0009e2000c101508 */
[----:B------:R-:W-:Y:S01]  /*a63b0*/  PRMT R12, R10, 0x7632, R12 ;  /* 0x000076320a0c7816 */ /* 0x000fe2000000000c */
[----:B------:R-:W1:Y:S01]  /*a63c0*/  LDCU UR7, c[0x0][0x39c] ;  /* 0x00007380ff0777ac */ /* 0x000e620008000800 */
[C---:B0-----:R-:W-:Y:S01]  /*a63d0*/  ISETP.LT.AND P5, PT, R4.reuse, UR6, !P0 ;  /* 0x0000000604007c0c */ /* 0x041fe2000c7a1270 */
[----:B------:R-:W-:-:S02]  /*a63e0*/  IMAD R4, R4, R6, RZ ;  /* 0x0000000604047224 */ /* 0x000fc400078e02ff */
[----:B------:R0:W-:Y:S01]  /*a63f0*/  @P3 STG.E.U16 desc[UR8][R20.64], R12 ;  /* 0x0000000c14003986 */ /* 0x0001e2000c101508 */
[C-C-:B------:R-:W-:Y:S01]  /*a6400*/  LOP3.LUT R11, R5.reuse, 0xa0, R3.reuse, 0xfe, !PT ;  /* 0x000000a0050b7812 */ /* 0x140fe200078efe03 */
[----:B------:R-:W1:Y:S01]  /*a6410*/  LDCU UR6, c[0x0][0x39c] ;  /* 0x00007380ff0677ac */ /* 0x000e620008000800 */
[-C--:B----4-:R-:W-:Y:S02]  /*a6420*/  LEA R22, P2, R8, R2.reuse, 0x1 ;  /* 0x0000000208167211 */ /* 0x090fe400078408ff */
[C-C-:B------:R-:W-:Y:S02]  /*a6430*/  LOP3.LUT R16, R5.reuse, 0x48, R3.reuse, 0xfe, !PT ;  /* 0x0000004805107812 */ /* 0x140fe400078efe03 */
[----:B0-----:R-:W-:Y:S02]  /*a6440*/  LEA R20, P3, R4, R2, 0x1 ;  /* 0x0000000204147211 */ /* 0x001fe400078608ff */
[-C--:B------:R-:W-:Y:S02]  /*a6450*/  LEA.HI.X.SX32 R23, R8, R0.reuse, 0x1, P2 ;  /* 0x0000000008177211 */ /* 0x080fe400010f0eff */
[----:B------:R-:W-:Y:S01]  /*a6460*/  LEA.HI.X.SX32 R21, R4, R0, 0x1, P3 ;  /* 0x0000000004157211 */ /* 0x000fe200018f0eff */
[----:B------:R-:W-:Y:S01]  /*a6470*/  IMAD R4, R16, R6, RZ ;  /* 0x0000000610047224 */ /* 0x000fe200078e02ff */
[----:B------:R-:W-:-:S02]  /*a6480*/  LOP3.LUT R8, R5, 0x4c, R3, 0xfe, !PT ;  /* 0x0000004c05087812 */ /* 0x000fc400078efe03 */
[C-C-:B------:R-:W-:Y:S02]  /*a6490*/  LOP3.LUT R12, R5.reuse, 0x50, R3.reuse, 0xfe, !PT ;  /* 0x00000050050c7812 */ /* 0x140fe400078efe03 */
[C---:B-1----:R-:W-:Y:S01]  /*a64a0*/  ISETP.LT.AND P1, PT, R8.reuse, UR7, !P0 ;  /* 0x0000000708007c0c */ /* 0x042fe2000c721270 */
[-C--:B------:R-:W-:Y:S01]  /*a64b0*/  IMAD R8, R8, R6.reuse, RZ ;  /* 0x0000000608087224 */ /* 0x080fe200078e02ff */
[C---:B-----5:R-:W-:Y:S01]  /*a64c0*/  ISETP.LT.AND P3, PT, R12.reuse, UR10, !P0 ;  /* 0x0000000a0c007c0c */ /* 0x060fe2000c761270 */
[----:B------:R-:W-:Y:S01]  /*a64d0*/  IMAD R12, R12, R6, RZ ;  /* 0x000000060c0c7224 */ /* 0x000fe200078e02ff */
[C-C-:B------:R-:W-:Y:S01]  /*a64e0*/  LOP3.LUT R6, R5.reuse, 0x80, R3.reuse, 0xfe, !PT ;  /* 0x0000008005067812 */ /* 0x140fe200078efe03 */
[----:B------:R-:W0:Y:S01]  /*a64f0*/  LDCU UR7, c[0x0][0x39c] ;  /* 0x00007380ff0777ac */ /* 0x000e220008000800 */
[C-C-:B------:R-:W-:Y:S02]  /*a6500*/  LOP3.LUT R15, R5.reuse, 0xa4, R3.reuse, 0xfe, !PT ;  /* 0x000000a4050f7812 */ /* 0x140fe400078efe03 */
[----:B------:R-:W-:Y:S01]  /*a6510*/  ISETP.LT.AND P2, PT, R16, UR5, !P0 ;  /* 0x0000000510007c0c */ /* 0x000fe2000c741270 */
[----:B------:R-:W1:Y:S01]  /*a6520*/  LDCU UR5, c[0x0][0x39c] ;  /* 0x00007380ff0577ac */ /* 0x000e620008000800 */
[----:B------:R-:W-:-:S02]  /*a6530*/  LOP3.LUT R16, R5, 0x54, R3, 0xfe, !PT ;  /* 0x0000005405107812 */ /* 0x000fc400078efe03 */
[----:B------:R-:W-:Y:S01]  /*a6540*/  LOP3.LUT R26, R5, 0x6c, R3, 0xfe, !PT ;  /* 0x0000006c051a7812 */ /* 0x000fe200078efe03 */
[----:B------:R-:W4:Y:S01]  /*a6550*/  LDCU UR10, c[0x0][0x39c] ;  /* 0x00007380ff0a77ac */ /* 0x000f220008000800 */
[----:B---3--:R3:W-:Y:S01]  /*a6560*/  @P4 STG.E.U16 desc[UR8][R22.64], R7 ;  /* 0x0000000716004986 */ /* 0x0087e2000c101508 */
[----:B------:R-:W-:-:S04]  /*a6570*/  LEA R24, P4, R4, R2, 0x1 ;  /* 0x0000000204187211 */ /* 0x000fc800078808ff */
[----:B------:R-:W-:Y:S02]  /*a6580*/  LEA.HI.X.SX32 R25, R4, R0, 0x1, P4 ;  /* 0x0000000004197211 */ /* 0x000fe400020f0eff */
[C-C-:B------:R-:W-:Y:S02]  /*a6590*/  LOP3.LUT R4, R5.reuse, 0x1fc, R3.reuse, 0xfe, !PT ;  /* 0x000001fc05047812 */ /* 0x140fe400078efe03 */
[----:B---3--:R-:W-:-:S03]  /*a65a0*/  LOP3.LUT R7, R5, 0x7c, R3, 0xfe, !PT ;  /* 0x0000007c05077812 */ /* 0x008fc600078efe03 */
[----:B------:R-:W-:Y:S04]  /*a65b0*/  STL [R1+0x20], R4 ;  /* 0x0000200401007387 */ /* 0x000fe80000100800 */
[----:B------:R3:W-:Y:S04]  /*a65c0*/  STL [R1], R7 ;  /* 0x0000000701007387 */ /* 0x0007e80000100800 */
[----:B------:R5:W-:Y:S01]  /*a65d0*/  STL [R1+0x10], R6 ;  /* 0x0000100601007387 */ /* 0x000be20000100800 */
[C-C-:B---3--:R-:W-:Y:S02]  /*a65e0*/  LOP3.LUT R7, R5.reuse, 0x88, R3.reuse, 0xfe, !PT ;  /* 0x0000008805077812 */ /* 0x148fe400078efe03 */
[----:B-----5:R-:W-:-:S03]  /*a65f0*/  LOP3.LUT R6, R5, 0x90, R3, 0xfe, !PT ;  /* 0x0000009005067812 */ /* 0x020fc600078efe03 */
[----:B------:R3:W-:Y:S04]  /*a6600*/  STL [R1+0x28], R7 ;  /* 0x0000280701007387 */ /* 0x0007e80000100800 */
[----:B------:R-:W-:Y:S01]  /*a6610*/  STL [R1+0x30], R6 ;  /* 0x0000300601007387 */ /* 0x000fe20000100800 */
[----:B---3--:R-:W-:-:S05]  /*a6620*/  LOP3.LUT R7, R5, 0x94, R3, 0xfe, !PT ;  /* 0x0000009405077812 */ /* 0x008fca00078efe03 */
[----:B------:R3:W-:Y:S04]  /*a6630*/  STL [R1+0x34], R7 ;  /* 0x0000340701007387 */ /* 0x0007e80000100800 */
[----:B------:R5:W-:Y:S01]  /*a6640*/  STL [R1+0x40], R11 ;  /* 0x0000400b01007387 */ /* 0x000be20000100800 */
[----:B---3--:R-:W-:-:S03]  /*a6650*/  LOP3.LUT R7, R5, 0xa8, R3, 0xfe, !PT ;  /* 0x000000a805077812 */ /* 0x008fc600078efe03 */
[----:B------:R3:W-:Y:S01]  /*a6660*/  STL [R1+0x44], R15 ;  /* 0x0000440f01007387 */ /* 0x0007e20000100800 */
[----:B-----5:R-:W-:-:S03]  /*a6670*/  LOP3.LUT R11, R5, 0xac, R3, 0xfe, !PT ;  /* 0x000000ac050b7812 */ /* 0x020fc600078efe03 */
[----:B------:R5:W-:Y:S04]  /*a6680*/  STL [R1+0x48], R7 ;  /* 0x0000480701007387 */ /* 0x000be80000100800 */
[----:B------:R0:W-:Y:S01]  /*a6690*/  STL [R1+0x4c], R11 ;  /* 0x00004c0b01007387 */ /* 0x0001e20000100800 */
[C-C-:B---3--:R-:W-:Y:S02]  /*a66a0*/  LOP3.LUT R15, R5.reuse, 0xb0, R3.reuse, 0xfe, !PT ;  /* 0x000000b0050f7812 */ /* 0x148fe400078efe03 */
[----:B-----5:R-:W-:-:S03]  /*a66b0*/  LOP3.LUT R7, R5, 0xb4, R3, 0xfe, !PT ;  /* 0x000000b405077812 */ /* 0x020fc600078efe03 */
[----:B------:R3:W-:Y:S01]  /*a66c0*/  STL [R1+0x50], R15 ;  /* 0x0000500f01007387 */ /* 0x0007e20000100800 */
[----:B0-----:R-:W-:-:S03]  /*a66d0*/  LOP3.LUT R11, R5, 0xb8, R3, 0xfe, !PT ;  /* 0x000000b8050b7812 */ /* 0x001fc600078efe03 */
[----:B------:R0:W-:Y:S04]  /*a66e0*/  STL [R1+0x54], R7 ;  /* 0x0000540701007387 */ /* 0x0001e80000100800 */
[----:B------:R5:W-:Y:S01]  /*a66f0*/  @P5 STG.E.U16 desc[UR8][R20.64], R9 ;  /* 0x0000000914005986 */ /* 0x000be2000c101508 */
[----:B---3--:R-:W-:-:S03]  /*a6700*/  LOP3.LUT R15, R5, 0xbc, R3, 0xfe, !PT ;  /* 0x000000bc050f7812 */ /* 0x008fc600078efe03 */
[----:B------:R3:W-:Y:S01]  /*a6710*/  STL [R1+0x58], R11 ;  /* 0x0000580b01007387 */ /* 0x0007e20000100800 */
[----:B0-----:R-:W-:-:S03]  /*a6720*/  LOP3.LUT R7, R5, 0xc0, R3, 0xfe, !PT ;  /* 0x000000c005077812 */ /* 0x001fc600078efe03 */
[----:B------:R-:W-:Y:S01]  /*a6730*/  STL [R1+0x5c], R15 ;  /* 0x00005c0f01007387 */ /* 0x000fe20000100800 */
[C---:B-----5:R-:W-:Y:S02]  /*a6740*/  LEA R20, P5, R8.reuse, R2, 0x1 ;  /* 0x0000000208147211 */ /* 0x060fe400078a08ff */
[----:B---3--:R-:W-:Y:S02]  /*a6750*/  LOP3.LUT R11, R5, 0xc4, R3, 0xfe, !PT ;  /* 0x000000c4050b7812 */ /* 0x008fe400078efe03 */
[----:B------:R-:W-:Y:S02]  /*a6760*/  LEA.HI.X.SX32 R21, R8, R0, 0x1, P5 ;  /* 0x0000000008157211 */ /* 0x000fe400028f0eff */
[C---:B------:R-:W-:Y:S01]  /*a6770*/  LEA R22, P6, R12.reuse, R2, 0x1 ;  /* 0x000000020c167211 */ /* 0x040fe200078c08ff */
[----:B------:R0:W-:Y:S04]  /*a6780*/  STL [R1+0x3324], R11 ;  /* 0x0033240b01007387 */ /* 0x0001e80000100800 */
[----:B------:R3:W-:Y:S01]  /*a6790*/  STL [R1+0x60], R7 ;  /* 0x0000600701007387 */ /* 0x0007e20000100800 */
[----:B------:R-:W-:-:S03]  /*a67a0*/  LEA.HI.X.SX32 R23, R12, R0, 0x1, P6 ;  /* 0x000000000c177211 */ /* 0x000fc600030f0eff */
[----:B------:R5:W-:Y:S01]  /*a67b0*/  @P2 STG.E.U16 desc[UR8][R24.64], R29 ;  /* 0x0000001d18002986 */ /* 0x000be2000c101508 */
[----:B0-----:R-:W-:-:S03]  /*a67c0*/  LOP3.LUT R11, R5, 0xd0, R3, 0xfe, !PT ;  /* 0x000000d0050b7812 */ /* 0x001fc600078efe03 */
[----:B------:R0:W-:Y:S01]  /*a67d0*/  @P1 STG.E.U16 desc[UR8][R20.64], R13 ;  /* 0x0000000d14001986 */ /* 0x0001e2000c101508 */
[----:B---3--:R-:W-:-:S03]  /*a67e0*/  LOP3.LUT R7, R5, 0xc8, R3, 0xfe, !PT ;  /* 0x000000c805077812 */ /* 0x008fc600078efe03 */
[----:B------:R3:W-:Y:S04]  /*a67f0*/  @P3 STG.E.U16 desc[UR8][R22.64], R28 ;  /* 0x0000001c16003986 */ /* 0x0007e8000c101508 */
[----:B------:R-:W-:Y:S01]  /*a6800*/  STL [R1+0x68], R7 ;  /* 0x0000680701007387 */ /* 0x000fe20000100800 */
[----:B-----5:R-:W5:Y:S01]  /*a6810*/  LDC R25, c[0x0][0x3b8] ;  /* 0x0000ee00ff197b82 */ /* 0x020f620000000800 */
[C-C-:B0-----:R-:W-:Y:S02]  /*a6820*/  LOP3.LUT R20, R5.reuse, 0xdc, R3.reuse, 0xfe, !PT ;  /* 0x000000dc05147812 */ /* 0x141fe400078efe03 */
[----:B------:R0:W-:Y:S01]  /*a6830*/  STL [R1+0x70], R11 ;  /* 0x0000700b01007387 */ /* 0x0001e20000100800 */
[----:B---3--:R-:W-:-:S03]  /*a6840*/  LOP3.LUT R22, R5, 0xe4, R3, 0xfe, !PT ;  /* 0x000000e405167812 */ /* 0x008fc600078efe03 */
[----:B------:R3:W-:Y:S01]  /*a6850*/  STL [R1+0x7c], R20 ;  /* 0x00007c1401007387 */ /* 0x0007e20000100800 */
[C-C-:B0-----:R-:W-:Y:S02]  /*a6860*/  LOP3.LUT R11, R5.reuse, 0xe0, R3.reuse, 0xfe, !PT ;  /* 0x000000e0050b7812 */ /* 0x141fe400078efe03 */
[----:B---3--:R-:W-:-:S03]  /*a6870*/  LOP3.LUT R20, R5, 0xe8, R3, 0xfe, !PT ;  /* 0x000000e805147812 */ /* 0x008fc600078efe03 */
[----:B------:R0:W-:Y:S04]  /*a6880*/  STL [R1+0x80], R11 ;  /* 0x0000800b01007387 */ /* 0x0001e80000100800 */
[----:B------:R3:W-:Y:S04]  /*a6890*/  STL [R1+0x84], R22 ;  /* 0x0000841601007387 */ /* 0x0007e80000100800 */
[----:B------:R1:W-:Y:S01]  /*a68a0*/  STL [R1+0x88], R20 ;  /* 0x0000881401007387 */ /* 0x0003e20000100800 */
[C-C-:B0-----:R-:W-:Y:S02]  /*a68b0*/  LOP3.LUT R11, R5.reuse, 0xec, R3.reuse, 0xfe, !PT ;  /* 0x000000ec050b7812 */ /* 0x141fe400078efe03 */
[----:B---3--:R-:W-:-:S03]  /*a68c0*/  LOP3.LUT R22, R5, 0xf0, R3, 0xfe, !PT ;  /* 0x000000f005167812 */ /* 0x008fc600078efe03 */
[----:B------:R0:W-:Y:S01]  /*a68d0*/  STL [R1+0x8c], R11 ;  /* 0x00008c0b01007387 */ /* 0x0001e20000100800 */
[----:B-1----:R-:W-:-:S03]  /*a68e0*/  LOP3.LUT R20, R5, 0xf4, R3, 0xfe, !PT ;  /* 0x000000f405147812 */ /* 0x002fc600078efe03 */
[----:B------:R1:W-:Y:S04]  /*a68f0*/  STL [R1+0x90], R22 ;  /* 0x0000901601007387 */ /* 0x0003e80000100800 */
[----:B------:R3:W-:Y:S01]  /*a6900*/  STL [R1+0x94], R20 ;  /* 0x0000941401007387 */ /* 0x0007e20000100800 */
[C-C-:B0-----:R-:W-:Y:S02]  /*a6910*/  LOP3.LUT R11, R5.reuse, 0xf8, R3.reuse, 0xfe, !PT ;  /* 0x000000f8050b7812 */ /* 0x141fe400078efe03 */
[----:B-1----:R-:W-:-:S03]  /*a6920*/  LOP3.LUT R22, R5, 0xfc, R3, 0xfe, !PT ;  /* 0x000000fc05167812 */ /* 0x002fc600078efe03 */
[----:B------:R-:W-:Y:S01]  /*a6930*/  STL [R1+0x98], R11 ;  /* 0x0000980b01007387 */ /* 0x000fe20000100800 */
[----:B---3--:R-:W-:-:S03]  /*a6940*/  LOP3.LUT R20, R5, 0x100, R3, 0xfe, !PT ;  /* 0x0000010005147812 */ /* 0x008fc600078efe03 */
[----:B------:R0:W-:Y:S01]  /*a6950*/  STL [R1+0x9c], R22 ;  /* 0x00009c1601007387 */ /* 0x0001e20000100800 */
[----:B------:R-:W-:-:S03]  /*a6960*/  LOP3.LUT R24, R5, 0x108, R3, 0xfe, !PT ;  /* 0x0000010805187812 */ /* 0x000fc600078efe03 */
[----:B------:R1:W-:Y:S04]  /*a6970*/  STL [R1+0xa0], R20 ;  /* 0x0000a01401007387 */ /* 0x0003e80000100800 */
[----:B------:R3:W-:Y:S01]  /*a6980*/  STL [R1+0xc4], R24 ;  /* 0x0000c41801007387 */ /* 0x0007e20000100800 */
[C-C-:B0-----:R-:W-:Y:S02]  /*a6990*/  LOP3.LUT R22, R5.reuse, 0x110, R3.reuse, 0xfe, !PT ;  /* 0x0000011005167812 */ /* 0x141fe400078efe03 */
[C-C-:B-1----:R-:W-:Y:S02]  /*a69a0*/  LOP3.LUT R20, R5.reuse, 0x10c, R3.reuse, 0xfe, !PT ;  /* 0x0000010c05147812 */ /* 0x142fe400078efe03 */
[----:B---3--:R-:W-:-:S03]  /*a69b0*/  LOP3.LUT R24, R5, 0x114, R3, 0xfe, !PT ;  /* 0x0000011405187812 */ /* 0x008fc600078efe03 */
[----:B------:R0:W-:Y:S04]  /*a69c0*/  STL [R1+0xc8], R20 ;  /* 0x0000c81401007387 */ /* 0x0001e80000100800 */
[----:B------:R1:W-:Y:S01]  /*a69d0*/  STL [R1+0xcc], R22 ;  /* 0x0000cc1601007387 */ /* 0x0003e20000100800 */
[----:B0-----:R-:W-:-:S03]  /*a69e0*/  LOP3.LUT R20, R5, 0x118, R3, 0xfe, !PT ;  /* 0x0000011805147812 */ /* 0x001fc600078efe03 */
[----:B------:R0:W-:Y:S01]  /*a69f0*/  STL [R1+0xd0], R24 ;  /* 0x0000d01801007387 */ /* 0x0001e20000100800 */
[----:B-1----:R-:W-:-:S03]  /*a6a00*/  LOP3.LUT R22, R5, 0x11c, R3, 0xfe, !PT ;  /* 0x0000011c05167812 */ /* 0x002fc600078efe03 */
[----:B------:R1:W-:Y:S01]  /*a6a10*/  STL [R1+0xd4], R20 ;  /* 0x0000d41401007387 */ /* 0x0003e20000100800 */
[----:B0-----:R-:W-:-:S03]  /*a6a20*/  LOP3.LUT R24, R5, 0x120, R3, 0xfe, !PT ;  /* 0x0000012005187812 */ /* 0x001fc600078efe03 */
[----:B------:R0:W-:Y:S01]  /*a6a30*/  STL [R1+0xd8], R22 ;  /* 0x0000d81601007387 */ /* 0x0001e20000100800 */
[----:B-1----:R-:W-:-:S03]  /*a6a40*/  LOP3.LUT R20, R5, 0x124, R3, 0xfe, !PT ;  /* 0x0000012405147812 */ /* 0x002fc600078efe03 */
[----:B------:R1:W-:Y:S04]  /*a6a50*/  STL [R1+0xdc], R24 ;  /* 0x0000dc1801007387 */ /* 0x0003e80000100800 */
[----:B------:R3:W-:Y:S01]  /*a6a60*/  STL [R1+0xe0], R20 ;  /* 0x0000e01401007387 */ /* 0x0007e20000100800 */
[C-C-:B0-----:R-:W-:Y:S02]  /*a6a70*/  LOP3.LUT R22, R5.reuse, 0x128, R3.reuse, 0xfe, !PT ;  /* 0x0000012805167812 */ /* 0x141fe400078efe03 */
[----:B-1----:R-:W-:-:S03]  /*a6a80*/  LOP3.LUT R24, R5, 0x12c, R3, 0xfe, !PT ;  /* 0x0000012c05187812 */ /* 0x002fc600078efe03 */
[----:B------:R0:W-:Y:S01]  /*a6a90*/  STL [R1+0xe4], R22 ;  /* 0x0000e41601007387 */ /* 0x0001e20000100800 */
[----:B---3--:R-:W-:-:S03]  /*a6aa0*/  LOP3.LUT R20, R5, 0x130, R3, 0xfe, !PT ;  /* 0x0000013005147812 */ /* 0x008fc600078efe03 */
        /* <DEDUP_REMOVED lines=90> */
[----:B------:R-:W-:Y:S01]  /*a7050*/  STL [R1+0x1b0], R24 ;  /* 0x0001b01801007387 */ /* 0x000fe20000100800 */
[----:B------:R-:W-:-:S03]  /*a7060*/  LOP3.LUT R21, R5, 0x58, R3, 0xfe, !PT ;  /* 0x0000005805157812 */ /* 0x000fc600078efe03 */
[----:B------:R1:W-:Y:S01]  /*a7070*/  STL [R1+0x1b4], R20 ;  /* 0x0001b41401007387 */ /* 0x0003e20000100800 */
[C-C-:B0-----:R-:W-:Y:S02]  /*a7080*/  LOP3.LUT R22, R5.reuse, 0x1e8, R3.reuse, 0xfe, !PT ;  /* 0x000001e805167812 */ /* 0x141fe400078efe03 */
[C-C-:B------:R-:W-:Y:S02]  /*a7090*/  LOP3.LUT R23, R5.reuse, 0x5c, R3.reuse, 0xfe, !PT ;  /* 0x0000005c05177812 */ /* 0x140fe400078efe03 */
[C---:B--2---:R-:W-:Y:S02]  /*a70a0*/  ISETP.LT.AND P4, PT, R16.reuse, UR11, !P0 ;  /* 0x0000000b10007c0c */ /* 0x044fe4000c781270 */
[--C-:B-1----:R-:W-:Y:S01]  /*a70b0*/  LOP3.LUT R20, R5, 0x1ec, R3.reuse, 0xfe, !PT ;  /* 0x000001ec05147812 */ /* 0x102fe200078efe03 */
[----:B------:R-:W-:Y:S01]  /*a70c0*/  STL [R1+0x1b8], R22 ;  /* 0x0001b81601007387 */ /* 0x000fe20000100800 */
[-C--:B-----5:R-:W-:Y:S01]  /*a70d0*/  IMAD R16, R16, R25.reuse, RZ ;  /* 0x0000001910107224 */ /* 0x0a0fe200078e02ff */
[C---:B------:R-:W-:Y:S01]  /*a70e0*/  ISETP.LT.AND P3, PT, R21.reuse, UR6, !P0 ;  /* 0x0000000615007c0c */ /* 0x040fe2000c761270 */
[-C--:B------:R-:W-:Y:S01]  /*a70f0*/  IMAD R21, R21, R25.reuse, RZ ;  /* 0x0000001915157224 */ /* 0x080fe200078e02ff */
[----:B------:R0:W-:Y:S01]  /*a7100*/  STL [R1+0x1bc], R20 ;  /* 0x0001bc1401007387 */ /* 0x0001e20000100800 */
[C---:B------:R-:W-:Y:S01]  /*a7110*/  ISETP.LT.AND P2, PT, R23.reuse, UR5, !P0 ;  /* 0x0000000517007c0c */ /* 0x040fe2000c741270 */
[----:B------:R-:W-:Y:S01]  /*a7120*/  IMAD R23, R23, R25, RZ ;  /* 0x0000001917177224 */ /* 0x000fe200078e02ff */
[----:B------:R-:W-:Y:S01]  /*a7130*/  LOP3.LUT R25, R5, 0x1f4, R3, 0xfe, !PT ;  /* 0x000001f405197812 */ /* 0x000fe200078efe03 */
[----:B------:R-:W1:Y:S01]  /*a7140*/  LDCU UR5, c[0x0][0x39c] ;  /* 0x00007380ff0577ac */ /* 0x000e620008000800 */
[----:B------:R-:W-:-:S02]  /*a7150*/  LEA R24, P1, R16, R2, 0x1 ;  /* 0x0000000210187211 */ /* 0x000fc400078208ff */
[C-C-:B------:R-:W-:Y:S01]  /*a7160*/  LOP3.LUT R4, R5.reuse, 0x60, R3.reuse, 0xfe, !PT ;  /* 0x0000006005047812 */ /* 0x140fe200078efe03 */
[----:B------:R-:W2:Y:S01]  /*a7170*/  LDCU UR6, c[0x0][0x39c] ;  /* 0x00007380ff0677ac */ /* 0x000ea20008000800 */
[C-C-:B0-----:R-:W-:Y:S02]  /*a7180*/  LOP3.LUT R20, R5.reuse, 0x1f0, R3.reuse, 0xfe, !PT ;  /* 0x000001f005147812 */ /* 0x141fe400078efe03 */
[----:B------:R-:W-:Y:S01]  /*a7190*/  LOP3.LUT R8, R5, 0x64, R3, 0xfe, !PT ;  /* 0x0000006405087812 */ /* 0x000fe200078efe03 */
[----:B------:R-:W0:Y:S02]  /*a71a0*/  LDCU UR11, c[0x0][0x39c] ;  /* 0x00007380ff0b77ac */ /* 0x000e240008000800 */
[----:B------:R-:W-:Y:S04]  /*a71b0*/  STL [R1+0x144], R20 ;  /* 0x0001441401007387 */ /* 0x000fe80000100800 */
[----:B------:R3:W-:Y:S02]  /*a71c0*/  STL [R1+0x1a8], R25 ;  /* 0x0001a81901007387 */ /* 0x0007e40000100800 */
[----:B---3--:R-:W-:-:S02]  /*a71d0*/  LEA.HI.X.SX32 R25, R16, R0, 0x1, P1 ;  /* 0x0000000010197211 */ /* 0x008fc400008f0eff */
[----:B------:R-:W3:Y:S01]  /*a71e0*/  LDL.LU R16, [R1+0x20] ;  /* 0x0000200001107983 */ /* 0x000ee20000300800 */
[C-C-:B------:R-:W-:Y:S02]  /*a71f0*/  LOP3.LUT R12, R5.reuse, 0x68, R3.reuse, 0xfe, !PT ;  /* 0x00000068050c7812 */ /* 0x140fe400078efe03 */
[C-C-:B------:R-:W-:Y:S02]  /*a7200*/  LOP3.LUT R27, R5.reuse, 0x70, R3.reuse, 0xfe, !PT ;  /* 0x00000070051b7812 */ /* 0x140fe400078efe03 */
[C-C-:B------:R-:W-:Y:S02]  /*a7210*/  LOP3.LUT R28, R5.reuse, 0x74, R3.reuse, 0xfe, !PT ;  /* 0x00000074051c7812 */ /* 0x140fe400078efe03 */
[C-C-:B------:R-:W-:Y:S02]  /*a7220*/  LOP3.LUT R29, R5.reuse, 0x78, R3.reuse, 0xfe, !PT ;  /* 0x00000078051d7812 */ /* 0x140fe400078efe03 */
[C-C-:B------:R-:W-:Y:S02]  /*a7230*/  LOP3.LUT R10, R5.reuse, 0x84, R3.reuse, 0xfe, !PT ;  /* 0x00000084050a7812 */ /* 0x140fe400078efe03 */
[----:B------:R-:W-:-:S02]  /*a7240*/  LOP3.LUT R14, R5, 0x8c, R3, 0xfe, !PT ;  /* 0x0000008c050e7812 */ /* 0x000fc400078efe03 */
[C-C-:B------:R-:W-:Y:S02]  /*a7250*/  LOP3.LUT R18, R5.reuse, 0x98, R3.reuse, 0xfe, !PT ;  /* 0x0000009805127812 */ /* 0x140fe400078efe03 */
[C-C-:B------:R-:W-:Y:S02]  /*a7260*/  LOP3.LUT R6, R5.reuse, 0x9c, R3.reuse, 0xfe, !PT ;  /* 0x0000009c05067812 */ /* 0x140fe400078efe03 */
[C-C-:B------:R-:W-:Y:S02]  /*a7270*/  LOP3.LUT R15, R5.reuse, 0xcc, R3.reuse, 0xfe, !PT ;  /* 0x000000cc050f7812 */ /* 0x140fe400078efe03 */
[C-C-:B------:R-:W-:Y:S02]  /*a7280*/  LOP3.LUT R19, R5.reuse, 0xd4, R3.reuse, 0xfe, !PT ;  /* 0x000000d405137812 */ /* 0x140fe400078efe03 */
[C-C-:B------:R-:W-:Y:S02]  /*a7290*/  LOP3.LUT R7, R5.reuse, 0xd8, R3.reuse, 0xfe, !PT ;  /* 0x000000d805077812 */ /* 0x140fe400078efe03 */
[----:B------:R-:W-:-:S02]  /*a72a0*/  LOP3.LUT R11, R5, 0x104, R3, 0xfe, !PT ;  /* 0x00000104050b7812 */ /* 0x000fc400078efe03 */
[----:B------:R-:W-:Y:S02]  /*a72b0*/  LOP3.LUT R3, R5, 0x1f8, R3, 0xfe, !PT ;  /* 0x000001f805037812 */ /* 0x000fe400078efe03 */
[----:B------:R-:W5:Y:S04]  /*a72c0*/  LDL.LU R5, [R1+0x3338] ;  /* 0x0033380001057983 */ /* 0x000f680000300800 */
[----:B------:R0:W-:Y:S04]  /*a72d0*/  STL [R1+0x138], R3 ;  /* 0x0001380301007387 */ /* 0x0001e80000100800 */
[----:B------:R1:W-:Y:S04]  /*a72e0*/  @P4 STG.E.U16 desc[UR8][R24.64], R17 ;  /* 0x0000001118004986 */ /* 0x0003e8000c101508 */
[----:B0-----:R-:W2:Y:S04]  /*a72f0*/  LDL.LU R3, [R1+0xa4] ;  /* 0x0000a40001037983 */ /* 0x001ea80000300800 */
[----:B-1----:R-:W2:Y:S04]  /*a7300*/  LDL.LU R24, [R1+0x14] ;  /* 0x0000140001187983 */ /* 0x002ea80000300800 */
[----:B------:R-:W2:Y:S01]  /*a7310*/  LDL.LU R25, [R1+0xb4] ;  /* 0x0000b40001197983 */ /* 0x000ea20000300800 */
[----:B------:R-:W-:-:S02]  /*a7320*/  LEA R20, P6, R21, R2, 0x1 ;  /* 0x0000000215147211 */ /* 0x000fc400078c08ff */
[----:B------:R-:W-:Y:S02]  /*a7330*/  LEA R22, P5, R23, R2, 0x1 ;  /* 0x0000000217167211 */ /* 0x000fe400078a08ff */
[-C--:B------:R-:W-:Y:S02]  /*a7340*/  LEA.HI.X.SX32 R21, R21, R0.reuse, 0x1, P6 ;  /* 0x0000000015157211 */ /* 0x080fe400030f0eff */
[----:B------:R-:W-:Y:S02]  /*a7350*/  LEA.HI.X.SX32 R23, R23, R0, 0x1, P5 ;  /* 0x0000000017177211 */ /* 0x000fe400028f0eff */
[----:B------:R-:W-:Y:S01]  /*a7360*/  ISETP.LT.AND P4, PT, R4, UR7, !P0 ;  /* 0x0000000704007c0c */ /* 0x000fe2000c781270 */
[----:B------:R-:W0:Y:S01]  /*a7370*/  LDCU UR7, c[0x0][0x39c] ;  /* 0x00007380ff0777ac */ /* 0x000e220008000800 */
[----:B---3--:R-:W-:Y:S02]  /*a7380*/  ISETP.LT.AND P1, PT, R16, UR13, !P0 ;  /* 0x0000000d10007c0c */ /* 0x008fe4000c721270 */
[----:B------:R-:W1:Y:S02]  /*a7390*/  LDC R16, c[0x0][0x3b8] ;  /* 0x0000ee00ff107b82 */ /* 0x000e640000000800 */
[-C--:B-1----:R-:W-:Y:S01]  /*a73a0*/  IMAD R4, R4, R16.reuse, RZ ;  /* 0x0000001004047224 */ /* 0x082fe200078e02ff */
[----:B-----5:R1:W-:Y:S01]  /*a73b0*/  @P3 STG.E.U16 desc[UR8][R20.64], R5 ;  /* 0x0000000514003986 */ /* 0x0203e2000c101508 */
[C---:B----4-:R-:W-:Y:S01]  /*a73c0*/  ISETP.LT.AND P3, PT, R8.reuse, UR10, !P0 ;  /* 0x0000000a08007c0c */ /* 0x050fe2000c761270 */
[----:B------:R-:W3:Y:S01]  /*a73d0*/  LDCU UR10, c[0x0][0x39c] ;  /* 0x00007380ff0a77ac */ /* 0x000ee20008000800 */
[----:B--2---:R-:W-:Y:S01]  /*a73e0*/  PRMT R13, R3, 0x7632, R13 ;  /* 0x00007632030d7816 */ /* 0x004fe2000000000d */
[----:B------:R-:W-:Y:S01]  /*a73f0*/  IMAD R3, R8, R16, RZ ;  /* 0x0000001008037224 */ /* 0x000fe200078e02ff */
[----:B-1----:R-:W-:Y:S01]  /*a7400*/  LEA R20, P6, R4, R2, 0x1 ;  /* 0x0000000204147211 */ /* 0x002fe200078c08ff */
[----:B------:R1:W-:Y:S01]  /*a7410*/  @P2 STG.E.U16 desc[UR8][R22.64], R25 ;  /* 0x0000001916002986 */ /* 0x0003e2000c101508 */
[C---:B------:R-:W-:Y:S01]  /*a7420*/  ISETP.LT.AND P2, PT, R12.reuse, UR12, !P0 ;  /* 0x0000000c0c007c0c */ /* 0x040fe2000c741270 */
[----:B------:R-:W-:Y:S01]  /*a7430*/  IMAD R12, R12, R16, RZ ;  /* 0x000000100c0c7224 */ /* 0x000fe200078e02ff */
[----:B------:R-:W-:-:S04]  /*a7440*/  LEA.HI.X.SX32 R21, R4, R0, 0x1, P6 ;  /* 0x0000000004157211 */ /* 0x000fc800030f0eff */
[-C--:B------:R-:W-:Y:S02]  /*a7450*/  LEA R8, P6, R12, R2.reuse, 0x1 ;  /* 0x000000020c087211 */ /* 0x080fe400078c08ff */
[C---:B-1----:R-:W-:Y:S02]  /*a7460*/  LEA R22, P5, R3.reuse, R2, 0x1 ;  /* 0x0000000203167211 */ /* 0x042fe400078a08ff */
[----:B------:R-:W-:Y:S02]  /*a7470*/  PRMT R5, R24, 0x7632, R5 ;  /* 0x0000763218057816 */ /* 0x000fe40000000005 */
[-C--:B------:R-:W-:Y:S01]  /*a7480*/  LEA.HI.X.SX32 R23, R3, R0.reuse, 0x1, P5 ;  /* 0x0000000003177211 */ /* 0x080fe200028f0eff */
[----:B------:R-:W2:Y:S01]  /*a7490*/  LDL.LU R24, [R1+0x10] ;  /* 0x0000100001187983 */ /* 0x000ea20000300800 */
[----:B------:R-:W-:Y:S02]  /*a74a0*/  PRMT R3, R9, 0x7632, R3 ;  /* 0x0000763209037816 */ /* 0x000fe40000000003 */
[----:B------:R-:W-:-:S02]  /*a74b0*/  LEA.HI.X.SX32 R9, R12, R0, 0x1, P6 ;  /* 0x000000000c097211 */ /* 0x000fc400030f0eff */
[----:B------:R-:W4:Y:S04]  /*a74c0*/  LDL.LU R12, [R1+0x4] ;  /* 0x00000400010c7983 */ /* 0x000f280000300800 */
[----:B------:R-:W-:Y:S04]  /*a74d0*/  @P4 STG.E.U16 desc[UR8][R20.64], R13 ;  /* 0x0000000d14004986 */ /* 0x000fe8000c101508 */
[----:B------:R1:W-:Y:S04]  /*a74e0*/  @P3 STG.E.U16 desc[UR8][R22.64], R3 ;  /* 0x0000000316003986 */ /* 0x0003e8000c101508 */
[----:B-1----:R-:W5:Y:S01]  /*a74f0*/  LDL.LU R23, [R1] ;  /* 0x0000000001177983 */ /* 0x002f620000300800 */
[C---:B------:R-:W-:Y:S01]  /*a7500*/  ISETP.LT.AND P4, PT, R26.reuse, UR5, !P0 ;  /* 0x000000051a007c0c */ /* 0x040fe2000c781270 */
[-C--:B------:R-:W-:Y:S01]  /*a7510*/  IMAD R26, R26, R16.reuse, RZ ;  /* 0x000000101a1a7224 */ /* 0x080fe200078e02ff */
[C---:B------:R-:W-:Y:S01]  /*a7520*/  ISETP.LT.AND P3, PT, R27.reuse, UR6, !P0 ;  /* 0x000000061b007c0c */ /* 0x040fe2000c761270 */
[----:B------:R1:W-:Y:S01]  /*a7530*/  @P2 STG.E.U16 desc[UR8][R8.64], R5 ;  /* 0x0000000508002986 */ /* 0x0003e2000c101508 */
[-C--:B------:R-:W-:Y:S01]  /*a7540*/  IMAD R27, R27, R16.reuse, RZ ;  /* 0x000000101b1b7224 */ /* 0x080fe200078e02ff */
[C---:B0-----:R-:W-:Y:S01]  /*a7550*/  ISETP.LT.AND P2, PT, R28.reuse, UR7, !P0 ;  /* 0x000000071c007c0c */ /* 0x041fe2000c741270 */
[----:B------:R-:W-:Y:S01]  /*a7560*/  IMAD R3, R28, R16, RZ ;  /* 0x000000101c037224 */ /* 0x000fe200078e02ff */
[----:B------:R-:W-:Y:S01]  /*a7570*/  PRMT R17, R17, 0x7632, R17 ;  /* 0x0000763211117816 */ /* 0x000fe20000000011 */
[----:B------:R-:W2:Y:S01]  /*a7580*/  LDL.LU R22, [R1+0x28] ;  /* 0x0000280001167983 */ /* 0x000ea20000300800 */
[----:B------:R-:W0:Y:S01]  /*a7590*/  LDCU UR5, c[0x0][0x39c] ;  /* 0x00007380ff0577ac */ /* 0x000e220008000800 */
[----:B------:R-:W0:Y:S01]  /*a75a0*/  LDCU UR6, c[0x0][0x39c] ;  /* 0x00007380ff0677ac */ /* 0x000e220008000800 */
[----:B-1----:R-:W-:-:S02]  /*a75b0*/  LEA R8, P5, R26, R2, 0x1 ;  /* 0x000000021a087211 */ /* 0x002fc400078a08ff */
[----:B------:R-:W-:Y:S01]  /*a75c0*/  PRMT R5, R13, 0x7632, R5 ;  /* 0x000076320d057816 */ /* 0x000fe20000000005 */
[----:B------:R-:W1:Y:S01]  /*a75d0*/  LDCU UR7, c[0x0][0x39c] ;  /* 0x00007380ff0777ac */ /* 0x000e620008000800 */
[----:B------:R-:W-:Y:S02]  /*a75e0*/  LEA.HI.X.SX32 R9, R26, R0, 0x1, P5 ;  /* 0x000000001a097211 */ /* 0x000fe400028f0eff */
[----:B------:R-:W-:-:S04]  /*a75f0*/  LEA R20, P5, R3, R2, 0x1 ;  /* 0x0000000203147211 */ /* 0x000fc800078a08ff */
[----:B------:R-:W-:Y:S01]  /*a7600*/  LEA.HI.X.SX32 R21, R3, R0, 0x1, P5 ;  /* 0x0000000003157211 */ /* 0x000fe200028f0eff */
[----:B------:R0:W-:Y:S02]  /*a7610*/  @P4 STG.E.U16 desc[UR8][R8.64], R5 ;  /* 0x0000000508004986 */ /* 0x0001e4000c101508 */
[----:B0-----:R-:W-:Y:S02]  /*a7620*/  PRMT R9, R5, 0x7632, R9 ;  /* 0x0000763205097816 */ /* 0x001fe40000000009 */
[----:B----4-:R-:W-:Y:S02]  /*a7630*/  PRMT R4, R12, 0x7632, R4 ;  /* 0x000076320c047816 */ /* 0x010fe40000000004 */
[----:B------:R-:W-:-:S04]  /*a7640*/  LEA R12, P6, R27, R2, 0x1 ;  /* 0x000000021b0c7211 */ /* 0x000fc800078c08ff */
[----:B------:R-:W-:-:S05]  /*a7650*/  LEA.HI.X.SX32 R13, R27, R0, 0x1, P6 ;  /* 0x000000001b0d7211 */ /* 0x000fca00030f0eff */
[----:B------:R-:W-:Y:S04]  /*a7660*/  @P3 STG.E.U16 desc[UR8][R12.64], R4 ;  /* 0x000000040c003986 */ /* 0x000fe8000c101508 */
[----:B------:R0:W-:Y:S04]  /*a7670*/  @P2 STG.E.U16 desc[UR8][R20.64], R17 ;  /* 0x0000001114002986 */ /* 0x0001e8000c101508 */
[----:B0-----:R-:W4:Y:S01]  /*a7680*/  LDL.LU R20, [R1+0xa8] ;  /* 0x0000a80001147983 */ /* 0x001f220000300800 */
[C---:B---3--:R-:W-:Y:S01]  /*a7690*/  ISETP.LT.AND P3, PT, R29.reuse, UR10, !P0 ;  /* 0x0000000a1d007c0c */ /* 0x048fe2000c761270 */
[----:B------:R-:W-:-:S02]  /*a76a0*/  IMAD R29, R29, R16, RZ ;  /* 0x000000101d1d7224 */ /* 0x000fc400078e02ff */
[-C--:B-----5:R-:W-:Y:S02]  /*a76b0*/  IMAD R3, R23, R16.reuse, RZ ;  /* 0x0000001017037224 */ /* 0x0a0fe400078e02ff */
[C---:B--2---:R-:W-:Y:S01]  /*a76c0*/  IMAD R12, R24.reuse, R16, RZ ;  /* 0x00000010180c7224 */ /* 0x044fe200078e02ff */
[----:B------:R-:W-:Y:S01]  /*a76d0*/  LEA R4, P4, R29, R2, 0x1 ;  /* 0x000000021d047211 */ /* 0x000fe200078808ff */
[----:B------:R-:W2:Y:S01]  /*a76e0*/  LDL.LU R26, [R1+0x30] ;  /* 0x00003000011a7983 */ /* 0x000ea20000300800 */
[----:B------:R-:W-:Y:S01]  /*a76f0*/  ISETP.LT.AND P2, PT, R23, UR5, !P0 ;  /* 0x0000000517007c0c */ /* 0x000fe2000c741270 */
[----:B------:R-:W0:Y:S01]  /*a7700*/  LDCU UR5, c[0x0][0x39c] ;  /* 0x00007380ff0577ac */ /* 0x000e220008000800 */
[----:B------:R-:W-:Y:S01]  /*a7710*/  LEA.HI.X.SX32 R5, R29, R0, 0x1, P4 ;  /* 0x000000001d057211 */ /* 0x000fe200020f0eff */
[----:B------:R-:W3:Y:S01]  /*a7720*/  LDL.LU R23, [R1+0x18] ;  /* 0x0000180001177983 */ /* 0x000ee20000300800 */
[-C--:B------:R-:W-:Y:S01]  /*a7730*/  LEA R8, P5, R3, R2.reuse, 0x1 ;  /* 0x0000000203087211 */ /* 0x080fe200078a08ff */
[----:B------:R-:W5:Y:S02]  /*a7740*/  LDCU UR10, c[0x0][0x39c] ;  /* 0x00007380ff0a77ac */ /* 0x000f640008000800 */
[----:B------:R0:W-:Y:S01]  /*a7750*/  @P3 STG.E.U16 desc[UR8][R4.64], R9 ;  /* 0x0000000904003986 */ /* 0x0001e2000c101508 */
[----:B------:R-:W-:Y:S01]  /*a7760*/  ISETP.LT.AND P4, PT, R24, UR6, !P0 ;  /* 0x0000000618007c0c */ /* 0x000fe2000c781270 */
[----:B------:R-:W2:Y:S01]  /*a7770*/  LDCU UR6, c[0x0][0x39c] ;  /* 0x00007380ff0677ac */ /* 0x000ea20008000800 */
[----:B------:R-:W-:Y:S01]  /*a7780*/  PRMT R13, R25, 0x7632, R13 ;  /* 0x00007632190d7816 */ /* 0x000fe2000000000d */
[----:B------:R-:W2:Y:S04]  /*a7790*/  LDL.LU R24, [R1+0x34] ;  /* 0x0000340001187983 */ /* 0x000ea80000300800 */
[----:B------:R-:W3:Y:S01]  /*a77a0*/  LDL.LU R25, [R1+0x8] ;  /* 0x0000080001197983 */ /* 0x000ee20000300800 */
[----:B0-----:R-:W-:-:S02]  /*a77b0*/  LEA R4, P3, R12, R2, 0x1 ;  /* 0x000000020c047211 */ /* 0x001fc400078608ff */
[----:B------:R-:W-:Y:S01]  /*a77c0*/  LEA.HI.X.SX32 R9, R3, R0, 0x1, P5 ;  /* 0x0000000003097211 */ /* 0x000fe200028f0eff */
[----:B------:R-:W-:Y:S01]  /*a77d0*/  IMAD R3, R10, R16, RZ ;  /* 0x000000100a037224 */ /* 0x000fe200078e02ff */
[----:B------:R-:W-:Y:S02]  /*a77e0*/  LEA.HI.X.SX32 R5, R12, R0, 0x1, P3 ;  /* 0x000000000c057211 */ /* 0x000fe400018f0eff */
[----:B-1----:R-:W-:Y:S01]  /*a77f0*/  ISETP.LT.AND P3, PT, R10, UR7, !P0 ;  /* 0x000000070a007c0c */ /* 0x002fe2000c761270 */
[----:B------:R0:W-:Y:S04]  /*a7800*/  @P2 STG.E.U16 desc[UR8][R8.64], R13 ;  /* 0x0000000d08002986 */ /* 0x0001e8000c101508 */
[----:B------:R-:W3:Y:S01]  /*a7810*/  LDL.LU R10, [R1+0x3334] ;  /* 0x00333400010a7983 */ /* 0x000ee20000300800 */
[C---:B-----5:R-:W-:Y:S01]  /*a7820*/  ISETP.LT.AND P2, PT, R22.reuse, UR10, !P0 ;  /* 0x0000000a16007c0c */ /* 0x060fe2000c741270 */
[----:B------:R-:W1:Y:S01]  /*a7830*/  LDCU UR7, c[0x0][0x39c] ;  /* 0x00007380ff0777ac */ /* 0x000e620008000800 */
[----:B------:R-:W5:Y:S01]  /*a7840*/  LDCU UR10, c[0x0][0x39c] ;  /* 0x00007380ff0a77ac */ /* 0x000f620008000800 */
[----:B0-----:R-:W-:-:S05]  /*a7850*/  IMAD R9, R22, R16, RZ ;  /* 0x0000001016097224 */ /* 0x001fca00078e02ff */
[----:B------:R-:W-:-:S04]  /*a7860*/  LEA R8, P5, R9, R2, 0x1 ;  /* 0x0000000209087211 */ /* 0x000fc800078a08ff */
[----:B------:R-:W-:Y:S01]  /*a7870*/  LEA.HI.X.SX32 R9, R9, R0, 0x1, P5 ;  /* 0x0000000009097211 */ /* 0x000fe200028f0eff */
[----:B----4-:R0:W-:Y:S02]  /*a7880*/  @P4 STG.E.U16 desc[UR8][R4.64], R20 ;  /* 0x0000001404004986 */ /* 0x0101e4000c101508 */
[----:B0-----:R-:W-:-:S04]  /*a7890*/  LEA R4, P4, R3, R2, 0x1 ;  /* 0x0000000203047211 */ /* 0x001fc800078808ff */
[----:B------:R-:W-:Y:S01]  /*a78a0*/  LEA.HI.X.SX32 R5, R3, R0, 0x1, P4 ;  /* 0x0000000003057211 */ /* 0x000fe200020f0eff */
[CC--:B------:R-:W-:Y:S01]  /*a78b0*/  IMAD R3, R14.reuse, R16.reuse, RZ ;  /* 0x000000100e037224 */ /* 0x0c0fe200078e02ff */
[----:B------:R-:W-:Y:S01]  /*a78c0*/  ISETP.LT.AND P4, PT, R14, UR5, !P0 ;  /* 0x000000050e007c0c */ /* 0x000fe2000c781270 */
[----:B------:R-:W0:Y:S01]  /*a78d0*/  LDCU UR5, c[0x0][0x39c] ;  /* 0x00007380ff0577ac */ /* 0x000e220008000800 */
[----:B------:R-:W4:Y:S01]  /*a78e0*/  LDL.LU R14, [R1+0x3330] ;  /* 0x00333000010e7983 */ /* 0x000f220000300800 */
[C---:B--2---:R-:W-:Y:S01]  /*a78f0*/  IMAD R12, R26.reuse, R16, RZ ;  /* 0x000000101a0c7224 */ /* 0x044fe200078e02ff */
[----:B------:R-:W-:Y:S01]  /*a7900*/  ISETP.LT.AND P5, PT, R26, UR6, !P0 ;  /* 0x000000061a007c0c */ /* 0x000fe2000c7a1270 */
[----:B------:R-:W2:Y:S01]  /*a7910*/  LDCU UR6, c[0x0][0x39c] ;  /* 0x00007380ff0677ac */ /* 0x000ea20008000800 */
[----:B------:R-:W2:Y:S04]  /*a7920*/  LDL.LU R28, [R1+0x40] ;  /* 0x00004000011c7983 */ /* 0x000ea80000300800 */
[----:B------:R-:W2:Y:S04]  /*a7930*/  LDL.LU R22, [R1+0xb8] ;  /* 0x0000b80001167983 */ /* 0x000ea80000300800 */
[----:B------:R-:W2:Y:S04]  /*a7940*/  LDL.LU R21, [R1+0x44] ;  /* 0x0000440001157983 */ /* 0x000ea80000300800 */
[----:B------:R-:W2:Y:S04]  /*a7950*/  LDL.LU R26, [R1+0x48] ;  /* 0x00004800011a7983 */ /* 0x000ea80000300800 */
[----:B---3--:R3:W-:Y:S04]  /*a7960*/  @P3 STG.E.U16 desc[UR8][R4.64], R10 ;  /* 0x0000000a04003986 */ /* 0x0087e8000c101508 */
[----:B------:R0:W-:Y:S01]  /*a7970*/  @P2 STG.E.U16 desc[UR8][R8.64], R23 ;  /* 0x0000001708002986 */ /* 0x0001e2000c101508 */
[----:B---3--:R-:W-:-:S02]  /*a7980*/  LEA R4, P3, R3, R2, 0x1 ;  /* 0x0000000203047211 */ /* 0x008fc400078608ff */
[----:B0-----:R-:W-:Y:S02]  /*a7990*/  LEA R8, P2, R12, R2, 0x1 ;  /* 0x000000020c087211 */ /* 0x001fe400078408ff */
[----:B------:R-:W-:Y:S01]  /*a79a0*/  LEA.HI.X.SX32 R5, R3, R0, 0x1, P3 ;  /* 0x0000000003057211 */ /* 0x000fe200018f0eff */
[----:B------:R-:W-:Y:S01]  /*a79b0*/  IMAD R3, R18, R16, RZ ;  /* 0x0000001012037224 */ /* 0x000fe200078e02ff */
[----:B------:R-:W-:Y:S02]  /*a79c0*/  LEA.HI.X.SX32 R9, R12, R0, 0x1, P2 ;  /* 0x000000000c097211 */ /* 0x000fe400010f0eff */
[----:B------:R-:W-:Y:S01]  /*a79d0*/  ISETP.LT.AND P2, PT, R18, UR5, !P0 ;  /* 0x0000000512007c0c */ /* 0x000fe2000c741270 */
[-C--:B------:R-:W-:Y:S01]  /*a79e0*/  IMAD R13, R6, R16.reuse, RZ ;  /* 0x00000010060d7224 */ /* 0x080fe200078e02ff */
[----:B------:R-:W3:Y:S01]  /*a79f0*/  LDL.LU R18, [R1+0x332c] ;  /* 0x00332c0001127983 */ /* 0x000ee20000300800 */
[C---:B-1----:R-:W-:Y:S01]  /*a7a00*/  ISETP.LT.AND P3, PT, R24.reuse, UR7, !P0 ;  /* 0x0000000718007c0c */ /* 0x042fe2000c761270 */
[----:B------:R-:W0:Y:S01]  /*a7a10*/  LDCU UR5, c[0x0][0x39c] ;  /* 0x00007380ff0577ac */ /* 0x000e220008000800 */
[----:B------:R-:W1:Y:S01]  /*a7a20*/  LDCU UR7, c[0x0][0x39c] ;  /* 0x00007380ff0777ac */ /* 0x000e620008000800 */
[----:B----4-:R4:W-:Y:S04]  /*a7a30*/  @P4 STG.E.U16 desc[UR8][R4.64], R14 ;  /* 0x0000000e04004986 */ /* 0x0109e8000c101508 */
[----:B------:R0:W-:Y:S01]  /*a7a40*/  @P5 STG.E.U16 desc[UR8][R8.64], R25 ;  /* 0x0000001908005986 */ /* 0x0001e2000c101508 */
[----:B----4-:R-:W-:-:S05]  /*a7a50*/  IMAD R5, R24, R16, RZ ;  /* 0x0000001018057224 */ /* 0x010fca00078e02ff */
[----:B0-----:R-:W-:-:S04]  /*a7a60*/  LEA R8, P4, R5, R2, 0x1 ;  /* 0x0000000205087211 */ /* 0x001fc800078808ff */
[----:B------:R-:W-:Y:S02]  /*a7a70*/  LEA.HI.X.SX32 R9, R5, R0, 0x1, P4 ;  /* 0x0000000005097211 */ /* 0x000fe400020f0eff */
[----:B--2---:R-:W-:Y:S01]  /*a7a80*/  ISETP.LT.AND P4, PT, R6, UR6, !P0 ;  /* 0x0000000606007c0c */ /* 0x004fe2000c781270 */
[----:B------:R-:W0:Y:S01]  /*a7a90*/  LDCU UR6, c[0x0][0x39c] ;  /* 0x00007380ff0677ac */ /* 0x000e220008000800 */
[----:B------:R-:W2:Y:S04]  /*a7aa0*/  LDL.LU R6, [R1+0x3328] ;  /* 0x0033280001067983 */ /* 0x000ea80000300800 */
[----:B------:R-:W4:Y:S01]  /*a7ab0*/  LDL.LU R24, [R1+0x4c] ;  /* 0x00004c0001187983 */ /* 0x000f220000300800 */
[----:B------:R-:W-:-:S03]  /*a7ac0*/  LEA R4, P6, R3, R2, 0x1 ;  /* 0x0000000203047211 */ /* 0x000fc600078c08ff */
[----:B------:R-:W4:Y:S01]  /*a7ad0*/  LDL.LU R27, [R1+0x50] ;  /* 0x00005000011b7983 */ /* 0x000f220000300800 */
[----:B------:R-:W-:Y:S01]  /*a7ae0*/  LEA.HI.X.SX32 R5, R3, R0, 0x1, P6 ;  /* 0x0000000003057211 */ /* 0x000fe200030f0eff */
[C---:B------:R-:W-:Y:S02]  /*a7af0*/  IMAD R3, R28.reuse, R16, RZ ;  /* 0x000000101c037224 */ /* 0x040fe400078e02ff */
[----:B---3--:R3:W-:Y:S01]  /*a7b00*/  @P3 STG.E.U16 desc[UR8][R8.64], R18 ;  /* 0x0000001208003986 */ /* 0x0087e2000c101508 */
[----:B-----5:R-:W-:Y:S01]  /*a7b10*/  ISETP.LT.AND P3, PT, R28, UR10, !P0 ;  /* 0x0000000a1c007c0c */ /* 0x020fe2000c761270 */
[----:B------:R-:W5:Y:S02]  /*a7b20*/  LDCU UR10, c[0x0][0x39c] ;  /* 0x00007380ff0a77ac */ /* 0x000f640008000800 */
[----:B------:R-:W4:Y:S01]  /*a7b30*/  LDL.LU R28, [R1+0x54] ;  /* 0x00005400011c7983 */ /* 0x000f220000300800 */
[----:B------:R-:W-:-:S04]  /*a7b40*/  LEA R12, P5, R13, R2, 0x1 ;  /* 0x000000020d0c7211 */ /* 0x000fc800078a08ff */
[----:B------:R-:W-:Y:S01]  /*a7b50*/  LEA.HI.X.SX32 R13, R13, R0, 0x1, P5 ;  /* 0x000000000d0d7211 */ /* 0x000fe200028f0eff */
[----:B---3--:R-:W-:Y:S01]  /*a7b60*/  IMAD R9, R26, R16, RZ ;  /* 0x000000101a097224 */ /* 0x008fe200078e02ff */
[----:B------:R-:W-:-:S04]  /*a7b70*/  PRMT R10, R10, 0x7632, R10 ;  /* 0x000076320a0a7816 */ /* 0x000fc8000000000a */
[C---:B------:R-:W-:Y:S02]  /*a7b80*/  LEA R8, P5, R9.reuse, R2, 0x1 ;  /* 0x0000000209087211 */ /* 0x040fe400078a08ff */
[----:B------:R-:W-:Y:S02]  /*a7b90*/  PRMT R14, R14, 0x7632, R14 ;  /* 0x000076320e0e7816 */ /* 0x000fe4000000000e */
[----:B------:R-:W-:Y:S01]  /*a7ba0*/  LEA.HI.X.SX32 R9, R9, R0, 0x1, P5 ;  /* 0x0000000009097211 */ /* 0x000fe200028f0eff */
[----:B--2---:R2:W-:Y:S04]  /*a7bb0*/  @P2 STG.E.U16 desc[UR8][R4.64], R6 ;  /* 0x0000000604002986 */ /* 0x0045e8000c101508 */
[----:B------:R-:W-:Y:S01]  /*a7bc0*/  @P4 STG.E.U16 desc[UR8][R12.64], R22 ;  /* 0x000000160c004986 */ /* 0x000fe2000c101508 */
[----:B--2---:R-:W-:-:S02]  /*a7bd0*/  LEA R4, P2, R3, R2, 0x1 ;  /* 0x0000000203047211 */ /* 0x004fc400078408ff */
[----:B------:R-:W-:Y:S02]  /*a7be0*/  PRMT R6, R20, 0x7632, R6 ;  /* 0x0000763214067816 */ /* 0x000fe40000000006 */
[----:B------:R-:W-:Y:S01]  /*a7bf0*/  LEA.HI.X.SX32 R5, R3, R0, 0x1, P2 ;  /* 0x0000000003057211 */ /* 0x000fe200010f0eff */
[C---:B------:R-:W-:Y:S01]  /*a7c00*/  IMAD R3, R21.reuse, R16, RZ ;  /* 0x0000001015037224 */ /* 0x040fe200078e02ff */
[----:B------:R-:W-:Y:S01]  /*a7c10*/  ISETP.LT.AND P2, PT, R21, UR5, !P0 ;  /* 0x0000000515007c0c */ /* 0x000fe2000c741270 */
[----:B------:R-:W2:Y:S02]  /*a7c20*/  LDCU UR5, c[0x0][0x39c] ;  /* 0x00007380ff0577ac */ /* 0x000ea40008000800 */
[----:B------:R3:W-:Y:S01]  /*a7c30*/  @P3 STG.E.U16 desc[UR8][R4.64], R6 ;  /* 0x0000000604003986 */ /* 0x0007e2000c101508 */
[----:B0-----:R-:W-:Y:S01]  /*a7c40*/  ISETP.LT.AND P4, PT, R26, UR6, !P0 ;  /* 0x000000061a007c0c */ /* 0x001fe2000c781270 */
[----:B------:R-:W0:Y:S02]  /*a7c50*/  LDCU UR6, c[0x0][0x39c] ;  /* 0x00007380ff0677ac */ /* 0x000e240008000800 */
[----:B------:R-:W0:Y:S01]  /*a7c60*/  LDL.LU R26, [R1+0x58] ;  /* 0x00005800011a7983 */ /* 0x000e220000300800 */
[----:B---3--:R-:W-:-:S04]  /*a7c70*/  LEA R4, P3, R3, R2, 0x1 ;  /* 0x0000000203047211 */ /* 0x008fc800078608ff */
[----:B------:R-:W-:Y:S01]  /*a7c80*/  LEA.HI.X.SX32 R5, R3, R0, 0x1, P3 ;  /* 0x0000000003057211 */ /* 0x000fe200018f0eff */
[C---:B----4-:R-:W-:Y:S01]  /*a7c90*/  IMAD R3, R24.reuse, R16, RZ ;  /* 0x0000001018037224 */ /* 0x050fe200078e02ff */
[----:B-1----:R-:W-:Y:S01]  /*a7ca0*/  ISETP.LT.AND P3, PT, R24, UR7, !P0 ;  /* 0x0000000718007c0c */ /* 0x002fe2000c761270 */
[----:B------:R-:W1:Y:S01]  /*a7cb0*/  LDCU UR7, c[0x0][0x39c] ;  /* 0x00007380ff0777ac */ /* 0x000e620008000800 */
[----:B------:R-:W-:Y:S01]  /*a7cc0*/  PRMT R6, R23, 0x7632, R6 ;  /* 0x0000763217067816 */ /* 0x000fe20000000006 */
[----:B------:R3:W-:Y:S04]  /*a7cd0*/  @P2 STG.E.U16 desc[UR8][R4.64], R10 ;  /* 0x0000000a04002986 */ /* 0x0007e8000c101508 */
[----:B------:R-:W4:Y:S04]  /*a7ce0*/  LDL.LU R23, [R1+0x5c] ;  /* 0x00005c0001177983 */ /* 0x000f280000300800 */
[----:B------:R-:W4:Y:S01]  /*a7cf0*/  LDL.LU R24, [R1+0x60] ;  /* 0x0000600001187983 */ /* 0x000f220000300800 */
[----:B---3--:R-:W-:-:S04]  /*a7d00*/  LEA R4, P2, R3, R2, 0x1 ;  /* 0x0000000203047211 */ /* 0x008fc800078408ff */
[----:B------:R-:W-:Y:S01]  /*a7d10*/  LEA.HI.X.SX32 R5, R3, R0, 0x1, P2 ;  /* 0x0000000003057211 */ /* 0x000fe200010f0eff */
[----:B------:R3:W-:Y:S01]  /*a7d20*/  @P4 STG.E.U16 desc[UR8][R8.64], R6 ;  /* 0x0000000608004986 */ /* 0x0007e2000c101508 */
[C---:B--2---:R-:W-:Y:S01]  /*a7d30*/  ISETP.LT.AND P2, PT, R28.reuse, UR5, !P0 ;  /* 0x000000051c007c0c */ /* 0x044fe2000c741270 */
[-C--:B------:R-:W-:Y:S01]  /*a7d40*/  IMAD R3, R28, R16.reuse, RZ ;  /* 0x000000101c037224 */ /* 0x080fe200078e02ff */
[----:B-----5:R-:W-:Y:S01]  /*a7d50*/  ISETP.LT.AND P4, PT, R27, UR10, !P0 ;  /* 0x0000000a1b007c0c */ /* 0x020fe2000c781270 */
[----:B------:R2:W-:Y:S01]  /*a7d60*/  @P3 STG.E.U16 desc[UR8][R4.64], R14 ;  /* 0x0000000e04003986 */ /* 0x0005e2000c101508 */
[----:B------:R-:W-:Y:S01]  /*a7d70*/  ISETP.LT.AND P3, PT, R11, UR11, !P0 ;  /* 0x0000000b0b007c0c */ /* 0x000fe2000c761270 */
[----:B------:R-:W5:Y:S02]  /*a7d80*/  LDCU UR5, c[0x0][0x39c] ;  /* 0x00007380ff0577ac */ /* 0x000f640008000800 */
[----:B------:R-:W5:Y:S01]  /*a7d90*/  LDL.LU R28, [R1+0xac] ;  /* 0x0000ac00011c7983 */ /* 0x000f620000300800 */
[----:B------:R-:W-:Y:S01]  /*a7da0*/  PRMT R18, R18, 0x7632, R18 ;  /* 0x0000763212127816 */ /* 0x000fe20000000012 */
[----:B------:R-:W0:Y:S02]  /*a7db0*/  LDCU UR10, c[0x0][0x39c] ;  /* 0x00007380ff0a77ac */ /* 0x000e240008000800 */
[----:B------:R-:W5:Y:S01]  /*a7dc0*/  LDL.LU R11, [R1+0x3324] ;  /* 0x00332400010b7983 */ /* 0x000f620000300800 */
[-C--:B---3--:R-:W-:Y:S01]  /*a7dd0*/  IMAD R9, R27, R16.reuse, RZ ;  /* 0x000000101b097224 */ /* 0x088fe200078e02ff */
[----:B------:R-:W-:Y:S01]  /*a7de0*/  PRMT R10, R22, 0x7632, R10 ;  /* 0x00007632160a7816 */ /* 0x000fe2000000000a */
[----:B------:R-:W-:Y:S01]  /*a7df0*/  IMAD R12, R7, R16, RZ ;  /* 0x00000010070c7224 */ /* 0x000fe200078e02ff */
[----:B--2---:R-:W-:Y:S01]  /*a7e00*/  PRMT R5, R25, 0x7632, R5 ;  /* 0x0000763219057816 */ /* 0x004fe20000000005 */
[----:B------:R-:W2:Y:S01]  /*a7e10*/  LDCU UR11, c[0x0][0x39c] ;  /* 0x00007380ff0b77ac */ /* 0x000ea20008000800 */
[----:B------:R-:W3:Y:S01]  /*a7e20*/  LDL.LU R25, [R1+0x68] ;  /* 0x0000680001197983 */ /* 0x000ee20000300800 */
[----:B------:R-:W-:-:S04]  /*a7e30*/  LEA R8, P5, R9, R2, 0x1 ;  /* 0x0000000209087211 */ /* 0x000fc800078a08ff */
[----:B------:R-:W-:Y:S02]  /*a7e40*/  LEA.HI.X.SX32 R9, R9, R0, 0x1, P5 ;  /* 0x0000000009097211 */ /* 0x000fe400028f0eff */
[----:B------:R-:W-:-:S03]  /*a7e50*/  LEA R4, P5, R3, R2, 0x1 ;  /* 0x0000000203047211 */ /* 0x000fc600078a08ff */
[----:B------:R1:W-:Y:S02]  /*a7e60*/  @P4 STG.E.U16 desc[UR8][R8.64], R5 ;  /* 0x0000000508004986 */ /* 0x0003e4000c101508 */
[----:B-1----:R-:W-:Y:S02]  /*a7e70*/  LEA.HI.X.SX32 R5, R3, R0, 0x1, P5 ;  /* 0x0000000003057211 */ /* 0x002fe400028f0eff */
[----:B------:R-:W-:-:S03]  /*a7e80*/  PRMT R9, R6, 0x7632, R9 ;  /* 0x0000763206097816 */ /* 0x000fc60000000009 */
[----:B------:R1:W-:Y:S01]  /*a7e90*/  @P2 STG.E.U16 desc[UR8][R4.64], R18 ;  /* 0x0000001204002986 */ /* 0x0003e2000c101508 */
[C---:B0-----:R-:W-:Y:S01]  /*a7ea0*/  ISETP.LT.AND P6, PT, R26.reuse, UR6, !P0 ;  /* 0x000000061a007c0c */ /* 0x041fe2000c7c1270 */
[----:B------:R-:W0:Y:S01]  /*a7eb0*/  LDCU UR6, c[0x0][0x39c] ;  /* 0x00007380ff0677ac */ /* 0x000e220008000800 */
[----:B------:R-:W-:-:S05]  /*a7ec0*/  IMAD R3, R26, R16, RZ ;  /* 0x000000101a037224 */ /* 0x000fca00078e02ff */
[----:B-1----:R-:W-:-:S04]  /*a7ed0*/  LEA R4, P2, R3, R2, 0x1 ;  /* 0x0000000203047211 */ /* 0x002fc800078408ff */
[----:B------:R-:W-:Y:S01]  /*a7ee0*/  LEA.HI.X.SX32 R5, R3, R0, 0x1, P2 ;  /* 0x0000000003057211 */ /* 0x000fe200010f0eff */
[CC--:B----4-:R-:W-:Y:S01]  /*a7ef0*/  IMAD R6, R23.reuse, R16.reuse, RZ ;  /* 0x0000001017067224 */ /* 0x0d0fe200078e02ff */
[----:B------:R-:W-:Y:S01]  /*a7f00*/  ISETP.LT.AND P5, PT, R23, UR7, !P0 ;  /* 0x0000000717007c0c */ /* 0x000fe2000c7a1270 */
[----:B------:R-:W1:Y:S01]  /*a7f10*/  LDCU UR7, c[0x0][0x39c] ;  /* 0x00007380ff0777ac */ /* 0x000e620008000800 */
[----:B------:R-:W-:Y:S02]  /*a7f20*/  IMAD R3, R24, R16, RZ ;  /* 0x0000001018037224 */ /* 0x000fe400078e02ff */
[----:B------:R-:W-:Y:S02]  /*a7f30*/  LEA R8, P2, R6, R2, 0x1 ;  /* 0x0000000206087211 */ /* 0x000fe400078408ff */
[----:B-----5:R-:W-:Y:S01]  /*a7f40*/  ISETP.LT.AND P4, PT, R24, UR5, !P0 ;  /* 0x0000000518007c0c */ /* 0x020fe2000c781270 */
[----:B------:R4:W-:Y:S01]  /*a7f50*/  @P6 STG.E.U16 desc[UR8][R4.64], R9 ;  /* 0x0000000904006986 */ /* 0x0009e2000c101508 */
[----:B------:R-:W5:Y:S03]  /*a7f60*/  LDCU UR5, c[0x0][0x39c] ;  /* 0x00007380ff0577ac */ /* 0x000f660008000800 */
[----:B------:R-:W2:Y:S04]  /*a7f70*/  LDL.LU R23, [R1+0x70] ;  /* 0x0000700001177983 */ /* 0x000ea80000300800 */
[----:B------:R-:W5:Y:S01]  /*a7f80*/  LDL.LU R24, [R1+0x1c] ;  /* 0x00001c0001187983 */ /* 0x000f620000300800 */
[----:B----4-:R-:W-:-:S02]  /*a7f90*/  LEA.HI.X.SX32 R9, R6, R0, 0x1, P2 ;  /* 0x0000000006097211 */ /* 0x010fc400010f0eff */
[----:B------:R-:W-:Y:S02]  /*a7fa0*/  LEA R4, P6, R3, R2, 0x1 ;  /* 0x0000000203047211 */ /* 0x000fe400078c08ff */
[C---:B0-----:R-:W-:Y:S01]  /*a7fb0*/  ISETP.LT.AND P2, PT, R11.reuse, UR6, !P0 ;  /* 0x000000060b007c0c */ /* 0x041fe2000c741270 */
[----:B------:R-:W-:Y:S01]  /*a7fc0*/  IMAD R6, R11, R16, RZ ;  /* 0x000000100b067224 */ /* 0x000fe200078e02ff */
[----:B------:R-:W-:Y:S01]  /*a7fd0*/  LEA.HI.X.SX32 R5, R3, R0, 0x1, P6 ;  /* 0x0000000003057211 */ /* 0x000fe200030f0eff */
[----:B------:R-:W4:Y:S01]  /*a7fe0*/  LDL.LU R11, [R1+0x3320] ;  /* 0x00332000010b7983 */ /* 0x000f220000300800 */
[----:B------:R-:W0:Y:S03]  /*a7ff0*/  LDCU UR6, c[0x0][0x39c] ;  /* 0x00007380ff0677ac */ /* 0x000e260008000800 */
[----:B------:R0:W-:Y:S01]  /*a8000*/  @P5 STG.E.U16 desc[UR8][R8.64], R10 ;  /* 0x0000000a08005986 */ /* 0x0001e2000c101508 */
[C---:B---3--:R-:W-:Y:S01]  /*a8010*/  ISETP.LT.AND P5, PT, R25.reuse, UR10, !P0 ;  /* 0x0000000a19007c0c */ /* 0x048fe2000c7a1270 */
[----:B------:R-:W-:Y:S01]  /*a8020*/  IMAD R3, R25, R16, RZ ;  /* 0x0000001019037224 */ /* 0x000fe200078e02ff */
[----:B------:R-:W3:Y:S01]  /*a8030*/  LDCU UR10, c[0x0][0x39c] ;  /* 0x00007380ff0a77ac */ /* 0x000ee20008000800 */
[----:B------:R0:W-:Y:S01]  /*a8040*/  @P4 STG.E.U16 desc[UR8][R4.64], R28 ;  /* 0x0000001c04004986 */ /* 0x0001e2000c101508 */
[----:B-1----:R-:W-:Y:S01]  /*a8050*/  ISETP.LT.AND P4, PT, R15, UR7, !P0 ;  /* 0x000000070f007c0c */ /* 0x002fe2000c781270 */
[----:B------:R-:W1:Y:S02]  /*a8060*/  LDCU UR7, c[0x0][0x39c] ;  /* 0x00007380ff0777ac */ /* 0x000e640008000800 */
[----:B------:R-:W3:Y:S01]  /*a8070*/  LDL.LU R25, [R1+0xc] ;  /* 0x00000c0001197983 */ /* 0x000ee20000300800 */
[----:B0-----:R-:W-:-:S04]  /*a8080*/  LEA R8, P6, R6, R2, 0x1 ;  /* 0x0000000206087211 */ /* 0x001fc800078c08ff */
[----:B------:R-:W-:Y:S01]  /*a8090*/  LEA.HI.X.SX32 R9, R6, R0, 0x1, P6 ;  /* 0x0000000006097211 */ /* 0x000fe200030f0eff */
[----:B------:R-:W-:Y:S02]  /*a80a0*/  IMAD R6, R15, R16, RZ ;  /* 0x000000100f067224 */ /* 0x000fe400078e02ff */
[----:B------:R-:W3:Y:S01]  /*a80b0*/  LDL.LU R15, [R1+0x331c] ;  /* 0x00331c00010f7983 */ /* 0x000ee20000300800 */
[----:B------:R-:W-:-:S03]  /*a80c0*/  LEA R4, P6, R3, R2, 0x1 ;  /* 0x0000000203047211 */ /* 0x000fc600078c08ff */
[----:B------:R-:W3:Y:S01]  /*a80d0*/  LDL.LU R22, [R1+0x7c] ;  /* 0x00007c0001167983 */ /* 0x000ee20000300800 */
[----:B------:R-:W-:Y:S02]  /*a80e0*/  LEA.HI.X.SX32 R5, R3, R0, 0x1, P6 ;  /* 0x0000000003057211 */ /* 0x000fe400030f0eff */
[----:B------:R-:W-:Y:S01]  /*a80f0*/  PRMT R3, R28, 0x7632, R3 ;  /* 0x000076321c037816 */ /* 0x000fe20000000003 */
[----:B------:R-:W3:Y:S04]  /*a8100*/  LDL.LU R26, [R1+0x80] ;  /* 0x00008000011a7983 */ /* 0x000ee80000300800 */
[----:B------:R-:W3:Y:S01]  /*a8110*/  LDL.LU R28, [R1+0x84] ;  /* 0x00008400011c7983 */ /* 0x000ee20000300800 */
[----:B--2---:R-:W-:-:S03]  /*a8120*/  IMAD R10, R23, R16, RZ ;  /* 0x00000010170a7224 */ /* 0x004fc600078e02ff */
[----:B----4-:R0:W-:Y:S04]  /*a8130*/  @P2 STG.E.U16 desc[UR8][R8.64], R11 ;  /* 0x0000000b08002986 */ /* 0x0101e8000c101508 */
[----:B-----5:R2:W-:Y:S01]  /*a8140*/  @P5 STG.E.U16 desc[UR8][R4.64], R24 ;  /* 0x0000001804005986 */ /* 0x0205e2000c101508 */
[----:B0-----:R-:W-:-:S04]  /*a8150*/  LEA R8, P2, R6, R2, 0x1 ;  /* 0x0000000206087211 */ /* 0x001fc800078408ff */
[----:B------:R-:W-:Y:S02]  /*a8160*/  LEA.HI.X.SX32 R9, R6, R0, 0x1, P2 ;  /* 0x0000000006097211 */ /* 0x000fe400010f0eff */
[----:B------:R-:W-:Y:S02]  /*a8170*/  PRMT R6, R24, 0x7632, R6 ;  /* 0x0000763218067816 */ /* 0x000fe40000000006 */
[----:B--2---:R-:W2:Y:S04]  /*a8180*/  LDL.LU R24, [R1+0xbc] ;  /* 0x0000bc0001187983 */ /* 0x004ea80000300800 */
[----:B---3--:R0:W-:Y:S01]  /*a8190*/  @P4 STG.E.U16 desc[UR8][R8.64], R15 ;  /* 0x0000000f08004986 */ /* 0x0081e2000c101508 */
[C---:B------:R-:W-:Y:S02]  /*a81a0*/  LEA R4, P4, R10.reuse, R2, 0x1 ;  /* 0x000000020a047211 */ /* 0x040fe400078808ff */
[----:B------:R-:W-:Y:S01]  /*a81b0*/  ISETP.LT.AND P2, PT, R19, UR6, !P0 ;  /* 0x0000000613007c0c */ /* 0x000fe2000c741270 */
[----:B------:R-:W3:Y:S01]  /*a81c0*/  LDCU UR6, c[0x0][0x39c] ;  /* 0x00007380ff0677ac */ /* 0x000ee20008000800 */
[----:B------:R-:W-:-:S02]  /*a81d0*/  LEA.HI.X.SX32 R5, R10, R0, 0x1, P4 ;  /* 0x000000000a057211 */ /* 0x000fc400020f0eff */
[----:B-1----:R-:W-:Y:S01]  /*a81e0*/  ISETP.LT.AND P4, PT, R7, UR7, !P0 ;  /* 0x0000000707007c0c */ /* 0x002fe2000c781270 */
[----:B------:R-:W1:Y:S01]  /*a81f0*/  LDCU UR7, c[0x0][0x39c] ;  /* 0x00007380ff0777ac */ /* 0x000e620008000800 */
[----:B0-----:R-:W-:Y:S02]  /*a8200*/  IMAD R9, R19, R16, RZ ;  /* 0x0000001013097224 */ /* 0x001fe400078e02ff */
[----:B------:R-:W4:Y:S04]  /*a8210*/  LDL.LU R19, [R1+0x3318] ;  /* 0x0033180001137983 */ /* 0x000f280000300800 */
[----:B------:R-:W5:Y:S01]  /*a8220*/  LDL.LU R7, [R1+0x3314] ;  /* 0x0033140001077983 */ /* 0x000f620000300800 */
[----:B------:R-:W-:Y:S01]  /*a8230*/  ISETP.LT.AND P6, PT, R23, UR5, !P0 ;  /* 0x0000000517007c0c */ /* 0x000fe2000c7c1270 */
[----:B------:R-:W0:Y:S02]  /*a8240*/  LDCU UR5, c[0x0][0x39c] ;  /* 0x00007380ff0577ac */ /* 0x000e240008000800 */
[----:B------:R-:W1:Y:S01]  /*a8250*/  LDL.LU R23, [R1+0x88] ;  /* 0x0000880001177983 */ /* 0x000e620000300800 */
[----:B------:R-:W-:-:S09]  /*a8260*/  PRMT R10, R25, 0x7632, R10 ;  /* 0x00007632190a7816 */ /* 0x000fd2000000000a */
[----:B------:R0:W-:Y:S04]  /*a8270*/  @P6 STG.E.U16 desc[UR8][R4.64], R25 ;  /* 0x0000001904006986 */ /* 0x0001e8000c101508 */
[----:B0-----:R-:W3:Y:S01]  /*a8280*/  LDL.LU R25, [R1+0x8c] ;  /* 0x00008c0001197983 */ /* 0x001ee20000300800 */
[CC--:B------:R-:W-:Y:S02]  /*a8290*/  LEA R8, P5, R9.reuse, R2.reuse, 0x1 ;  /* 0x0000000209087211 */ /* 0x0c0fe400078a08ff */
[C---:B------:R-:W-:Y:S02]  /*a82a0*/  LEA R4, P6, R12.reuse, R2, 0x1 ;  /* 0x000000020c047211 */ /* 0x040fe400078c08ff */
[-C--:B------:R-:W-:Y:S02]  /*a82b0*/  LEA.HI.X.SX32 R9, R9, R0.reuse, 0x1, P5 ;  /* 0x0000000009097211 */ /* 0x080fe400028f0eff */
[----:B------:R-:W-:Y:S01]  /*a82c0*/  LEA.HI.X.SX32 R5, R12, R0, 0x1, P6 ;  /* 0x000000000c057211 */ /* 0x000fe200030f0eff */
[C---:B------:R-:W-:Y:S01]  /*a82d0*/  IMAD R12, R22.reuse, R16, RZ ;  /* 0x00000010160c7224 */ /* 0x040fe200078e02ff */
[----:B------:R-:W-:Y:S01]  /*a82e0*/  ISETP.LT.AND P5, PT, R22, UR5, !P0 ;  /* 0x0000000516007c0c */ /* 0x000fe2000c7a1270 */
[----:B------:R-:W0:Y:S01]  /*a82f0*/  LDCU UR5, c[0x0][0x39c] ;  /* 0x00007380ff0577ac */ /* 0x000e220008000800 */
[----:B------:R-:W3:Y:S04]  /*a8300*/  LDL.LU R22, [R1+0x90] ;  /* 0x0000900001167983 */ /* 0x000ee80000300800 */
[----:B------:R-:W3:Y:S04]  /*a8310*/  LDL.LU R21, [R1+0x94] ;  /* 0x0000940001157983 */ /* 0x000ee80000300800 */
[----:B------:R-:W3:Y:S04]  /*a8320*/  LDL.LU R27, [R1+0x98] ;  /* 0x00009800011b7983 */ /* 0x000ee80000300800 */
[----:B----4-:R-:W-:Y:S04]  /*a8330*/  @P2 STG.E.U16 desc[UR8][R8.64], R19 ;  /* 0x0000001308002986 */ /* 0x010fe8000c101508 */
[----:B-----5:R4:W-:Y:S02]  /*a8340*/  @P4 STG.E.U16 desc[UR8][R4.64], R7 ;  /* 0x0000000704004986 */ /* 0x0209e4000c101508 */
[----:B----4-:R-:W-:Y:S01]  /*a8350*/  LEA R4, P2, R12, R2, 0x1 ;  /* 0x000000020c047211 */ /* 0x010fe200078408ff */
[----:B------:R-:W-:-:S03]  /*a8360*/  IMAD R9, R26, R16, RZ ;  /* 0x000000101a097224 */ /* 0x000fc600078e02ff */
[----:B------:R-:W-:Y:S01]  /*a8370*/  LEA.HI.X.SX32 R5, R12, R0, 0x1, P2 ;  /* 0x000000000c057211 */ /* 0x000fe200010f0eff */
[----:B------:R-:W-:Y:S01]  /*a8380*/  IMAD R12, R28, R16, RZ ;  /* 0x000000101c0c7224 */ /* 0x000fe200078e02ff */
[----:B------:R-:W-:-:S03]  /*a8390*/  LEA R8, P6, R9, R2, 0x1 ;  /* 0x0000000209087211 */ /* 0x000fc600078c08ff */
[----:B--2---:R2:W-:Y:S01]  /*a83a0*/  @P5 STG.E.U16 desc[UR8][R4.64], R24 ;  /* 0x0000001804005986 */ /* 0x0045e2000c101508 */
[----:B------:R-:W-:Y:S01]  /*a83b0*/  ISETP.LT.AND P4, PT, R26, UR10, !P0 ;  /* 0x0000000a1a007c0c */ /* 0x000fe2000c781270 */
[----:B------:R-:W4:Y:S01]  /*a83c0*/  LDCU UR10, c[0x0][0x39c] ;  /* 0x00007380ff0a77ac */ /* 0x000f220008000800 */
[----:B---3--:R-:W-:Y:S01]  /*a83d0*/  ISETP.LT.AND P2, PT, R28, UR6, !P0 ;  /* 0x000000061c007c0c */ /* 0x008fe2000c741270 */
[----:B------:R-:W3:Y:S01]  /*a83e0*/  LDL.LU R26, [R1+0xc4] ;  /* 0x0000c400011a7983 */ /* 0x000ee20000300800 */
[----:B------:R-:W-:Y:S01]  /*a83f0*/  LEA.HI.X.SX32 R9, R9, R0, 0x1, P6 ;  /* 0x0000000009097211 */ /* 0x000fe200030f0eff */
[----:B------:R-:W5:Y:S01]  /*a8400*/  LDCU UR6, c[0x0][0x39c] ;  /* 0x00007380ff0677ac */ /* 0x000f620008000800 */
[----:B-1----:R-:W-:Y:S01]  /*a8410*/  ISETP.LT.AND P6, PT, R23, UR7, !P0 ;  /* 0x0000000717007c0c */ /* 0x002fe2000c7c1270 */
[----:B------:R-:W3:Y:S01]  /*a8420*/  LDL.LU R28, [R1+0x9c] ;  /* 0x00009c00011c7983 */ /* 0x000ee20000300800 */
[----:B------:R-:W-:Y:S01]  /*a8430*/  PRMT R11, R11, 0x7632, R11 ;  /* 0x000076320b0b7816 */ /* 0x000fe2000000000b */
[----:B------:R-:W1:Y:S01]  /*a8440*/  LDCU UR7, c[0x0][0x39c] ;  /* 0x00007380ff0777ac */ /* 0x000e620008000800 */
[----:B--2---:R-:W-:-:S04]  /*a8450*/  LEA R4, P5, R12, R2, 0x1 ;  /* 0x000000020c047211 */ /* 0x004fc800078a08ff */
[----:B------:R-:W-:Y:S01]  /*a8460*/  LEA.HI.X.SX32 R5, R12, R0, 0x1, P5 ;  /* 0x000000000c057211 */ /* 0x000fe200028f0eff */
[-C--:B------:R-:W-:Y:S02]  /*a8470*/  IMAD R12, R23, R16.reuse, RZ ;  /* 0x00000010170c7224 */ /* 0x080fe400078e02ff */
[----:B------:R-:W2:Y:S01]  /*a8480*/  LDL.LU R23, [R1+0xc0] ;  /* 0x0000c00001177983 */ /* 0x000ea20000300800 */
[C---:B0-----:R-:W-:Y:S01]  /*a8490*/  ISETP.LT.AND P5, PT, R25.reuse, UR5, !P0 ;  /* 0x0000000519007c0c */ /* 0x041fe2000c7a1270 */
[----:B------:R-:W0:Y:S02]  /*a84a0*/  LDCU UR5, c[0x0][0x39c] ;  /* 0x00007380ff0577ac */ /* 0x000e240008000800 */
[----:B------:R1:W-:Y:S02]  /*a84b0*/  @P4 STG.E.U16 desc[UR8][R8.64], R3 ;  /* 0x0000000308004986 */ /* 0x0003e4000c101508 */
[----:B-1----:R-:W-:Y:S02]  /*a84c0*/  IMAD R3, R25, R16, RZ ;  /* 0x0000001019037224 */ /* 0x002fe400078e02ff */
[----:B------:R-:W3:Y:S04]  /*a84d0*/  LDL.LU R25, [R1+0x148] ;  /* 0x0001480001197983 */ /* 0x000ee80000300800 */
[----:B------:R1:W-:Y:S01]  /*a84e0*/  @P2 STG.E.U16 desc[UR8][R4.64], R11 ;  /* 0x0000000b04002986 */ /* 0x0003e2000c101508 */
[----:B------:R-:W-:-:S02]  /*a84f0*/  LEA R8, P4, R3, R2, 0x1 ;  /* 0x0000000203087211 */ /* 0x000fc400078808ff */
[----:B------:R-:W-:Y:S02]  /*a8500*/  PRMT R15, R15, 0x7632, R15 ;  /* 0x000076320f0f7816 */ /* 0x000fe4000000000f */
[----:B-1----:R-:W-:Y:S01]  /*a8510*/  LEA R4, P2, R12, R2, 0x1 ;  /* 0x000000020c047211 */ /* 0x002fe200078408ff */
[----:B------:R-:W-:-:S03]  /*a8520*/  IMAD R11, R22, R16, RZ ;  /* 0x00000010160b7224 */ /* 0x000fc600078e02ff */
[-C--:B------:R-:W-:Y:S02]  /*a8530*/  LEA.HI.X.SX32 R5, R12, R0.reuse, 0x1, P2 ;  /* 0x000000000c057211 */ /* 0x080fe400010f0eff */
[----:B------:R-:W-:Y:S01]  /*a8540*/  LEA.HI.X.SX32 R9, R3, R0, 0x1, P4 ;  /* 0x0000000003097211 */ /* 0x000fe200020f0eff */
[C---:B------:R-:W-:Y:S01]  /*a8550*/  IMAD R3, R21.reuse, R16, RZ ;  /* 0x0000001015037224 */ /* 0x040fe200078e02ff */
[----:B-----5:R-:W-:Y:S01]  /*a8560*/  ISETP.LT.AND P2, PT, R22, UR6, !P0 ;  /* 0x0000000616007c0c */ /* 0x020fe2000c741270 */
[----:B------:R1:W-:Y:S01]  /*a8570*/  @P6 STG.E.U16 desc[UR8][R4.64], R6 ;  /* 0x0000000604006986 */ /* 0x0003e2000c101508 */
[----:B----4-:R-:W-:Y:S01]  /*a8580*/  ISETP.LT.AND P4, PT, R21, UR10, !P0 ;  /* 0x0000000a15007c0c */ /* 0x010fe2000c781270 */
[----:B------:R-:W4:Y:S02]  /*a8590*/  LDCU UR6, c[0x0][0x39c] ;  /* 0x00007380ff0677ac */ /* 0x000f240008000800 */
[----:B------:R5:W-:Y:S01]  /*a85a0*/  @P5 STG.E.U16 desc[UR8][R8.64], R15 ;  /* 0x0000000f08005986 */ /* 0x000be2000c101508 */
[----:B------:R-:W-:Y:S01]  /*a85b0*/  PRMT R19, R19, 0x7632, R19 ;  /* 0x0000763213137816 */ /* 0x000fe20000000013 */
[----:B------:R-:W0:Y:S01]  /*a85c0*/  LDCU UR10, c[0x0][0x39c] ;  /* 0x00007380ff0a77ac */ /* 0x000e220008000800 */
[----:B------:R-:W-:Y:S01]  /*a85d0*/  PRMT R7, R7, 0x7632, R7 ;  /* 0x0000763207077816 */ /* 0x000fe20000000007 */
[----:B------:R-:W4:Y:S01]  /*a85e0*/  LDL.LU R22, [R1+0xa0] ;  /* 0x0000a00001167983 */ /* 0x000f220000300800 */
[----:B-1----:R-:W-:-:S04]  /*a85f0*/  LEA R4, P6, R11, R2, 0x1 ;  /* 0x000000020b047211 */ /* 0x002fc800078c08ff */
[----:B------:R-:W-:Y:S02]  /*a8600*/  LEA.HI.X.SX32 R5, R11, R0, 0x1, P6 ;  /* 0x000000000b057211 */ /* 0x000fe400030f0eff */
[----:B-----5:R-:W-:-:S04]  /*a8610*/  LEA R8, P6, R3, R2, 0x1 ;  /* 0x0000000203087211 */ /* 0x020fc800078c08ff */
[----:B------:R-:W-:Y:S01]  /*a8620*/  LEA.HI.X.SX32 R9, R3, R0, 0x1, P6 ;  /* 0x0000000003097211 */ /* 0x000fe200030f0eff */
[----:B------:R1:W-:Y:S04]  /*a8630*/  @P2 STG.E.U16 desc[UR8][R4.64], R10 ;  /* 0x0000000a04002986 */ /* 0x0003e8000c101508 */
[----:B------:R-:W-:Y:S01]  /*a8640*/  @P4 STG.E.U16 desc[UR8][R8.64], R19 ;  /* 0x0000001308004986 */ /* 0x000fe2000c101508 */
[C---:B------:R-:W-:Y:S01]  /*a8650*/  IMAD R6, R27.reuse, R16, RZ ;  /* 0x000000101b067224 */ /* 0x040fe200078e02ff */
[----:B------:R-:W-:Y:S01]  /*a8660*/  ISETP.LT.AND P5, PT, R27, UR7, !P0 ;  /* 0x000000071b007c0c */ /* 0x000fe2000c7a1270 */
[----:B------:R-:W5:Y:S03]  /*a8670*/  LDCU UR7, c[0x0][0x39c] ;  /* 0x00007380ff0777ac */ /* 0x000f660008000800 */
[----:B-1----:R-:W-:-:S04]  /*a8680*/  LEA R4, P6, R6, R2, 0x1 ;  /* 0x0000000206047211 */ /* 0x002fc800078c08ff */
[----:B------:R-:W-:-:S05]  /*a8690*/  LEA.HI.X.SX32 R5, R6, R0, 0x1, P6 ;  /* 0x0000000006057211 */ /* 0x000fca00030f0eff */
[----:B------:R-:W-:Y:S04]  /*a86a0*/  @P5 STG.E.U16 desc[UR8][R4.64], R7 ;  /* 0x0000000704005986 */ /* 0x000fe8000c101508 */
[----:B--2---:R-:W1:Y:S04]  /*a86b0*/  LDS.128 R8, [R23+UR4] ;  /* 0x0000000417087984 */ /* 0x004e680008000c00 */
[----:B---3--:R-:W2:Y:S04]  /*a86c0*/  LDS.128 R4, [R25+UR4] ;  /* 0x0000000419047984 */ /* 0x008ea80008000c00 */
[----:B-1----:R-:W-:Y:S04]  /*a86d0*/  STL.64 [R1+0x40], R8 ;  /* 0x0000400801007387 */ /* 0x002fe80000100a00 */
[----:B------:R-:W-:Y:S04]  /*a86e0*/  STL.64 [R1+0x48], R10 ;  /* 0x0000480a01007387 */ /* 0x000fe80000100a00 */
[----:B------:R-:W1:Y:S04]  /*a86f0*/  LDS.128 R8, [R23+UR4+0x400] ;  /* 0x0004000417087984 */ /* 0x000e680008000c00 */
[----:B--2---:R-:W-:Y:S04]  /*a8700*/  STL.64 [R1+0x3308], R4 ;  /* 0x0033080401007387 */ /* 0x004fe80000100a00 */
[----:B------:R1:W-:Y:S04]  /*a8710*/  STL [R1+0x32c4], R6 ;  /* 0x0032c40601007387 */ /* 0x0003e80000100800 */
[----:B------:R2:W-:Y:S01]  /*a8720*/  STL [R1+0x32c0], R7 ;  /* 0x0032c00701007387 */ /* 0x0005e20000100800 */
[----:B-1----:R-:W-:-:S02]  /*a8730*/  IMAD.MOV.U32 R6, RZ, RZ, R9 ;  /* 0x000000ffff067224 */ /* 0x002fc400078e0009 */
[----:B--2---:R-:W-:Y:S01]  /*a8740*/  IMAD.MOV.U32 R7, RZ, RZ, R10 ;  /* 0x000000ffff077224 */ /* 0x004fe200078e000a */
[----:B------:R-:W-:Y:S04]  /*a8750*/  STL [R1], R8 ;  /* 0x0000000801007387 */ /* 0x000fe80000100800 */
[----:B------:R-:W-:Y:S04]  /*a8760*/  STL [R1+0xc], R11 ;  /* 0x00000c0b01007387 */ /* 0x000fe80000100800 */
[----:B------:R1:W-:Y:S01]  /*a8770*/  STL.64 [R1+0x32e0], R6 ;  /* 0x0032e00601007387 */ /* 0x0003e20000100a00 */
[C---:B------:R-:W-:Y:S01]  /*a8780*/  IMAD R3, R28.reuse, R16, RZ ;  /* 0x000000101c037224 */ /* 0x040fe200078e02ff */
[----:B0-----:R-:W-:-:S02]  /*a8790*/  ISETP.LT.AND P4, PT, R28, UR5, !P0 ;  /* 0x000000051c007c0c */ /* 0x001fc4000c781270 */
[----:B------:R-:W-:Y:S01]  /*a87a0*/  PRMT R14, R24, 0x7632, R14 ;  /* 0x00007632180e7816 */ /* 0x000fe2000000000e */
[----:B------:R-:W0:Y:S04]  /*a87b0*/  LDS.128 R8, [R25+UR4+0x400] ;  /* 0x0004000419087984 */ /* 0x000e280008000c00 */
[----:B-1----:R-:W2:Y:S01]  /*a87c0*/  LDL.LU R7, [R1+0x40] ;  /* 0x0000400001077983 */ /* 0x002ea20000300800 */
[C---:B------:R-:W-:Y:S01]  /*a87d0*/  LEA R12, P5, R3.reuse, R2, 0x1 ;  /* 0x00000002030c7211 */ /* 0x040fe200078a08ff */
[C---:B----4-:R-:W-:Y:S01]  /*a87e0*/  IMAD R21, R22.reuse, R16, RZ ;  /* 0x0000001016157224 */ /* 0x050fe200078e02ff */
[----:B------:R-:W-:Y:S01]  /*a87f0*/  ISETP.LT.AND P6, PT, R22, UR6, !P0 ;  /* 0x0000000616007c0c */ /* 0x000fe2000c7c1270 */
[----:B------:R-:W1:Y:S01]  /*a8800*/  LDCU UR6, c[0x0][0x39c] ;  /* 0x00007380ff0677ac */ /* 0x000e620008000800 */
[----:B------:R-:W-:-:S02]  /*a8810*/  LEA.HI.X.SX32 R13, R3, R0, 0x1, P5 ;  /* 0x00000000030d7211 */ /* 0x000fc400028f0eff */
[----:B------:R-:W-:Y:S01]  /*a8820*/  ISETP.LT.AND P2, PT, R26, UR11, !P0 ;  /* 0x0000000b1a007c0c */ /* 0x000fe2000c741270 */
[C---:B------:R-:W-:Y:S01]  /*a8830*/  IMAD R3, R16.reuse, 0x4, R21 ;  /* 0x0000000410037824 */ /* 0x040fe200078e0215 */
[----:B------:R-:W3:Y:S01]  /*a8840*/  LDCU UR5, c[0x0][0x39c] ;  /* 0x00007380ff0577ac */ /* 0x000ee20008000800 */
[----:B------:R-:W-:Y:S04]  /*a8850*/  @P4 STG.E.U16 desc[UR8][R12.64], R14 ;  /* 0x0000000e0c004986 */ /* 0x000fe8000c101508 */
[----:B--2---:R2:W-:Y:S01]  /*a8860*/  STL [R1+0x3310], R7 ;  /* 0x0033100701007387 */ /* 0x0045e20000100800 */
[----:B------:R-:W-:Y:S01]  /*a8870*/  LEA R4, P5, R21, R2, 0x1 ;  /* 0x0000000215047211 */ /* 0x000fe200078a08ff */
[----:B------:R-:W4:Y:S02]  /*a8880*/  LDCU UR11, c[0x0][0x39c] ;  /* 0x00007380ff0b77ac */ /* 0x000f240008000800 */
[----:B------:R-:W1:Y:S04]  /*a8890*/  LDS.128 R12, [R23+UR4+0x800] ;  /* 0x00080004170c7984 */ /* 0x000e680008000c00 */
[----:B--2---:R-:W2:Y:S04]  /*a88a0*/  LDL.LU R7, [R1+0xcc] ;  /* 0x0000cc0001077983 */ /* 0x004ea80000300800 */
[----:B0-----:R-:W-:Y:S04]  /*a88b0*/  STL.64 [R1+0x32f8], R8 ;  /* 0x0032f80801007387 */ /* 0x001fe80000100a00 */
[----:B------:R-:W-:Y:S04]  /*a88c0*/  STL.64 [R1+0x32c8], R10 ;  /* 0x0032c80a01007387 */ /* 0x000fe80000100a00 */
[----:B-1----:R-:W-:Y:S04]  /*a88d0*/  STL.64 [R1+0x32f0], R12 ;  /* 0x0032f00c01007387 */ /* 0x002fe80000100a00 */
[----:B------:R0:W-:Y:S04]  /*a88e0*/  STL.64 [R1+0x32d0], R14 ;  /* 0x0032d00e01007387 */ /* 0x0001e80000100a00 */
[----:B0-----:R-:W2:Y:S04]  /*a88f0*/  LDL.LU R14, [R1] ;  /* 0x00000000010e7983 */ /* 0x001ea80000300800 */
[----:B------:R-:W2:Y:S04]  /*a8900*/  LDL.LU R10, [R1+0xd4] ;  /* 0x0000d400010a7983 */ /* 0x000ea80000300800 */
[----:B------:R-:W2:Y:S01]  /*a8910*/  LDL.LU R15, [R1+0xd8] ;  /* 0x0000d800010f7983 */ /* 0x000ea20000300800 */
[----:B------:R-:W-:-:S03]  /*a8920*/  IMAD R20, R16, 0x4, R3 ;  /* 0x0000000410147824 */ /* 0x000fc600078e0203 */
[----:B------:R-:W0:Y:S01]  /*a8930*/  LDS.128 R16, [R25+UR4+0x800] ;  /* 0x0008000419107984 */ /* 0x000e220008000c00 */
[----:B------:R-:W-:Y:S02]  /*a8940*/  LEA.HI.X.SX32 R5, R21, R0, 0x1, P5 ;  /* 0x0000000015057211 */ /* 0x000fe400028f0eff */
[----:B------:R-:W-:-:S04]  /*a8950*/  LEA R8, P5, R20, R2, 0x1 ;  /* 0x0000000214087211 */ /* 0x000fc800078a08ff */
[----:B------:R-:W-:Y:S01]  /*a8960*/  LEA.HI.X.SX32 R9, R20, R0, 0x1, P5 ;  /* 0x0000000014097211 */ /* 0x000fe200028f0eff */
[----:B--2---:R-:W-:Y:S04]  /*a8970*/  STL.64 [R1+0x3300], R14 ;  /* 0x0033000e01007387 */ /* 0x004fe80000100a00 */
[----:B------:R-:W2:Y:S04]  /*a8980*/  LDL.LU R11, [R1+0xdc] ;  /* 0x0000dc00010b7983 */ /* 0x000ea80000300800 */
[----:B0-----:R0:W-:Y:S02]  /*a8990*/  STL.64 [R1+0x32d8], R18 ;  /* 0x0032d81201007387 */ /* 0x0011e40000100a00 */
[----:B0-----:R-:W0:Y:S02]  /*a89a0*/  LDC R18, c[0x0][0x3b8] ;  /* 0x0000ee00ff127b82 */ /* 0x001e240000000800 */
[----:B------:R-:W3:Y:S01]  /*a89b0*/  LDL.LU R19, [R1+0xd0] ;  /* 0x0000d00001137983 */ /* 0x000ee20000300800 */
[----:B0-----:R-:W-:-:S03]  /*a89c0*/  IMAD R24, R18, 0x4, R20 ;  /* 0x0000000412187824 */ /* 0x001fc600078e0214 */
[----:B------:R-:W0:Y:S04]  /*a89d0*/  LDS.128 R20, [R23+UR4+0xc00] ;  /* 0x000c000417147984 */ /* 0x000e280008000c00 */
[----:B0-----:R0:W-:Y:S04]  /*a89e0*/  STL.64 [R1+0x32e8], R22 ;  /* 0x0032e81601007387 */ /* 0x0011e80000100a00 */
[----:B------:R-:W2:Y:S04]  /*a89f0*/  LDL.LU R6, [R1+0xe4] ;  /* 0x0000e40001067983 */ /* 0x000ea80000300800 */
[----:B0-----:R-:W5:Y:S01]  /*a8a00*/  LDL.LU R23, [R1+0xc8] ;  /* 0x0000c80001177983 */ /* 0x001f620000300800 */
[----:B------:R-:W-:Y:S01]  /*a8a10*/  LEA R14, P4, R3, R2, 0x1 ;  /* 0x00000002030e7211 */ /* 0x000fe200078808ff */
[----:B------:R-:W-:-:S03]  /*a8a20*/  IMAD R29, R18, 0x4, R24 ;  /* 0x00000004121d7824 */ /* 0x000fc600078e0218 */
[----:B------:R-:W-:Y:S02]  /*a8a30*/  LEA.HI.X.SX32 R15, R3, R0, 0x1, P4 ;  /* 0x00000000030f7211 */ /* 0x000fe400020f0eff */
[----:B------:R-:W-:Y:S01]  /*a8a40*/  LEA R12, P4, R24, R2, 0x1 ;  /* 0x00000002180c7211 */ /* 0x000fe200078808ff */
[----:B------:R-:W-:-:S03]  /*a8a50*/  IMAD R3, R18, 0x4, R29 ;  /* 0x0000000412037824 */ /* 0x000fc600078e021d */
[----:B------:R-:W-:Y:S02]  /*a8a60*/  LEA.HI.X.SX32 R13, R24, R0, 0x1, P4 ;  /* 0x00000000180d7211 */ /* 0x000fe400020f0eff */
[-C--:B------:R-:W-:Y:S01]  /*a8a70*/  LEA R28, P4, R29, R2.reuse, 0x1 ;  /* 0x000000021d1c7211 */ /* 0x080fe200078808ff */
[----:B------:R-:W0:Y:S01]  /*a8a80*/  LDS.128 R24, [R25+UR4+0xc00] ;  /* 0x000c000419187984 */ /* 0x000e220008000c00 */
[----:B------:R-:W-:Y:S01]  /*a8a90*/  LEA R22, P5, R3, R2, 0x1 ;  /* 0x0000000203167211 */ /* 0x000fe200078a08ff */
[----:B------:R-:W2:Y:S01]  /*a8aa0*/  LDCU UR4, c[0x0][0x39c] ;  /* 0x00007380ff0477ac */ /* 0x000ea20008000800 */
[-C--:B------:R-:W-:Y:S02]  /*a8ab0*/  LEA.HI.X.SX32 R29, R29, R0.reuse, 0x1, P4 ;  /* 0x000000001d1d7211 */ /* 0x080fe400020f0eff */
[----:B-----5:R-:W-:Y:S01]  /*a8ac0*/  ISETP.LT.AND P4, PT, R23, UR7, !P0 ;  /* 0x0000000717007c0c */ /* 0x020fe2000c781270 */
[----:B------:R-:W1:Y:S01]  /*a8ad0*/  LDCU UR7, c[0x0][0x39c] ;  /* 0x00007380ff0777ac */ /* 0x000e620008000800 */
[----:B------:R-:W-:-:S02]  /*a8ae0*/  LEA.HI.X.SX32 R23, R3, R0, 0x1, P5 ;  /* 0x0000000003177211 */ /* 0x000fc400028f0eff */
[----:B------:R-:W-:Y:S02]  /*a8af0*/  ISETP.LT.AND P5, PT, R7, UR10, !P0 ;  /* 0x0000000a07007c0c */ /* 0x000fe4000c7a1270 */
[----:B------:R-:W5:Y:S04]  /*a8b00*/  LDL.LU R7, [R1+0x3310] ;  /* 0x0033100001077983 */ /* 0x000f680000300800 */
[----:B-----5:R5:W-:Y:S04]  /*a8b10*/  @P6 STG.E.U16 desc[UR8][R4.64], R7 ;  /* 0x0000000704006986 */ /* 0x020be8000c101508 */
[----:B-----5:R-:W5:Y:S04]  /*a8b20*/  LDL.LU.64 R4, [R1+0x3308] ;  /* 0x0033080001047983 */ /* 0x020f680000300a00 */
[----:B-----5:R5:W-:Y:S04]  /*a8b30*/  @P3 STG.E.U16 desc[UR8][R14.64], R4 ;  /* 0x000000040e003986 */ /* 0x020be8000c101508 */
[----:B-----5:R-:W5:Y:S01]  /*a8b40*/  LDL.LU.64 R14, [R1+0x3300] ;  /* 0x00330000010e7983 */ /* 0x020f620000300a00 */
[----:B------:R-:W-:Y:S01]  /*a8b50*/  ISETP.LT.AND P3, PT, R10, UR6, !P0 ;  /* 0x000000060a007c0c */ /* 0x000fe2000c761270 */
[C---:B------:R-:W-:Y:S01]  /*a8b60*/  IMAD R3, R18.reuse, 0x4, R3 ;  /* 0x0000000412037824 */ /* 0x040fe200078e0203 */
[----:B---3--:R-:W-:Y:S01]  /*a8b70*/  ISETP.LT.AND P6, PT, R19, UR5, !P0 ;  /* 0x0000000513007c0c */ /* 0x008fe2000c7c1270 */
[----:B------:R-:W3:Y:S01]  /*a8b80*/  LDL.LU R10, [R1+0xe8] ;  /* 0x0000e800010a7983 */ /* 0x000ee20000300800 */
[----:B------:R-:W0:Y:S01]  /*a8b90*/  LDCU UR5, c[0x0][0x39c] ;  /* 0x00007380ff0577ac */ /* 0x000e220008000800 */
[----:B------:R-:W0:Y:S02]  /*a8ba0*/  LDCU UR6, c[0x0][0x39c] ;  /* 0x00007380ff0677ac */ /* 0x000e240008000800 */
[----:B-----5:R5:W-:Y:S04]  /*a8bb0*/  @P2 STG.E.U16 desc[UR8][R8.64], R14 ;  /* 0x0000000e08002986 */ /* 0x020be8000c101508 */
[----:B-----5:R-:W5:Y:S04]  /*a8bc0*/  LDL.LU.64 R8, [R1+0x32f8] ;  /* 0x0032f80001087983 */ /* 0x020f680000300a00 */
[----:B-----5:R5:W-:Y:S04]  /*a8bd0*/  @P4 STG.E.U16 desc[UR8][R12.64], R8 ;  /* 0x000000080c004986 */ /* 0x020be8000c101508 */
[----:B-----5:R-:W5:Y:S01]  /*a8be0*/  LDL.LU.64 R12, [R1+0x32f0] ;  /* 0x0032f000010c7983 */ /* 0x020f620000300a00 */
[----:B----4-:R-:W-:Y:S01]  /*a8bf0*/  ISETP.LT.AND P2, PT, R15, UR11, !P0 ;  /* 0x0000000b0f007c0c */ /* 0x010fe2000c741270 */
[----:B------:R-:W-:Y:S01]  /*a8c00*/  IMAD R15, R18, 0x4, R3 ;  /* 0x00000004120f7824 */ /* 0x000fe200078e0203 */
[----:B--2---:R-:W-:Y:S01]  /*a8c10*/  ISETP.LT.AND P4, PT, R11, UR4, !P0 ;  /* 0x000000040b007c0c */ /* 0x004fe2000c781270 */
[----:B------:R-:W2:Y:S01]  /*a8c20*/  LDL.LU R19, [R1+0xec] ;  /* 0x0000ec0001137983 */ /* 0x000ea20000300800 */
[----:B------:R-:W-:Y:S01]  /*a8c30*/  PRMT R4, R7, 0x7632, R4 ;  /* 0x0000763207047816 */ /* 0x000fe20000000004 */
[----:B------:R-:W3:Y:S02]  /*a8c40*/  LDCU UR4, c[0x0][0x39c] ;  /* 0x00007380ff0477ac */ /* 0x000ee40008000800 */
[----:B------:R-:W4:Y:S04]  /*a8c50*/  LDL.LU R11, [R1+0xf0] ;  /* 0x0000f000010b7983 */ /* 0x000f280000300800 */
[----:B-----5:R5:W-:Y:S02]  /*a8c60*/  @P5 STG.E.U16 desc[UR8][R28.64], R12 ;  /* 0x0000000c1c005986 */ /* 0x020be4000c101508 */
[----:B-----5:R-:W-:-:S04]  /*a8c70*/  LEA R28, P5, R3, R2, 0x1 ;  /* 0x00000002031c7211 */ /* 0x020fc800078a08ff */
[----:B------:R-:W-:Y:S02]  /*a8c80*/  LEA.HI.X.SX32 R29, R3, R0, 0x1, P5 ;  /* 0x00000000031d7211 */ /* 0x000fe400028f0eff */
[----:B------:R-:W5:Y:S04]  /*a8c90*/  LDL.LU R3, [R1+0xe0] ;  /* 0x0000e00001037983 */ /* 0x000f680000300800 */
[----:B------:R1:W-:Y:S04]  /*a8ca0*/  @P6 STG.E.U16 desc[UR8][R22.64], R16 ;  /* 0x0000001016006986 */ /* 0x0003e8000c101508 */
[----:B------:R2:W-:Y:S01]  /*a8cb0*/  @P3 STG.E.U16 desc[UR8][R28.64], R20 ;  /* 0x000000141c003986 */ /* 0x0005e2000c101508 */
[----:B0-----:R-:W-:Y:S01]  /*a8cc0*/  ISETP.LT.AND P3, PT, R6, UR6, !P0 ;  /* 0x0000000606007c0c */ /* 0x001fe2000c761270 */
[----:B------:R-:W4:Y:S01]  /*a8cd0*/  LDCU UR6, c[0x0][0x39c] ;  /* 0x00007380ff0677ac */ /* 0x000f220008000800 */
[----:B-1----:R-:W-:-:S04]  /*a8ce0*/  LEA R22, P5, R15, R2, 0x1 ;  /* 0x000000020f167211 */ /* 0x002fc800078a08ff */
[----:B------:R-:W-:Y:S02]  /*a8cf0*/  LEA.HI.X.SX32 R23, R15, R0, 0x1, P5 ;  /* 0x000000000f177211 */ /* 0x000fe400028f0eff */
[----:B-----5:R-:W-:Y:S01]  /*a8d00*/  ISETP.LT.AND P6, PT, R3, UR5, !P0 ;  /* 0x0000000503007c0c */ /* 0x020fe2000c7c1270 */
[----:B------:R-:W-:Y:S02]  /*a8d10*/  IMAD R3, R18, 0x4, R15 ;  /* 0x0000000412037824 */ /* 0x000fe400078e020f */
[----:B------:R-:W-:Y:S01]  /*a8d20*/  @P2 STG.E.U16 desc[UR8][R22.64], R24 ;  /* 0x0000001816002986 */ /* 0x000fe2000c101508 */
[----:B------:R-:W0:Y:S03]  /*a8d30*/  LDCU UR5, c[0x0][0x39c] ;  /* 0x00007380ff0577ac */ /* 0x000e260008000800 */
[----:B------:R-:W5:Y:S04]  /*a8d40*/  LDL.LU R15, [R1+0xf4] ;  /* 0x0000f400010f7983 */ /* 0x000f680000300800 */
[----:B------:R-:W5:Y:S04]  /*a8d50*/  LDL.LU R6, [R1+0xf8] ;  /* 0x0000f80001067983 */ /* 0x000f680000300800 */
[----:B------:R-:W5:Y:S01]  /*a8d60*/  LDL.LU R7, [R1+0xfc] ;  /* 0x0000fc0001077983 */ /* 0x000f620000300800 */
[----:B--2---:R-:W-:-:S02]  /*a8d70*/  LEA R28, P5, R3, R2, 0x1 ;  /* 0x00000002031c7211 */ /* 0x004fc400078a08ff */
[----:B---3--:R-:W-:Y:S01]  /*a8d80*/  ISETP.LT.AND P2, PT, R10, UR4, !P0 ;  /* 0x000000040a007c0c */ /* 0x008fe2000c741270 */
[C---:B------:R-:W-:Y:S01]  /*a8d90*/  IMAD R10, R18.reuse, 0x4, R3 ;  /* 0x00000004120a7824 */ /* 0x040fe200078e0203 */
[----:B------:R-:W-:Y:S01]  /*a8da0*/  LEA.HI.X.SX32 R29, R3, R0, 0x1, P5 ;  /* 0x00000000031d7211 */ /* 0x000fe200028f0eff */
[----:B------:R-:W5:Y:S02]  /*a8db0*/  LDCU UR4, c[0x0][0x39c] ;  /* 0x00007380ff0477ac */ /* 0x000f640008000800 */
[----:B------:R-:W-:Y:S02]  /*a8dc0*/  IMAD R3, R18, 0x4, R10 ;  /* 0x0000000412037824 */ /* 0x000fe400078e020a */
[----:B------:R1:W-:Y:S01]  /*a8dd0*/  @P4 STG.E.U16 desc[UR8][R28.64], R4 ;  /* 0x000000041c004986 */ /* 0x0003e2000c101508 */
[----:B------:R-:W-:Y:S02]  /*a8de0*/  PRMT R8, R4, 0x7632, R8 ;  /* 0x0000763204087816 */ /* 0x000fe40000000008 */
[----:B-1----:R-:W-:Y:S01]  /*a8df0*/  LEA R28, P5, R10, R2, 0x1 ;  /* 0x000000020a1c7211 */ /* 0x002fe200078a08ff */
[----:B------:R-:W-:-:S03]  /*a8e00*/  IMAD R4, R18, 0x4, R3 ;  /* 0x0000000412047824 */ /* 0x000fc600078e0203 */
[----:B------:R-:W-:Y:S02]  /*a8e10*/  LEA.HI.X.SX32 R29, R10, R0, 0x1, P5 ;  /* 0x000000000a1d7211 */ /* 0x000fe400028f0eff */
[----:B------:R-:W-:-:S03]  /*a8e20*/  LEA R22, P5, R3, R2, 0x1 ;  /* 0x0000000203167211 */ /* 0x000fc600078a08ff */
[----:B------:R1:W-:Y:S01]  /*a8e30*/  @P6 STG.E.U16 desc[UR8][R28.64], R8 ;  /* 0x000000081c006986 */ /* 0x0003e2000c101508 */
[----:B------:R-:W-:Y:S02]  /*a8e40*/  LEA.HI.X.SX32 R23, R3, R0, 0x1, P5 ;  /* 0x0000000003177211 */ /* 0x000fe400028f0eff */
[----:B------:R-:W-:Y:S02]  /*a8e50*/  LEA R10, P5, R4, R2, 0x1 ;  /* 0x00000002040a7211 */ /* 0x000fe400078a08ff */
[----:B0-----:R-:W-:Y:S02]  /*a8e60*/  ISETP.LT.AND P4, PT, R19, UR5, !P0 ;  /* 0x0000000513007c0c */ /* 0x001fe4000c781270 */
[----:B----4-:R-:W-:Y:S01]  /*a8e70*/  ISETP.LT.AND P6, PT, R11, UR6, !P0 ;  /* 0x000000060b007c0c */ /* 0x010fe2000c7c1270 */
[----:B------:R-:W2:Y:S01]  /*a8e80*/  LDL.LU R19, [R1+0x100] ;  /* 0x0001000001137983 */ /* 0x000ea20000300800 */
[----:B-1----:R-:W-:Y:S01]  /*a8e90*/  PRMT R8, R14, 0x7632, R8 ;  /* 0x000076320e087816 */ /* 0x002fe20000000008 */
[----:B------:R-:W-:Y:S01]  /*a8ea0*/  IMAD R3, R18, 0x4, R4 ;  /* 0x0000000412037824 */ /* 0x000fe200078e0204 */
[----:B------:R-:W-:Y:S01]  /*a8eb0*/  LEA.HI.X.SX32 R11, R4, R0, 0x1, P5 ;  /* 0x00000000040b7211 */ /* 0x000fe200028f0eff */
[----:B------:R-:W0:Y:S01]  /*a8ec0*/  LDCU UR5, c[0x0][0x39c] ;  /* 0x00007380ff0577ac */ /* 0x000e220008000800 */
[----:B------:R-:W-:Y:S01]  /*a8ed0*/  PRMT R12, R8, 0x7632, R12 ;  /* 0x00007632080c7816 */ /* 0x000fe2000000000c */
[----:B------:R1:W-:Y:S01]  /*a8ee0*/  @P3 STG.E.U16 desc[UR8][R22.64], R8 ;  /* 0x0000000816003986 */ /* 0x0003e2000c101508 */
[----:B------:R-:W-:Y:S01]  /*a8ef0*/  PRMT R16, R16, 0x7632, R16 ;  /* 0x0000763210107816 */ /* 0x000fe20000000010 */
[----:B------:R-:W3:Y:S01]  /*a8f00*/  LDC R14, c[0x0][0x3b8] ;  /* 0x0000ee00ff0e7b82 */ /* 0x000ee20000000800 */
[----:B------:R-:W4:Y:S01]  /*a8f10*/  LDCU UR6, c[0x0][0x39c] ;  /* 0x00007380ff0677ac */ /* 0x000f220008000800 */
[----:B------:R0:W-:Y:S01]  /*a8f20*/  @P2 STG.E.U16 desc[UR8][R10.64], R12 ;  /* 0x0000000c0a002986 */ /* 0x0001e2000c101508 */
[----:B------:R-:W-:-:S02]  /*a8f30*/  PRMT R20, R20, 0x7632, R20 ;  /* 0x0000763214147816 */ /* 0x000fc40000000014 */
[----:B------:R-:W-:-:S03]  /*a8f40*/  PRMT R24, R24, 0x7632, R24 ;  /* 0x0000763218187816 */ /* 0x000fc60000000018 */
[----:B-1----:R-:W1:Y:S01]  /*a8f50*/  LDC R8, c[0x0][0x3b8] ;  /* 0x0000ee00ff087b82 */ /* 0x002e620000000800 */
[----:B0-----:R-:W2:Y:S01]  /*a8f60*/  LDL.LU R11, [R1+0x104] ;  /* 0x00010400010b7983 */ /* 0x001ea20000300800 */
[----:B-----5:R-:W-:Y:S01]  /*a8f70*/  ISETP.LT.AND P5, PT, R15, UR4, !P0 ;  /* 0x000000040f007c0c */ /* 0x020fe2000c7a1270 */
[----:B------:R-:W2:Y:S01]  /*a8f80*/  LDCU UR4, c[0x0][0x39c] ;  /* 0x00007380ff0477ac */ /* 0x000ea20008000800 */
[----:B------:R-:W-:Y:S01]  /*a8f90*/  ISETP.LT.AND P2, PT, R7, UR7, !P0 ;  /* 0x0000000707007c0c */ /* 0x000fe2000c741270 */
[----:B------:R-:W0:Y:S01]  /*a8fa0*/  LDCU UR7, c[0x0][0x39c] ;  /* 0x00007380ff0777ac */ /* 0x000e220008000800 */
[----:B------:R-:W4:Y:S04]  /*a8fb0*/  LDL.LU R7, [R1+0x108] ;  /* 0x0001080001077983 */ /* 0x000f280000300800 */
[----:B------:R-:W5:Y:S04]  /*a8fc0*/  LDL.LU R15, [R1+0x10c] ;  /* 0x00010c00010f7983 */ /* 0x000f680000300800 */
[----:B------:R-:W5:Y:S01]  /*a8fd0*/  LDL.LU R10, [R1+0x44] ;  /* 0x00004400010a7983 */ /* 0x000f620000300800 */
[----:B------:R-:W-:-:S02]  /*a8fe0*/  LEA R28, P3, R3, R2, 0x1 ;  /* 0x00000002031c7211 */ /* 0x000fc400078608ff */
[----:B------:R-:W-:Y:S02]  /*a8ff0*/  PRMT R12, R12, 0x7632, R12 ;  /* 0x000076320c0c7816 */ /* 0x000fe4000000000c */
[----:B------:R-:W-:-:S05]  /*a9000*/  LEA.HI.X.SX32 R29, R3, R0, 0x1, P3 ;  /* 0x00000000031d7211 */ /* 0x000fca00018f0eff */
[----:B------:R0:W-:Y:S01]  /*a9010*/  @P4 STG.E.U16 desc[UR8][R28.64], R12 ;  /* 0x0000000c1c004986 */ /* 0x0001e2000c101508 */
[----:B------:R-:W-:Y:S01]  /*a9020*/  ISETP.LT.AND P3, PT, R6, UR5, !P0 ;  /* 0x0000000506007c0c */ /* 0x000fe2000c761270 */
[C---:B------:R-:W-:Y:S01]  /*a9030*/  IMAD R3, R18.reuse, 0x4, R3 ;  /* 0x0000000412037824 */ /* 0x040fe200078e0203 */
[----:B------:R-:W1:Y:S01]  /*a9040*/  LDC R6, c[0x0][0x3b8] ;  /* 0x0000ee00ff067b82 */ /* 0x000e620000000800 */
[----:B------:R-:W1:Y:S07]  /*a9050*/  LDCU UR5, c[0x0][0x39c] ;  /* 0x00007380ff0577ac */ /* 0x000e6e0008000800 */
[----:B0-----:R-:W0:Y:S01]  /*a9060*/  LDC R12, c[0x0][0x3b8] ;  /* 0x0000ee00ff0c7b82 */ /* 0x001e220000000800 */
[----:B------:R-:W-:Y:S01]  /*a9070*/  LEA R28, P4, R3, R2, 0x1 ;  /* 0x00000002031c7211 */ /* 0x000fe200078808ff */
[----:B------:R-:W-:-:S03]  /*a9080*/  IMAD R4, R18, 0x4, R3 ;  /* 0x0000000412047824 */ /* 0x000fc600078e0203 */
[----:B------:R-:W-:Y:S01]  /*a9090*/  LEA.HI.X.SX32 R29, R3, R0, 0x1, P4 ;  /* 0x00000000031d7211 */ /* 0x000fe200020f0eff */
[----:B------:R-:W-:Y:S01]  /*a90a0*/  IMAD R3, R18, 0x4, R4 ;  /* 0x0000000412037824 */ /* 0x000fe200078e0204 */
[----:B------:R-:W-:-:S03]  /*a90b0*/  LEA R22, P4, R4, R2, 0x1 ;  /* 0x0000000204167211 */ /* 0x000fc600078808ff */
[----:B------:R3:W-:Y:S01]  /*a90c0*/  @P6 STG.E.U16 desc[UR8][R28.64], R16 ;  /* 0x000000101c006986 */ /* 0x0007e2000c101508 */
[----:B------:R-:W-:Y:S02]  /*a90d0*/  LEA.HI.X.SX32 R23, R4, R0, 0x1, P4 ;  /* 0x0000000004177211 */ /* 0x000fe400020f0eff */
[C---:B---3--:R-:W-:Y:S01]  /*a90e0*/  LEA R28, P6, R3.reuse, R2, 0x1 ;  /* 0x00000002031c7211 */ /* 0x048fe200078c08ff */
[----:B------:R-:W3:Y:S03]  /*a90f0*/  LDC R16, c[0x0][0x3b8] ;  /* 0x0000ee00ff107b82 */ /* 0x000ee60000000800 */
[----:B------:R-:W-:Y:S01]  /*a9100*/  LEA.HI.X.SX32 R29, R3, R0, 0x1, P6 ;  /* 0x00000000031d7211 */ /* 0x000fe200030f0eff */
[----:B0-----:R-:W-:Y:S01]  /*a9110*/  IMAD R3, R12, 0x4, R3 ;  /* 0x000000040c037824 */ /* 0x001fe200078e0203 */
[----:B------:R0:W-:Y:S01]  /*a9120*/  @P5 STG.E.U16 desc[UR8][R22.64], R20 ;  /* 0x0000001416005986 */ /* 0x0001e2000c101508 */
[----:B--2---:R-:W-:Y:S01]  /*a9130*/  ISETP.LT.AND P4, PT, R19, UR4, !P0 ;  /* 0x0000000413007c0c */ /* 0x004fe2000c781270 */
[----:B------:R-:W2:Y:S01]  /*a9140*/  LDCU UR4, c[0x0][0x39c] ;  /* 0x00007380ff0477ac */ /* 0x000ea20008000800 */
[----:B-1----:R-:W-:Y:S01]  /*a9150*/  IMAD R4, R6, 0x4, R3 ;  /* 0x0000000406047824 */ /* 0x002fe200078e0203 */
[----:B------:R1:W-:Y:S01]  /*a9160*/  @P3 STG.E.U16 desc[UR8][R28.64], R24 ;  /* 0x000000181c003986 */ /* 0x0003e2000c101508 */
[----:B------:R-:W-:Y:S01]  /*a9170*/  ISETP.LT.AND P5, PT, R11, UR5, !P0 ;  /* 0x000000050b007c0c */ /* 0x000fe2000c7a1270 */
[----:B------:R-:W2:Y:S01]  /*a9180*/  LDCU UR5, c[0x0][0x39c] ;  /* 0x00007380ff0577ac */ /* 0x000ea20008000800 */
[----:B------:R-:W2:Y:S01]  /*a9190*/  LDC R12, c[0x0][0x3b8] ;  /* 0x0000ee00ff0c7b82 */ /* 0x000ea20000000800 */
[----:B------:R-:W3:Y:S04]  /*a91a0*/  LDL.LU R19, [R1+0x110] ;  /* 0x0001100001137983 */ /* 0x000ee80000300800 */
[----:B0-----:R-:W3:Y:S03]  /*a91b0*/  LDL.LU.64 R22, [R1+0x32e8] ;  /* 0x0032e80001167983 */ /* 0x001ee60000300a00 */
[----:B------:R-:W0:Y:S01]  /*a91c0*/  LDC R20, c[0x0][0x3b8] ;  /* 0x0000ee00ff147b82 */ /* 0x000e220000000800 */
[C---:B-1----:R-:W-:Y:S01]  /*a91d0*/  LEA R28, P6, R3.reuse, R2, 0x1 ;  /* 0x00000002031c7211 */ /* 0x042fe200078c08ff */
[----:B------:R-:W3:Y:S03]  /*a91e0*/  LDL.LU R11, [R1+0x114] ;  /* 0x00011400010b7983 */ /* 0x000ee60000300800 */
[----:B------:R-:W-:-:S02]  /*a91f0*/  LEA.HI.X.SX32 R29, R3, R0, 0x1, P6 ;  /* 0x00000000031d7211 */ /* 0x000fc400030f0eff */
[----:B------:R-:W-:Y:S01]  /*a9200*/  LEA R6, P6, R4, R2, 0x1 ;  /* 0x0000000204067211 */ /* 0x000fe200078c08ff */
[----:B------:R-:W-:Y:S02]  /*a9210*/  IMAD R3, R14, 0x4, R4 ;  /* 0x000000040e037824 */ /* 0x000fe400078e0204 */
[----:B------:R-:W3:Y:S01]  /*a9220*/  LDL.LU R14, [R1+0x120] ;  /* 0x00012000010e7983 */ /* 0x000ee20000300800 */
[----:B----4-:R-:W-:Y:S01]  /*a9230*/  ISETP.LT.AND P3, PT, R7, UR6, !P0 ;  /* 0x0000000607007c0c */ /* 0x010fe2000c761270 */
[----:B------:R-:W1:Y:S01]  /*a9240*/  LDCU UR6, c[0x0][0x39c] ;  /* 0x00007380ff0677ac */ /* 0x000e620008000800 */
[----:B------:R-:W-:Y:S01]  /*a9250*/  LEA.HI.X.SX32 R7, R4, R0, 0x1, P6 ;  /* 0x0000000004077211 */ /* 0x000fe200030f0eff */
[----:B-----5:R-:W-:Y:S04]  /*a9260*/  @P2 STG.E.U16 desc[UR8][R28.64], R10 ;  /* 0x0000000a1c002986 */ /* 0x020fe8000c101508 */
[----:B------:R4:W-:Y:S04]  /*a9270*/  @P4 STG.E.U16 desc[UR8][R6.64], R5 ;  /* 0x0000000506004986 */ /* 0x0009e8000c101508 */
[----:B----4-:R-:W4:Y:S01]  /*a9280*/  LDL.LU.64 R6, [R1+0x32e0] ;  /* 0x0032e00001067983 */ /* 0x010f220000300a00 */
[----:B------:R-:W-:-:S04]  /*a9290*/  LEA R28, P6, R3, R2, 0x1 ;  /* 0x00000002031c7211 */ /* 0x000fc800078c08ff */
[----:B------:R-:W-:Y:S01]  /*a92a0*/  LEA.HI.X.SX32 R29, R3, R0, 0x1, P6 ;  /* 0x00000000031d7211 */ /* 0x000fe200030f0eff */
[----:B------:R-:W-:Y:S01]  /*a92b0*/  IMAD R3, R8, 0x4, R3 ;  /* 0x0000000408037824 */ /* 0x000fe200078e0203 */
[----:B--2---:R-:W-:Y:S01]  /*a92c0*/  ISETP.LT.AND P2, PT, R15, UR4, !P0 ;  /* 0x000000040f007c0c */ /* 0x004fe2000c741270 */
[----:B------:R-:W2:Y:S01]  /*a92d0*/  LDC R8, c[0x0][0x3b8] ;  /* 0x0000ee00ff087b82 */ /* 0x000ea20000000800 */
[----:B------:R-:W5:Y:S01]  /*a92e0*/  LDL.LU R15, [R1+0x124] ;  /* 0x00012400010f7983 */ /* 0x000f620000300800 */
[----:B---3--:R-:W-:Y:S01]  /*a92f0*/  IMAD R4, R16, 0x4, R3 ;  /* 0x0000000410047824 */ /* 0x008fe200078e0203 */
[----:B------:R-:W3:Y:S02]  /*a9300*/  LDCU UR4, c[0x0][0x39c] ;  /* 0x00007380ff0477ac */ /* 0x000ee40008000800 */
[----:B------:R-:W2:Y:S03]  /*a9310*/  LDL.LU R24, [R1+0x128] ;  /* 0x0001280001187983 */ /* 0x000ea60000300800 */
[----:B------:R-:W0:Y:S01]  /*a9320*/  LDC R16, c[0x0][0x3b8] ;  /* 0x0000ee00ff107b82 */ /* 0x000e220000000800 */
[----:B----4-:R4:W-:Y:S02]  /*a9330*/  @P5 STG.E.U16 desc[UR8][R28.64], R6 ;  /* 0x000000061c005986 */ /* 0x0109e4000c101508 */
[----:B----4-:R-:W-:-:S04]  /*a9340*/  LEA R28, P5, R3, R2, 0x1 ;  /* 0x00000002031c7211 */ /* 0x010fc800078a08ff */
[----:B------:R-:W-:Y:S01]  /*a9350*/  LEA.HI.X.SX32 R29, R3, R0, 0x1, P5 ;  /* 0x00000000031d7211 */ /* 0x000fe200028f0eff */
[----:B0-----:R-:W-:Y:S01]  /*a9360*/  IMAD R3, R20, 0x4, R4 ;  /* 0x0000000414037824 */ /* 0x001fe200078e0204 */
[----:B-1----:R-:W-:Y:S01]  /*a9370*/  ISETP.LT.AND P5, PT, R11, UR6, !P0 ;  /* 0x000000060b007c0c */ /* 0x002fe2000c7a1270 */
[----:B------:R-:W5:Y:S01]  /*a9380*/  LDCU UR6, c[0x0][0x39c] ;  /* 0x00007380ff0677ac */ /* 0x000f620008000800 */
[----:B------:R-:W4:Y:S04]  /*a9390*/  LDL.LU R11, [R1+0x12c] ;  /* 0x00012c00010b7983 */ /* 0x000f280000300800 */
[----:B------:R-:W3:Y:S01]  /*a93a0*/  LDL.LU R20, [R1+0x11c] ;  /* 0x00011c0001147983 */ /* 0x000ee20000300800 */
[----:B------:R-:W-:Y:S01]  /*a93b0*/  ISETP.LT.AND P4, PT, R19, UR5, !P0 ;  /* 0x0000000513007c0c */ /* 0x000fe2000c781270 */
[----:B------:R-:W0:Y:S01]  /*a93c0*/  LDCU UR5, c[0x0][0x39c] ;  /* 0x00007380ff0577ac */ /* 0x000e220008000800 */
[C---:B------:R-:W-:Y:S01]  /*a93d0*/  LEA R18, P6, R4.reuse, R2, 0x1 ;  /* 0x0000000204127211 */ /* 0x040fe200078c08ff */
[----:B------:R1:W-:Y:S03]  /*a93e0*/  @P3 STG.E.U16 desc[UR8][R28.64], R9 ;  /* 0x000000091c003986 */ /* 0x0003e6000c101508 */
[----:B------:R-:W-:-:S02]  /*a93f0*/  LEA.HI.X.SX32 R19, R4, R0, 0x1, P6 ;  /* 0x0000000004137211 */ /* 0x000fc400030f0eff */
[----:B-1----:R-:W-:-:S04]  /*a9400*/  LEA R28, P6, R3, R2, 0x1 ;  /* 0x00000002031c7211 */ /* 0x002fc800078c08ff */
[----:B------:R-:W-:Y:S01]  /*a9410*/  LEA.HI.X.SX32 R29, R3, R0, 0x1, P6 ;  /* 0x00000000031d7211 */ /* 0x000fe200030f0eff */
[----:B------:R-:W-:Y:S01]  /*a9420*/  IMAD R3, R12, 0x4, R3 ;  /* 0x000000040c037824 */ /* 0x000fe200078e0203 */
[----:B------:R1:W-:Y:S01]  /*a9430*/  @P2 STG.E.U16 desc[UR8][R18.64], R13 ;  /* 0x0000000d12002986 */ /* 0x0003e2000c101508 */
[----:B------:R-:W-:Y:S01]  /*a9440*/  PRMT R5, R10, 0x7632, R5 ;  /* 0x000076320a057816 */ /* 0x000fe20000000005 */
[----:B------:R-:W3:Y:S01]  /*a9450*/  LDC R12, c[0x0][0x3b8] ;  /* 0x0000ee00ff0c7b82 */ /* 0x000ee20000000800 */
[----:B--2---:R-:W-:Y:S01]  /*a9460*/  IMAD R4, R8, 0x4, R3 ;  /* 0x0000000408047824 */ /* 0x004fe200078e0203 */
[----:B------:R2:W-:Y:S01]  /*a9470*/  @P4 STG.E.U16 desc[UR8][R28.64], R17 ;  /* 0x000000111c004986 */ /* 0x0005e2000c101508 */
[----:B0-----:R-:W-:Y:S01]  /*a9480*/  ISETP.LT.AND P2, PT, R14, UR5, !P0 ;  /* 0x000000050e007c0c */ /* 0x001fe2000c741270 */
[----:B------:R-:W4:Y:S02]  /*a9490*/  LDCU UR5, c[0x0][0x39c] ;  /* 0x00007380ff0577ac */ /* 0x000f240008000800 */
[----:B------:R-:W-:-:S02]  /*a94a0*/  LEA R14, P6, R4, R2, 0x1 ;  /* 0x00000002040e7211 */ /* 0x000fc400078c08ff */
[----:B------:R-:W0:Y:S01]  /*a94b0*/  LDC R8, c[0x0][0x3b8] ;  /* 0x0000ee00ff087b82 */ /* 0x000e220000000800 */
[----:B-1----:R-:W4:Y:S01]  /*a94c0*/  LDL.LU.64 R18, [R1+0x32d8] ;  /* 0x0032d80001127983 */ /* 0x002f220000300a00 */
[----:B--2---:R-:W-:-:S04]  /*a94d0*/  LEA R28, P4, R3, R2, 0x1 ;  /* 0x00000002031c7211 */ /* 0x004fc800078808ff */
[-C--:B------:R-:W-:Y:S01]  /*a94e0*/  LEA.HI.X.SX32 R29, R3, R0.reuse, 0x1, P4 ;  /* 0x00000000031d7211 */ /* 0x080fe200020f0eff */
[----:B------:R-:W-:Y:S01]  /*a94f0*/  IMAD R3, R16, 0x4, R4 ;  /* 0x0000000410037824 */ /* 0x000fe200078e0204 */
[----:B-----5:R-:W-:Y:S01]  /*a9500*/  ISETP.LT.AND P4, PT, R15, UR6, !P0 ;  /* 0x000000060f007c0c */ /* 0x020fe2000c781270 */
[----:B------:R-:W2:Y:S01]  /*a9510*/  LDL.LU R16, [R1+0x130] ;  /* 0x0001300001107983 */ /* 0x000ea20000300800 */
[----:B------:R-:W-:Y:S01]  /*a9520*/  LEA.HI.X.SX32 R15, R4, R0, 0x1, P6 ;  /* 0x00000000040f7211 */ /* 0x000fe200030f0eff */
[----:B------:R-:W2:Y:S02]  /*a9530*/  LDCU UR6, c[0x0][0x39c] ;  /* 0x00007380ff0677ac */ /* 0x000ea40008000800 */
[----:B------:R1:W-:Y:S02]  /*a9540*/  @P5 STG.E.U16 desc[UR8][R28.64], R21 ;  /* 0x000000151c005986 */ /* 0x0003e4000c101508 */
[----:B-1----:R-:W-:-:S04]  /*a9550*/  LEA R28, P6, R3, R2, 0x1 ;  /* 0x00000002031c7211 */ /* 0x002fc800078c08ff */
[----:B------:R-:W-:Y:S02]  /*a9560*/  LEA.HI.X.SX32 R29, R3, R0, 0x1, P6 ;  /* 0x00000000031d7211 */ /* 0x000fe400030f0eff */
[----:B---3--:R-:W-:Y:S01]  /*a9570*/  ISETP.LT.AND P3, PT, R20, UR4, !P0 ;  /* 0x0000000414007c0c */ /* 0x008fe2000c761270 */
[----:B------:R-:W1:Y:S01]  /*a9580*/  LDCU UR4, c[0x0][0x39c] ;  /* 0x00007380ff0477ac */ /* 0x000e620008000800 */
[----:B------:R-:W3:Y:S11]  /*a9590*/  LDC R20, c[0x0][0x3b8] ;  /* 0x0000ee00ff147b82 */ /* 0x000ef60000000800 */
[----:B------:R5:W-:Y:S04]  /*a95a0*/  @P3 STG.E.U16 desc[UR8][R14.64], R25 ;  /* 0x000000190e003986 */ /* 0x000be8000c101508 */
[----:B------:R0:W-:Y:S01]  /*a95b0*/  @P2 STG.E.U16 desc[UR8][R28.64], R5 ;  /* 0x000000051c002986 */ /* 0x0001e2000c101508 */
[----:B-1----:R-:W-:Y:S01]  /*a95c0*/  ISETP.LT.AND P5, PT, R24, UR4, !P0 ;  /* 0x0000000418007c0c */ /* 0x002fe2000c7a1270 */
[----:B------:R-:W1:Y:S02]  /*a95d0*/  LDCU UR4, c[0x0][0x39c] ;  /* 0x00007380ff0477ac */ /* 0x000e640008000800 */
[----:B-----5:R-:W5:Y:S04]  /*a95e0*/  LDL.LU.64 R14, [R1+0x32d0] ;  /* 0x0032d000010e7983 */ /* 0x020f680000300a00 */
[----:B------:R-:W5:Y:S04]  /*a95f0*/  LDL.LU R24, [R1+0x13c] ;  /* 0x00013c0001187983 */ /* 0x000f680000300800 */
[----:B0-----:R-:W1:Y:S01]  /*a9600*/  LDL.LU R29, [R1+0x134] ;  /* 0x00013400011d7983 */ /* 0x001e620000300800 */
[----:B---3--:R-:W-:Y:S01]  /*a9610*/  IMAD R4, R20, 0x4, R3 ;  /* 0x0000000414047824 */ /* 0x008fe200078e0203 */
[----:B----4-:R-:W-:Y:S01]  /*a9620*/  ISETP.LT.AND P3, PT, R11, UR5, !P0 ;  /* 0x000000050b007c0c */ /* 0x010fe2000c761270 */
[----:B------:R-:W0:Y:S01]  /*a9630*/  LDC R20, c[0x0][0x3b8] ;  /* 0x0000ee00ff147b82 */ /* 0x000e220000000800 */
[----:B------:R-:W-:Y:S01]  /*a9640*/  PRMT R5, R5, 0x7632, R5 ;  /* 0x0000763205057816 */ /* 0x000fe20000000005 */
[----:B------:R-:W-:Y:S01]  /*a9650*/  IMAD R3, R8, 0x4, R4 ;  /* 0x0000000408037824 */ /* 0x000fe200078e0204 */
[C---:B------:R-:W-:Y:S01]  /*a9660*/  LEA R10, P6, R4.reuse, R2, 0x1 ;  /* 0x00000002040a7211 */ /* 0x040fe200078c08ff */
[----:B------:R-:W5:Y:S03]  /*a9670*/  LDCU UR5, c[0x0][0x39c] ;  /* 0x00007380ff0577ac */ /* 0x000f660008000800 */
[----:B------:R-:W-:-:S02]  /*a9680*/  LEA.HI.X.SX32 R11, R4, R0, 0x1, P6 ;  /* 0x00000000040b7211 */ /* 0x000fc400030f0eff */
[----:B------:R-:W-:Y:S02]  /*a9690*/  LEA R4, P6, R3, R2, 0x1 ;  /* 0x0000000203047211 */ /* 0x000fe400078c08ff */
[----:B------:R-:W-:Y:S01]  /*a96a0*/  PRMT R8, R6, 0x7632, R8 ;  /* 0x0000763206087816 */ /* 0x000fe20000000008 */
[----:B------:R3:W-:Y:S01]  /*a96b0*/  @P4 STG.E.U16 desc[UR8][R10.64], R5 ;  /* 0x000000050a004986 */ /* 0x0007e2000c101508 */
[----:B------:R-:W-:Y:S02]  /*a96c0*/  PRMT R9, R9, 0x7632, R9 ;  /* 0x0000763209097816 */ /* 0x000fe40000000009 */
[----:B---3--:R-:W-:Y:S01]  /*a96d0*/  LEA.HI.X.SX32 R5, R3, R0, 0x1, P6 ;  /* 0x0000000003057211 */ /* 0x008fe200030f0eff */
[----:B------:R-:W-:Y:S01]  /*a96e0*/  IMAD R3, R12, 0x4, R3 ;  /* 0x000000040c037824 */ /* 0x000fe200078e0203 */
[----:B------:R-:W3:Y:S01]  /*a96f0*/  LDL.LU.64 R10, [R1+0x32c8] ;  /* 0x0032c800010a7983 */ /* 0x000ee20000300a00 */
[----:B--2---:R-:W-:Y:S01]  /*a9700*/  ISETP.LT.AND P2, PT, R16, UR6, !P0 ;  /* 0x0000000610007c0c */ /* 0x004fe2000c741270 */
[----:B------:R-:W2:Y:S01]  /*a9710*/  LDC R12, c[0x0][0x3b8] ;  /* 0x0000ee00ff0c7b82 */ /* 0x000ea20000000800 */
[----:B------:R-:W4:Y:S01]  /*a9720*/  LDCU UR6, c[0x0][0x39c] ;  /* 0x00007380ff0677ac */ /* 0x000f220008000800 */
[----:B------:R4:W-:Y:S01]  /*a9730*/  @P5 STG.E.U16 desc[UR8][R4.64], R8 ;  /* 0x0000000804005986 */ /* 0x0009e2000c101508 */
[----:B------:R-:W-:-:S03]  /*a9740*/  LEA R28, P5, R3, R2, 0x1 ;  /* 0x00000002031c7211 */ /* 0x000fc600078a08ff */
[----:B------:R-:W2:Y:S02]  /*a9750*/  LDL.LU R6, [R1+0x32c4] ;  /* 0x0032c40001067983 */ /* 0x000ea40000300800 */
[----:B------:R-:W0:Y:S02]  /*a9760*/  LDC R16, c[0x0][0x3b8] ;  /* 0x0000ee00ff107b82 */ /* 0x000e240000000800 */
[----:B----4-:R-:W4:Y:S01]  /*a9770*/  LDL.LU R8, [R1+0x140] ;  /* 0x0001400001087983 */ /* 0x010f220000300800 */
[----:B-1----:R-:W-:Y:S01]  /*a9780*/  ISETP.LT.AND P4, PT, R29, UR4, !P0 ;  /* 0x000000041d007c0c */ /* 0x002fe2000c781270 */
[----:B0-----:R-:W-:Y:S01]  /*a9790*/  IMAD R5, R20, 0x4, R3 ;  /* 0x0000000414057824 */ /* 0x001fe200078e0203 */
[----:B------:R-:W-:-:S03]  /*a97a0*/  LEA.HI.X.SX32 R29, R3, R0, 0x1, P5 ;  /* 0x00000000031d7211 */ /* 0x000fc600028f0eff */
[----:B------:R-:W0:Y:S01]  /*a97b0*/  LDC R20, c[0x0][0x3b8] ;  /* 0x0000ee00ff147b82 */ /* 0x000e220000000800 */
[----:B-----5:R-:W-:Y:S01]  /*a97c0*/  ISETP.LT.AND P6, PT, R24, UR5, !P0 ;  /* 0x0000000518007c0c */ /* 0x020fe2000c7c1270 */
[----:B------:R-:W-:Y:S01]  /*a97d0*/  IMAD R3, R16, 0x4, R5 ;  /* 0x0000000410037824 */ /* 0x000fe200078e0205 */
[----:B------:R-:W-:Y:S01]  /*a97e0*/  LEA R4, P5, R5, R2, 0x1 ;  /* 0x0000000205047211 */ /* 0x000fe200078a08ff */
[----:B------:R1:W-:Y:S01]  /*a97f0*/  @P3 STG.E.U16 desc[UR8][R28.64], R9 ;  /* 0x000000091c003986 */ /* 0x0003e2000c101508 */
[----:B------:R-:W-:Y:S01]  /*a9800*/  PRMT R13, R13, 0x7632, R13 ;  /* 0x000076320d0d7816 */ /* 0x000fe2000000000d */
[----:B------:R-:W5:Y:S02]  /*a9810*/  LDCU UR4, c[0x0][0x39c] ;  /* 0x00007380ff0477ac */ /* 0x000f640008000800 */
[----:B------:R-:W0:Y:S01]  /*a9820*/  LDC R24, c[0x0][0x3b8] ;  /* 0x0000ee00ff187b82 */ /* 0x000e220000000800 */
[----:B------:R-:W-:Y:S01]  /*a9830*/  PRMT R17, R17, 0x7632, R17 ;  /* 0x0000763211117816 */ /* 0x000fe20000000011 */
[----:B------:R-:W0:Y:S01]  /*a9840*/  LDCU UR5, c[0x0][0x39c] ;  /* 0x00007380ff0577ac */ /* 0x000e220008000800 */
[----:B-1----:R-:W3:Y:S04]  /*a9850*/  LDL.LU R29, [R1+0x150] ;  /* 0x00015000011d7983 */ /* 0x002ee80000300800 */
[----:B------:R-:W5:Y:S01]  /*a9860*/  LDL.LU R16, [R1+0x14c] ;  /* 0x00014c0001107983 */ /* 0x000f620000300800 */
[----:B------:R-:W-:-:S03]  /*a9870*/  LEA.HI.X.SX32 R5, R5, R0, 0x1, P5 ;  /* 0x0000000005057211 */ /* 0x000fc600028f0eff */
[----:B------:R-:W5:Y:S04]  /*a9880*/  LDL.LU R28, [R1+0x158] ;  /* 0x00015800011c7983 */ /* 0x000f680000300800 */
[----:B------:R2:W-:Y:S01]  /*a9890*/  @P2 STG.E.U16 desc[UR8][R4.64], R13 ;  /* 0x0000000d04002986 */ /* 0x0005e2000c101508 */
[----:B----4-:R-:W-:Y:S01]  /*a98a0*/  ISETP.LT.AND P5, PT, R8, UR6, !P0 ;  /* 0x0000000608007c0c */ /* 0x010fe2000c7a1270 */
[----:B--2---:R-:W-:Y:S01]  /*a98b0*/  IMAD R5, R12, 0x4, R3 ;  /* 0x000000040c057824 */ /* 0x004fe200078e0203 */
[----:B------:R-:W-:Y:S01]  /*a98c0*/  LEA R8, P3, R3, R2, 0x1 ;  /* 0x0000000203087211 */ /* 0x000fe200078608ff */
[----:B------:R-:W1:Y:S01]  /*a98d0*/  LDC R13, c[0x0][0x3b8] ;  /* 0x0000ee00ff0d7b82 */ /* 0x000e620000000800 */
[----:B------:R-:W-:Y:S01]  /*a98e0*/  PRMT R21, R21, 0x7632, R21 ;  /* 0x0000763215157816 */ /* 0x000fe20000000015 */
[----:B------:R-:W2:Y:S01]  /*a98f0*/  LDCU UR6, c[0x0][0x39c] ;  /* 0x00007380ff0677ac */ /* 0x000ea20008000800 */
[----:B------:R-:W-:Y:S01]  /*a9900*/  LEA.HI.X.SX32 R9, R3, R0, 0x1, P3 ;  /* 0x0000000003097211 */ /* 0x000fe200018f0eff */
[----:B0-----:R-:W-:-:S04]  /*a9910*/  IMAD R3, R20, 0x4, R5 ;  /* 0x0000000414037824 */ /* 0x001fc800078e0205 */
[----:B------:R0:W-:Y:S01]  /*a9920*/  @P4 STG.E.U16 desc[UR8][R8.64], R17 ;  /* 0x0000001108004986 */ /* 0x0001e2000c101508 */
[----:B------:R-:W-:Y:S01]  /*a9930*/  IMAD R12, R24, 0x4, R3 ;  /* 0x00000004180c7824 */ /* 0x000fe200078e0203 */
[C---:B------:R-:W-:Y:S01]  /*a9940*/  LEA R4, P4, R5.reuse, R2, 0x1 ;  /* 0x0000000205047211 */ /* 0x040fe200078808ff */
[----:B------:R-:W4:Y:S03]  /*a9950*/  LDC R20, c[0x0][0x3b8] ;  /* 0x0000ee00ff147b82 */ /* 0x000f260000000800 */
[----:B------:R-:W-:Y:S02]  /*a9960*/  LEA.HI.X.SX32 R5, R5, R0, 0x1, P4 ;  /* 0x0000000005057211 */ /* 0x000fe400020f0eff */
[----:B---3--:R-:W-:Y:S02]  /*a9970*/  ISETP.LT.AND P3, PT, R29, UR7, !P0 ;  /* 0x000000071d007c0c */ /* 0x008fe4000c761270 */
[----:B0-----:R-:W-:Y:S01]  /*a9980*/  LEA R8, P4, R3, R2, 0x1 ;  /* 0x0000000203087211 */ /* 0x001fe200078808ff */
[----:B------:R-:W2:Y:S01]  /*a9990*/  LDL.LU R29, [R1+0x15c] ;  /* 0x00015c00011d7983 */ /* 0x000ea20000300800 */
[----:B------:R-:W-:Y:S01]  /*a99a0*/  PRMT R25, R25, 0x7632, R25 ;  /* 0x0000763219197816 */ /* 0x000fe20000000019 */
[----:B------:R-:W0:Y:S02]  /*a99b0*/  LDCU UR7, c[0x0][0x39c] ;  /* 0x00007380ff0777ac */ /* 0x000e240008000800 */
[----:B------:R-:W3:Y:S04]  /*a99c0*/  LDL.LU R17, [R1+0x154] ;  /* 0x0001540001117983 */ /* 0x000ee80000300800 */
[----:B------:R-:W2:Y:S01]  /*a99d0*/  LDL.LU R24, [R1+0x48] ;  /* 0x0000480001187983 */ /* 0x000ea20000300800 */
[----:B------:R-:W-:-:S02]  /*a99e0*/  LEA.HI.X.SX32 R9, R3, R0, 0x1, P4 ;  /* 0x0000000003097211 */ /* 0x000fc400020f0eff */
[----:B-----5:R-:W-:Y:S01]  /*a99f0*/  ISETP.LT.AND P2, PT, R16, UR4, !P0 ;  /* 0x0000000410007c0c */ /* 0x020fe2000c741270 */
[----:B------:R5:W-:Y:S01]  /*a9a00*/  @P6 STG.E.U16 desc[UR8][R4.64], R21 ;  /* 0x0000001504006986 */ /* 0x000be2000c101508 */
[----:B------:R-:W0:Y:S01]  /*a9a10*/  LDC R16, c[0x0][0x3b8] ;  /* 0x0000ee00ff107b82 */ /* 0x000e220000000800 */
[----:B------:R-:W3:Y:S02]  /*a9a20*/  LDCU UR4, c[0x0][0x39c] ;  /* 0x00007380ff0477ac */ /* 0x000ee40008000800 */
[----:B------:R1:W-:Y:S05]  /*a9a30*/  @P5 STG.E.U16 desc[UR8][R8.64], R25 ;  /* 0x0000001908005986 */ /* 0x0003ea000c101508 */
[----:B-----5:R-:W5:Y:S01]  /*a9a40*/  LDC R21, c[0x0][0x3b8] ;  /* 0x0000ee00ff157b82 */ /* 0x020f620000000800 */
[----:B-1----:R-:W5:Y:S01]  /*a9a50*/  LDL.LU R25, [R1+0x164] ;  /* 0x0001640001197983 */ /* 0x002f620000300800 */
[----:B------:R-:W-:-:S04]  /*a9a60*/  LEA R4, P6, R12, R2, 0x1 ;  /* 0x000000020c047211 */ /* 0x000fc800078c08ff */
[----:B------:R-:W-:Y:S01]  /*a9a70*/  LEA.HI.X.SX32 R5, R12, R0, 0x1, P6 ;  /* 0x000000000c057211 */ /* 0x000fe200030f0eff */
[----:B0-----:R-:W-:Y:S01]  /*a9a80*/  IMAD R12, R16, 0x4, R12 ;  /* 0x00000004100c7824 */ /* 0x001fe200078e020c */
[----:B------:R-:W-:Y:S01]  /*a9a90*/  ISETP.LT.AND P5, PT, R28, UR5, !P0 ;  /* 0x000000051c007c0c */ /* 0x000fe2000c7a1270 */
[----:B------:R-:W0:Y:S01]  /*a9aa0*/  LDC R16, c[0x0][0x3b8] ;  /* 0x0000ee00ff107b82 */ /* 0x000e220000000800 */
[----:B------:R-:W5:Y:S01]  /*a9ab0*/  LDL.LU R28, [R1+0x168] ;  /* 0x00016800011c7983 */ /* 0x000f620000300800 */
[----:B------:R-:W-:Y:S01]  /*a9ac0*/  IMAD R9, R13, 0x4, R12 ;  /* 0x000000040d097824 */ /* 0x000fe200078e020c */
[----:B------:R-:W5:Y:S02]  /*a9ad0*/  LDCU UR5, c[0x0][0x39c] ;  /* 0x00007380ff0577ac */ /* 0x000f640008000800 */
[----:B------:R-:W5:Y:S01]  /*a9ae0*/  LDL.LU R13, [R1+0x160] ;  /* 0x00016000010d7983 */ /* 0x000f620000300800 */
[----:B----4-:R-:W-:Y:S02]  /*a9af0*/  IMAD R3, R20, 0x4, R9 ;  /* 0x0000000414037824 */ /* 0x010fe400078e0209 */
[----:B------:R-:W1:Y:S01]  /*a9b00*/  LDC R20, c[0x0][0x3b8] ;  /* 0x0000ee00ff147b82 */ /* 0x000e620000000800 */
[----:B--2---:R2:W-:Y:S01]  /*a9b10*/  @P2 STG.E.U16 desc[UR8][R4.64], R24 ;  /* 0x0000001804002986 */ /* 0x0045e2000c101508 */
[----:B------:R-:W-:Y:S01]  /*a9b20*/  ISETP.LT.AND P2, PT, R29, UR6, !P0 ;  /* 0x000000061d007c0c */ /* 0x000fe2000c741270 */
[----:B------:R-:W4:Y:S02]  /*a9b30*/  LDCU UR6, c[0x0][0x39c] ;  /* 0x00007380ff0677ac */ /* 0x000f240008000800 */
[----:B------:R-:W4:Y:S01]  /*a9b40*/  LDL.LU R29, [R1+0x170] ;  /* 0x00017000011d7983 */ /* 0x000f220000300800 */
[----:B---3--:R-:W-:Y:S01]  /*a9b50*/  ISETP.LT.AND P4, PT, R17, UR4, !P0 ;  /* 0x0000000411007c0c */ /* 0x008fe2000c781270 */
[----:B------:R-:W3:Y:S01]  /*a9b60*/  LDCU UR4, c[0x0][0x39c] ;  /* 0x00007380ff0477ac */ /* 0x000ee20008000800 */
[----:B------:R-:W1:Y:S01]  /*a9b70*/  LDC R17, c[0x0][0x3b8] ;  /* 0x0000ee00ff117b82 */ /* 0x000e620000000800 */
[----:B--2---:R-:W-:-:S04]  /*a9b80*/  LEA R4, P6, R12, R2, 0x1 ;  /* 0x000000020c047211 */ /* 0x004fc800078c08ff */
[----:B------:R-:W-:Y:S02]  /*a9b90*/  LEA.HI.X.SX32 R5, R12, R0, 0x1, P6 ;  /* 0x000000000c057211 */ /* 0x000fe400030f0eff */
[C---:B------:R-:W-:Y:S01]  /*a9ba0*/  LEA R8, P6, R9.reuse, R2, 0x1 ;  /* 0x0000000209087211 */ /* 0x040fe200078c08ff */
[----:B------:R-:W2:Y:S02]  /*a9bb0*/  LDC R12, c[0x0][0x3b8] ;  /* 0x0000ee00ff0c7b82 */ /* 0x000ea40000000800 */
[----:B------:R0:W-:Y:S01]  /*a9bc0*/  @P3 STG.E.U16 desc[UR8][R4.64], R6 ;  /* 0x0000000604003986 */ /* 0x0001e2000c101508 */
[----:B------:R-:W-:-:S05]  /*a9bd0*/  LEA.HI.X.SX32 R9, R9, R0, 0x1, P6 ;  /* 0x0000000009097211 */ /* 0x000fca00030f0eff */
[----:B------:R1:W-:Y:S01]  /*a9be0*/  @P4 STG.E.U16 desc[UR8][R8.64], R7 ;  /* 0x0000000708004986 */ /* 0x0003e2000c101508 */
[----:B-----5:R-:W-:Y:S01]  /*a9bf0*/  ISETP.LT.AND P4, PT, R25, UR5, !P0 ;  /* 0x0000000519007c0c */ /* 0x020fe2000c781270 */
[----:B------:R-:W5:Y:S02]  /*a9c00*/  LDCU UR5, c[0x0][0x39c] ;  /* 0x00007380ff0577ac */ /* 0x000f640008000800 */
[----:B------:R-:W2:Y:S01]  /*a9c10*/  LDL.LU R25, [R1+0x178] ;  /* 0x0001780001197983 */ /* 0x000ea20000300800 */
[----:B0-----:R-:W-:-:S04]  /*a9c20*/  LEA R4, P6, R3, R2, 0x1 ;  /* 0x0000000203047211 */ /* 0x001fc800078c08ff */
[----:B------:R-:W-:Y:S01]  /*a9c30*/  LEA.HI.X.SX32 R5, R3, R0, 0x1, P6 ;  /* 0x0000000003057211 */ /* 0x000fe200030f0eff */
[----:B------:R-:W-:Y:S02]  /*a9c40*/  IMAD R3, R16, 0x4, R3 ;  /* 0x0000000410037824 */ /* 0x000fe400078e0203 */
[----:B------:R-:W2:Y:S01]  /*a9c50*/  LDL.LU R16, [R1+0x16c] ;  /* 0x00016c0001107983 */ /* 0x000ea20000300800 */
[----:B---3--:R-:W-:Y:S01]  /*a9c60*/  ISETP.LT.AND P3, PT, R13, UR4, !P0 ;  /* 0x000000040d007c0c */ /* 0x008fe2000c761270 */
[----:B-1----:R-:W-:Y:S01]  /*a9c70*/  IMAD R9, R17, 0x4, R3 ;  /* 0x0000000411097824 */ /* 0x002fe200078e0203 */
[----:B------:R-:W0:Y:S01]  /*a9c80*/  LDC R13, c[0x0][0x3b8] ;  /* 0x0000ee00ff0d7b82 */ /* 0x000e220000000800 */
[----:B------:R1:W-:Y:S01]  /*a9c90*/  @P5 STG.E.U16 desc[UR8][R4.64], R10 ;  /* 0x0000000a04005986 */ /* 0x0003e2000c101508 */
[----:B------:R-:W3:Y:S06]  /*a9ca0*/  LDCU UR4, c[0x0][0x39c] ;  /* 0x00007380ff0477ac */ /* 0x000eec0008000800 */
[----:B------:R-:W0:Y:S01]  /*a9cb0*/  LDC R17, c[0x0][0x3b8] ;  /* 0x0000ee00ff117b82 */ /* 0x000e220000000800 */
[----:B-1----:R-:W-:-:S04]  /*a9cc0*/  LEA R4, P6, R3, R2, 0x1 ;  /* 0x0000000203047211 */ /* 0x002fc800078c08ff */
[----:B------:R-:W-:Y:S02]  /*a9cd0*/  LEA.HI.X.SX32 R5, R3, R0, 0x1, P6 ;  /* 0x0000000003057211 */ /* 0x000fe400030f0eff */
[----:B------:R-:W-:Y:S01]  /*a9ce0*/  LEA R8, P6, R9, R2, 0x1 ;  /* 0x0000000209087211 */ /* 0x000fe200078c08ff */
[----:B------:R-:W-:-:S03]  /*a9cf0*/  IMAD R3, R21, 0x4, R9 ;  /* 0x0000000415037824 */ /* 0x000fc600078e0209 */
[----:B------:R-:W-:Y:S01]  /*a9d00*/  LEA.HI.X.SX32 R9, R9, R0, 0x1, P6 ;  /* 0x0000000009097211 */ /* 0x000fe200030f0eff */
[----:B------:R-:W-:Y:S01]  /*a9d10*/  @P2 STG.E.U16 desc[UR8][R4.64], R14 ;  /* 0x0000000e04002986 */ /* 0x000fe2000c101508 */
[----:B----4-:R-:W-:Y:S01]  /*a9d20*/  ISETP.LT.AND P5, PT, R28, UR6, !P0 ;  /* 0x000000061c007c0c */ /* 0x010fe2000c7a1270 */
[----:B------:R-:W1:Y:S02]  /*a9d30*/  LDCU UR6, c[0x0][0x39c] ;  /* 0x00007380ff0677ac */ /* 0x000e640008000800 */
[----:B------:R-:W4:Y:S04]  /*a9d40*/  LDL.LU R28, [R1+0x17c] ;  /* 0x00017c00011c7983 */ /* 0x000f280000300800 */
[----:B------:R0:W-:Y:S04]  /*a9d50*/  @P3 STG.E.U16 desc[UR8][R8.64], R18 ;  /* 0x0000001208003986 */ /* 0x0001e8000c101508 */
[----:B------:R-:W1:Y:S01]  /*a9d60*/  LDL.LU R21, [R1+0x174] ;  /* 0x0001740001157983 */ /* 0x000e620000300800 */
[----:B-----5:R-:W-:Y:S01]  /*a9d70*/  ISETP.LT.AND P3, PT, R29, UR5, !P0 ;  /* 0x000000051d007c0c */ /* 0x020fe2000c761270 */
[----:B0-----:R-:W-:-:S02]  /*a9d80*/  IMAD R9, R13, 0x4, R3 ;  /* 0x000000040d097824 */ /* 0x001fc400078e0203 */
[----:B------:R-:W5:Y:S01]  /*a9d90*/  LDL.LU R29, [R1+0x180] ;  /* 0x00018000011d7983 */ /* 0x000f620000300800 */
[C---:B------:R-:W-:Y:S01]  /*a9da0*/  LEA R4, P6, R3.reuse, R2, 0x1 ;  /* 0x0000000203047211 */ /* 0x040fe200078c08ff */
[----:B------:R-:W4:Y:S01]  /*a9db0*/  LDCU UR5, c[0x0][0x39c] ;  /* 0x00007380ff0577ac */ /* 0x000f220008000800 */
[----:B------:R-:W-:Y:S01]  /*a9dc0*/  PRMT R6, R6, 0x7632, R6 ;  /* 0x0000763206067816 */ /* 0x000fe20000000006 */
[----:B------:R-:W0:Y:S01]  /*a9dd0*/  LDC R13, c[0x0][0x3b8] ;  /* 0x0000ee00ff0d7b82 */ /* 0x000e220000000800 */
[----:B------:R-:W-:Y:S02]  /*a9de0*/  LEA.HI.X.SX32 R5, R3, R0, 0x1, P6 ;  /* 0x0000000003057211 */ /* 0x000fe400030f0eff */
[----:B------:R-:W-:Y:S01]  /*a9df0*/  LEA R8, P6, R9, R2, 0x1 ;  /* 0x0000000209087211 */ /* 0x000fe200078c08ff */
[----:B--2---:R-:W-:-:S03]  /*a9e00*/  IMAD R3, R12, 0x4, R9 ;  /* 0x000000040c037824 */ /* 0x004fc600078e0209 */
[----:B------:R-:W-:Y:S01]  /*a9e10*/  LEA.HI.X.SX32 R9, R9, R0, 0x1, P6 ;  /* 0x0000000009097211 */ /* 0x000fe200030f0eff */
[----:B------:R2:W-:Y:S01]  /*a9e20*/  @P4 STG.E.U16 desc[UR8][R4.64], R22 ;  /* 0x0000001604004986 */ /* 0x0005e2000c101508 */
[----:B------:R-:W0:Y:S03]  /*a9e30*/  LDC R12, c[0x0][0x3b8] ;  /* 0x0000ee00ff0c7b82 */ /* 0x000e260000000800 */
[----:B------:R2:W-:Y:S01]  /*a9e40*/  @P5 STG.E.U16 desc[UR8][R8.64], R26 ;  /* 0x0000001a08005986 */ /* 0x0005e2000c101508 */
[----:B---3--:R-:W-:Y:S01]  /*a9e50*/  ISETP.LT.AND P2, PT, R16, UR4, !P0 ;  /* 0x0000000410007c0c */ /* 0x008fe2000c741270 */
[----:B------:R-:W3:Y:S03]  /*a9e60*/  LDCU UR4, c[0x0][0x39c] ;  /* 0x00007380ff0477ac */ /* 0x000ee60008000800 */
[----:B------:R-:W0:Y:S01]  /*a9e70*/  LDC R16, c[0x0][0x3b8] ;  /* 0x0000ee00ff107b82 */ /* 0x000e220000000800 */
[----:B--2---:R-:W-:Y:S01]  /*a9e80*/  LEA R4, P6, R3, R2, 0x1 ;  /* 0x0000000203047211 */ /* 0x004fe200078c08ff */
[----:B------:R-:W-:-:S03]  /*a9e90*/  IMAD R9, R20, 0x4, R3 ;  /* 0x0000000414097824 */ /* 0x000fc600078e0203 */
[----:B------:R-:W-:Y:S02]  /*a9ea0*/  LEA.HI.X.SX32 R5, R3, R0, 0x1, P6 ;  /* 0x0000000003057211 */ /* 0x000fe400030f0eff */
[----:B------:R-:W-:Y:S02]  /*a9eb0*/  PRMT R3, R24, 0x7632, R3 ;  /* 0x0000763218037816 */ /* 0x000fe40000000003 */
[----:B------:R-:W-:Y:S02]  /*a9ec0*/  LEA R8, P6, R9, R2, 0x1 ;  /* 0x0000000209087211 */ /* 0x000fe400078c08ff */
[----:B---3--:R-:W-:Y:S01]  /*a9ed0*/  ISETP.LT.AND P5, PT, R25, UR4, !P0 ;  /* 0x0000000419007c0c */ /* 0x008fe2000c7a1270 */
[----:B------:R-:W5:Y:S01]  /*a9ee0*/  LDCU UR4, c[0x0][0x39c] ;  /* 0x00007380ff0477ac */ /* 0x000f620008000800 */
[----:B------:R-:W2:Y:S04]  /*a9ef0*/  LDL.LU R25, [R1+0x184] ;  /* 0x0001840001197983 */ /* 0x000ea80000300800 */
[----:B------:R3:W-:Y:S04]  /*a9f00*/  @P2 STG.E.U16 desc[UR8][R4.64], R3 ;  /* 0x0000000304002986 */ /* 0x0007e8000c101508 */
[----:B------:R-:W2:Y:S01]  /*a9f10*/  LDL.LU R24, [R1+0x188] ;  /* 0x0001880001187983 */ /* 0x000ea20000300800 */
[----:B---3--:R-:W-:Y:S01]  /*a9f20*/  IMAD R3, R17, 0x4, R9 ;  /* 0x0000000411037824 */ /* 0x008fe200078e0209 */
[----:B------:R-:W-:-:S04]  /*a9f30*/  LEA.HI.X.SX32 R9, R9, R0, 0x1, P6 ;  /* 0x0000000009097211 */ /* 0x000fc800030f0eff */
[C---:B------:R-:W-:Y:S01]  /*a9f40*/  LEA R4, P6, R3.reuse, R2, 0x1 ;  /* 0x0000000203047211 */ /* 0x040fe200078c08ff */
[----:B------:R0:W-:Y:S01]  /*a9f50*/  @P3 STG.E.U16 desc[UR8][R8.64], R6 ;  /* 0x0000000608003986 */ /* 0x0001e2000c101508 */
[----:B----4-:R-:W-:Y:S01]  /*a9f60*/  ISETP.LT.AND P2, PT, R28, UR5, !P0 ;  /* 0x000000051c007c0c */ /* 0x010fe2000c741270 */
[----:B------:R-:W2:Y:S01]  /*a9f70*/  LDCU UR5, c[0x0][0x39c] ;  /* 0x00007380ff0577ac */ /* 0x000ea20008000800 */
[----:B------:R-:W-:Y:S01]  /*a9f80*/  LEA.HI.X.SX32 R5, R3, R0, 0x1, P6 ;  /* 0x0000000003057211 */ /* 0x000fe200030f0eff */
[----:B------:R-:W3:Y:S01]  /*a9f90*/  LDL.LU R28, [R1+0x18c] ;  /* 0x00018c00011c7983 */ /* 0x000ee20000300800 */
[--C-:B0-----:R-:W-:Y:S01]  /*a9fa0*/  IMAD R6, R16, 0x4, R3.reuse ;  /* 0x0000000410067824 */ /* 0x101fe200078e0203 */
[----:B------:R-:W-:Y:S01]  /*a9fb0*/  PRMT R3, R7, 0x7632, R3 ;  /* 0x0000763207037816 */ /* 0x000fe20000000003 */
[----:B------:R-:W0:Y:S01]  /*a9fc0*/  LDC R16, c[0x0][0x3b8] ;  /* 0x0000ee00ff107b82 */ /* 0x000e220000000800 */
[----:B------:R-:W4:Y:S01]  /*a9fd0*/  LDL.LU R7, [R1+0x32c0] ;  /* 0x0032c00001077983 */ /* 0x000f220000300800 */
[----:B-----5:R-:W-:Y:S01]  /*a9fe0*/  ISETP.LT.AND P3, PT, R29, UR4, !P0 ;  /* 0x000000041d007c0c */ /* 0x020fe2000c761270 */
[----:B------:R-:W3:Y:S02]  /*a9ff0*/  LDCU UR4, c[0x0][0x39c] ;  /* 0x00007380ff0477ac */ /* 0x000ee40008000800 */
[----:B------:R-:W5:Y:S01]  /*aa000*/  LDL.LU R29, [R1+0x190] ;  /* 0x00019000011d7983 */ /* 0x000f620000300800 */
[----:B-1----:R-:W-:-:S02]  /*aa010*/  ISETP.LT.AND P4, PT, R21, UR6, !P0 ;  /* 0x0000000615007c0c */ /* 0x002fc4000c781270 */
[----:B------:R-:W-:Y:S01]  /*aa020*/  LEA R8, P6, R6, R2, 0x1 ;  /* 0x0000000206087211 */ /* 0x000fe200078c08ff */
[----:B------:R-:W1:Y:S01]  /*aa030*/  LDCU UR6, c[0x0][0x39c] ;  /* 0x00007380ff0677ac */ /* 0x000e620008000800 */
[----:B------:R-:W-:Y:S01]  /*aa040*/  PRMT R10, R10, 0x7632, R10 ;  /* 0x000076320a0a7816 */ /* 0x000fe2000000000a */
[----:B------:R-:W4:Y:S01]  /*aa050*/  LDL.LU R17, [R1+0x194] ;  /* 0x0001940001117983 */ /* 0x000f220000300800 */
[----:B------:R-:W-:-:S07]  /*aa060*/  LEA.HI.X.SX32 R9, R6, R0, 0x1, P6 ;  /* 0x0000000006097211 */ /* 0x000fce00030f0eff */
[----:B------:R0:W-:Y:S01]  /*aa070*/  @P4 STG.E.U16 desc[UR8][R4.64], R3 ;  /* 0x0000000304004986 */ /* 0x0001e2000c101508 */
[----:B------:R-:W-:Y:S01]  /*aa080*/  PRMT R14, R14, 0x7632, R14 ;  /* 0x000076320e0e7816 */ /* 0x000fe2000000000e */
[----:B0-----:R-:W-:Y:S02]  /*aa090*/  IMAD R3, R13, 0x4, R6 ;  /* 0x000000040d037824 */ /* 0x001fe400078e0206 */
[----:B------:R0:W-:Y:S01]  /*aa0a0*/  @P5 STG.E.U16 desc[UR8][R8.64], R10 ;  /* 0x0000000a08005986 */ /* 0x0001e2000c101508 */
[----:B------:R-:W-:Y:S01]  /*aa0b0*/  PRMT R18, R18, 0x7632, R18 ;  /* 0x0000763212127816 */ /* 0x000fe20000000012 */
[----:B------:R-:W3:Y:S01]  /*aa0c0*/  LDC R13, c[0x0][0x3b8] ;  /* 0x0000ee00ff0d7b82 */ /* 0x000ee20000000800 */
[----:B------:R-:W-:Y:S01]  /*aa0d0*/  IMAD R6, R12, 0x4, R3 ;  /* 0x000000040c067824 */ /* 0x000fe200078e0203 */
[----:B------:R-:W-:-:S04]  /*aa0e0*/  LEA R4, P6, R3, R2, 0x1 ;  /* 0x0000000203047211 */ /* 0x000fc800078c08ff */
[----:B------:R-:W-:Y:S01]  /*aa0f0*/  LEA.HI.X.SX32 R5, R3, R0, 0x1, P6 ;  /* 0x0000000003057211 */ /* 0x000fe200030f0eff */
[----:B------:R-:W-:Y:S01]  /*aa100*/  IMAD R3, R16, 0x4, R6 ;  /* 0x0000000410037824 */ /* 0x000fe200078e0206 */
[----:B------:R-:W-:Y:S01]  /*aa110*/  PRMT R22, R22, 0x7632, R22 ;  /* 0x0000763216167816 */ /* 0x000fe20000000016 */
[----:B------:R-:W4:Y:S01]  /*aa120*/  LDC R12, c[0x0][0x3b8] ;  /* 0x0000ee00ff0c7b82 */ /* 0x000f220000000800 */
[C---:B0-----:R-:W-:Y:S01]  /*aa130*/  LEA R8, P6, R6.reuse, R2, 0x1 ;  /* 0x0000000206087211 */ /* 0x041fe200078c08ff */
[----:B------:R0:W-:Y:S03]  /*aa140*/  @P2 STG.E.U16 desc[UR8][R4.64], R14 ;  /* 0x0000000e04002986 */ /* 0x0001e6000c101508 */
[----:B------:R-:W-:Y:S02]  /*aa150*/  LEA.HI.X.SX32 R9, R6, R0, 0x1, P6 ;  /* 0x0000000006097211 */ /* 0x000fe400030f0eff */
[----:B------:R-:W-:Y:S01]  /*aa160*/  PRMT R26, R26, 0x7632, R26 ;  /* 0x000076321a1a7816 */ /* 0x000fe2000000001a */
[----:B------:R-:W4:Y:S01]  /*aa170*/  LDC R10, c[0x0][0x3b8] ;  /* 0x0000ee00ff0a7b82 */ /* 0x000f220000000800 */
[----:B--2---:R-:W-:Y:S01]  /*aa180*/  ISETP.LT.AND P4, PT, R25, UR5, !P0 ;  /* 0x0000000519007c0c */ /* 0x004fe2000c781270 */
[----:B------:R-:W5:Y:S01]  /*aa190*/  LDCU UR5, c[0x0][0x39c] ;  /* 0x00007380ff0577ac */ /* 0x000f620008000800 */
[C---:B0-----:R-:W-:Y:S01]  /*aa1a0*/  LEA R4, P6, R3.reuse, R2, 0x1 ;  /* 0x0000000203047211 */ /* 0x041fe200078c08ff */
[----:B------:R-:W-:Y:S04]  /*aa1b0*/  @P3 STG.E.U16 desc[UR8][R8.64], R18 ;  /* 0x0000001208003986 */ /* 0x000fe8000c101508 */
[----:B------:R-:W0:Y:S01]  /*aa1c0*/  LDC R14, c[0x0][0x3b8] ;  /* 0x0000ee00ff0e7b82 */ /* 0x000e220000000800 */
[----:B------:R-:W-:-:S02]  /*aa1d0*/  LEA.HI.X.SX32 R5, R3, R0, 0x1, P6 ;  /* 0x0000000003057211 */ /* 0x000fc400030f0eff */
[----:B-1----:R-:W-:Y:S02]  /*aa1e0*/  ISETP.LT.AND P5, PT, R24, UR6, !P0 ;  /* 0x0000000618007c0c */ /* 0x002fe4000c7a1270 */
[----:B---3--:R-:W-:Y:S01]  /*aa1f0*/  ISETP.LT.AND P2, PT, R28, UR4, !P0 ;  /* 0x000000041c007c0c */ /* 0x008fe2000c741270 */
[----:B------:R-:W2:Y:S01]  /*aa200*/  LDL.LU R24, [R1+0x198] ;  /* 0x0001980001187983 */ /* 0x000ea20000300800 */
[----:B------:R-:W-:Y:S01]  /*aa210*/  IMAD R6, R13, 0x4, R3 ;  /* 0x000000040d067824 */ /* 0x000fe200078e0203 */
[----:B------:R-:W2:Y:S01]  /*aa220*/  LDCU UR4, c[0x0][0x39c] ;  /* 0x00007380ff0477ac */ /* 0x000ea20008000800 */
[----:B------:R-:W1:Y:S01]  /*aa230*/  LDC R3, c[0x0][0x3b8] ;  /* 0x0000ee00ff037b82 */ /* 0x000e620000000800 */
[----:B------:R-:W3:Y:S01]  /*aa240*/  LDL.LU R28, [R1+0x19c] ;  /* 0x00019c00011c7983 */ /* 0x000ee20000300800 */
[----:B------:R-:W0:Y:S03]  /*aa250*/  LDCU UR6, c[0x0][0x39c] ;  /* 0x00007380ff0677ac */ /* 0x000e260008000800 */
[----:B------:R-:W3:Y:S03]  /*aa260*/  LDL.LU R21, [R1+0x1a0] ;  /* 0x0001a00001157983 */ /* 0x000ee60000300800 */
[----:B------:R-:W0:Y:S01]  /*aa270*/  LDC R13, c[0x0][0x3b8] ;  /* 0x0000ee00ff0d7b82 */ /* 0x000e220000000800 */
[----:B------:R-:W3:Y:S04]  /*aa280*/  LDL.LU R25, [R1+0x1a4] ;  /* 0x0001a40001197983 */ /* 0x000ee80000300800 */
[----:B------:R0:W-:Y:S01]  /*aa290*/  @P4 STG.E.U16 desc[UR8][R4.64], R22 ;  /* 0x0000001604004986 */ /* 0x0001e2000c101508 */
[----:B-----5:R-:W-:Y:S01]  /*aa2a0*/  ISETP.LT.AND P3, PT, R29, UR5, !P0 ;  /* 0x000000051d007c0c */ /* 0x020fe2000c761270 */
[----:B------:R-:W3:Y:S02]  /*aa2b0*/  LDCU UR5, c[0x0][0x39c] ;  /* 0x00007380ff0577ac */ /* 0x000ee40008000800 */
[----:B------:R-:W5:Y:S04]  /*aa2c0*/  LDL.LU R29, [R1+0xc] ;  /* 0x00000c00011d7983 */ /* 0x000f680000300800 */
[----:B0-----:R-:W3:Y:S01]  /*aa2d0*/  LDL.LU R22, [R1+0x4c] ;  /* 0x00004c0001167983 */ /* 0x001ee20000300800 */
[----:B------:R-:W-:-:S04]  /*aa2e0*/  LEA R8, P6, R6, R2, 0x1 ;  /* 0x0000000206087211 */ /* 0x000fc800078c08ff */
[----:B------:R-:W-:Y:S01]  /*aa2f0*/  LEA.HI.X.SX32 R9, R6, R0, 0x1, P6 ;  /* 0x0000000006097211 */ /* 0x000fe200030f0eff */
[----:B----4-:R-:W-:Y:S02]  /*aa300*/  IMAD R6, R12, 0x4, R6 ;  /* 0x000000040c067824 */ /* 0x010fe400078e0206 */
[----:B------:R-:W0:Y:S02]  /*aa310*/  LDC R12, c[0x0][0x3b8] ;  /* 0x0000ee00ff0c7b82 */ /* 0x000e240000000800 */
[----:B------:R4:W-:Y:S01]  /*aa320*/  @P5 STG.E.U16 desc[UR8][R8.64], R26 ;  /* 0x0000001a08005986 */ /* 0x0009e2000c101508 */
[----:B------:R-:W-:-:S04]  /*aa330*/  LEA R4, P5, R6, R2, 0x1 ;  /* 0x0000000206047211 */ /* 0x000fc800078a08ff */
[----:B------:R-:W-:Y:S02]  /*aa340*/  LEA.HI.X.SX32 R5, R6, R0, 0x1, P5 ;  /* 0x0000000006057211 */ /* 0x000fe400028f0eff */
[----:B--2---:R-:W-:Y:S01]  /*aa350*/  ISETP.LT.AND P6, PT, R24, UR4, !P0 ;  /* 0x0000000418007c0c */ /* 0x004fe2000c7c1270 */
[----:B----4-:R-:W-:Y:S01]  /*aa360*/  IMAD R9, R10, 0x4, R6 ;  /* 0x000000040a097824 */ /* 0x010fe200078e0206 */
[----:B------:R-:W2:Y:S01]  /*aa370*/  LDL.LU R24, [R1+0x1ac] ;  /* 0x0001ac0001187983 */ /* 0x000ea20000300800 */
[----:B------:R-:W-:Y:S01]  /*aa380*/  ISETP.LT.AND P4, PT, R17, UR6, !P0 ;  /* 0x0000000611007c0c */ /* 0x000fe2000c781270 */
[----:B------:R-:W4:Y:S02]  /*aa390*/  LDCU UR6, c[0x0][0x39c] ;  /* 0x00007380ff0677ac */ /* 0x000f240008000800 */
[----:B---3--:R3:W-:Y:S01]  /*aa3a0*/  @P2 STG.E.U16 desc[UR8][R4.64], R22 ;  /* 0x0000001604002986 */ /* 0x0087e2000c101508 */
[----:B------:R-:W-:Y:S01]  /*aa3b0*/  ISETP.LT.AND P2, PT, R28, UR5, !P0 ;  /* 0x000000051c007c0c */ /* 0x000fe2000c741270 */
[----:B------:R-:W-:Y:S01]  /*aa3c0*/  IMAD R6, R14, 0x4, R9 ;  /* 0x000000040e067824 */ /* 0x000fe200078e0209 */
[C---:B------:R-:W-:Y:S01]  /*aa3d0*/  LEA R8, P5, R9.reuse, R2, 0x1 ;  /* 0x0000000209087211 */ /* 0x040fe200078a08ff */
[----:B------:R-:W2:Y:S01]  /*aa3e0*/  LDL.LU R28, [R1+0x1b0] ;  /* 0x0001b000011c7983 */ /* 0x000ea20000300800 */
[----:B------:R-:W2:Y:S01]  /*aa3f0*/  LDCU UR4, c[0x0][0x39c] ;  /* 0x00007380ff0477ac */ /* 0x000ea20008000800 */
[----:B------:R-:W2:Y:S02]  /*aa400*/  LDC R10, c[0x0][0x3b8] ;  /* 0x0000ee00ff0a7b82 */ /* 0x000ea40000000800 */
[----:B------:R-:W2:Y:S01]  /*aa410*/  LDL.LU R14, [R1+0x1b4] ;  /* 0x0001b400010e7983 */ /* 0x000ea20000300800 */
[----:B------:R-:W-:Y:S01]  /*aa420*/  LEA.HI.X.SX32 R9, R9, R0, 0x1, P5 ;  /* 0x0000000009097211 */ /* 0x000fe200028f0eff */
[----:B------:R-:W2:Y:S02]  /*aa430*/  LDCU UR5, c[0x0][0x39c] ;  /* 0x00007380ff0577ac */ /* 0x000ea40008000800 */
[----:B------:R-:W2:Y:S01]  /*aa440*/  LDL.LU R26, [R1+0x1b8] ;  /* 0x0001b800011a7983 */ /* 0x000ea20000300800 */
[----:B---3--:R-:W-:-:S03]  /*aa450*/  LEA R4, P5, R6, R2, 0x1 ;  /* 0x0000000206047211 */ /* 0x008fc600078a08ff */
[----:B------:R-:W3:Y:S01]  /*aa460*/  LDL.LU R16, [R1+0x1bc] ;  /* 0x0001bc0001107983 */ /* 0x000ee20000300800 */
[----:B------:R-:W-:Y:S01]  /*aa470*/  LEA.HI.X.SX32 R5, R6, R0, 0x1, P5 ;  /* 0x0000000006057211 */ /* 0x000fe200028f0eff */
[----:B0-----:R-:W-:Y:S01]  /*aa480*/  IMAD R17, R12, 0x4, R6 ;  /* 0x000000040c117824 */ /* 0x001fe200078e0206 */
[----:B----4-:R-:W-:Y:S01]  /*aa490*/  ISETP.LT.AND P5, PT, R21, UR6, !P0 ;  /* 0x0000000615007c0c */ /* 0x010fe2000c7a1270 */
[----:B------:R0:W-:Y:S01]  /*aa4a0*/  @P3 STG.E.U16 desc[UR8][R8.64], R7 ;  /* 0x0000000708003986 */ /* 0x0001e2000c101508 */
[----:B------:R-:W4:Y:S01]  /*aa4b0*/  LDC R6, c[0x0][0x3b8] ;  /* 0x0000ee00ff067b82 */ /* 0x000f220000000800 */
[----:B-1----:R-:W-:Y:S01]  /*aa4c0*/  IMAD R21, R3, 0x4, R17 ;  /* 0x0000000403157824 */ /* 0x002fe200078e0211 */
[----:B------:R-:W1:Y:S01]  /*aa4d0*/  LDCU UR6, c[0x0][0x39c] ;  /* 0x00007380ff0677ac */ /* 0x000e620008000800 */
[----:B-----5:R5:W-:Y:S01]  /*aa4e0*/  @P4 STG.E.U16 desc[UR8][R4.64], R29 ;  /* 0x0000001d04004986 */ /* 0x020be2000c101508 */
[----:B------:R-:W-:Y:S01]  /*aa4f0*/  ISETP.LT.AND P3, PT, R25, UR7, !P0 ;  /* 0x0000000719007c0c */ /* 0x000fe2000c761270 */
[----:B------:R-:W-:Y:S01]  /*aa500*/  IMAD R13, R13, 0x4, R21 ;  /* 0x000000040d0d7824 */ /* 0x000fe200078e0215 */
[----:B------:R-:W1:Y:S01]  /*aa510*/  LDCU UR7, c[0x0][0x39c] ;  /* 0x00007380ff0777ac */ /* 0x000e620008000800 */
[----:B------:R-:W3:Y:S01]  /*aa520*/  LDL.LU R25, [R1+0x144] ;  /* 0x0001440001197983 */ /* 0x000ee20000300800 */
[----:B------:R-:W1:Y:S01]  /*aa530*/  LDC R3, c[0x0][0x3b8] ;  /* 0x0000ee00ff037b82 */ /* 0x000e620000000800 */
[----:B0-----:R-:W-:-:S04]  /*aa540*/  LEA R8, P4, R17, R2, 0x1 ;  /* 0x0000000211087211 */ /* 0x001fc800078808ff */
[----:B------:R-:W-:Y:S02]  /*aa550*/  LEA.HI.X.SX32 R9, R17, R0, 0x1, P4 ;  /* 0x0000000011097211 */ /* 0x000fe400020f0eff */
[----:B-----5:R-:W-:-:S04]  /*aa560*/  LEA R4, P4, R21, R2, 0x1 ;  /* 0x0000000215047211 */ /* 0x020fc800078808ff */
[----:B------:R-:W-:Y:S01]  /*aa570*/  LEA.HI.X.SX32 R5, R21, R0, 0x1, P4 ;  /* 0x0000000015057211 */ /* 0x000fe200020f0eff */
[----:B------:R0:W-:Y:S04]  /*aa580*/  @P6 STG.E.U16 desc[UR8][R8.64], R11 ;  /* 0x0000000b08006986 */ /* 0x0001e8000c101508 */
[----:B------:R5:W-:Y:S01]  /*aa590*/  @P2 STG.E.U16 desc[UR8][R4.64], R15 ;  /* 0x0000000f04002986 */ /* 0x000be2000c101508 */
[----:B--2---:R-:W-:Y:S01]  /*aa5a0*/  ISETP.LT.AND P4, PT, R24, UR4, !P0 ;  /* 0x0000000418007c0c */ /* 0x004fe2000c781270 */
[----:B------:R-:W-:Y:S02]  /*aa5b0*/  IMAD R17, R10, 0x4, R13 ;  /* 0x000000040a117824 */ /* 0x000fe400078e020d */
[----:B------:R-:W2:Y:S01]  /*aa5c0*/  LDL.LU R24, [R1+0x1a8] ;  /* 0x0001a80001187983 */ /* 0x000ea20000300800 */
[----:B------:R-:W1:Y:S01]  /*aa5d0*/  LDC R10, c[0x0][0x3b8] ;  /* 0x0000ee00ff0a7b82 */ /* 0x000e620000000800 */
[C---:B0-----:R-:W-:Y:S01]  /*aa5e0*/  LEA R8, P6, R13.reuse, R2, 0x1 ;  /* 0x000000020d087211 */ /* 0x041fe200078c08ff */
[----:B------:R-:W3:Y:S01]  /*aa5f0*/  LDCU UR4, c[0x0][0x39c] ;  /* 0x00007380ff0477ac */ /* 0x000ee20008000800 */
[----:B------:R-:W-:Y:S01]  /*aa600*/  ISETP.LT.AND P2, PT, R28, UR5, !P0 ;  /* 0x000000051c007c0c */ /* 0x000fe2000c741270 */
[----:B------:R-:W0:Y:S01]  /*aa610*/  LDCU UR5, c[0x0][0x39c] ;  /* 0x00007380ff0577ac */ /* 0x000e220008000800 */
[----:B------:R-:W2:Y:S01]  /*aa620*/  LDL.LU R28, [R1+0x138] ;  /* 0x00013800011c7983 */ /* 0x000ea20000300800 */
[----:B------:R-:W-:-:S02]  /*aa630*/  LEA.HI.X.SX32 R9, R13, R0, 0x1, P6 ;  /* 0x000000000d097211 */ /* 0x000fc400030f0eff */
[----:B-----5:R-:W-:-:S04]  /*aa640*/  LEA R4, P6, R17, R2, 0x1 ;  /* 0x0000000211047211 */ /* 0x020fc800078c08ff */
[----:B------:R-:W-:Y:S01]  /*aa650*/  LEA.HI.X.SX32 R5, R17, R0, 0x1, P6 ;  /* 0x0000000011057211 */ /* 0x000fe200030f0eff */
[----:B----4-:R-:W-:Y:S02]  /*aa660*/  IMAD R17, R6, 0x4, R17 ;  /* 0x0000000406117824 */ /* 0x010fe400078e0211 */
[----:B------:R-:W4:Y:S01]  /*aa670*/  LDC R6, c[0x0][0x3b8] ;  /* 0x0000ee00ff067b82 */ /* 0x000f220000000800 */
[----:B------:R1:W-:Y:S04]  /*aa680*/  @P5 STG.E.U16 desc[UR8][R8.64], R19 ;  /* 0x0000001308005986 */ /* 0x0003e8000c101508 */
[----:B------:R5:W-:Y:S01]  /*aa690*/  @P3 STG.E.U16 desc[UR8][R4.64], R23 ;  /* 0x0000001704003986 */ /* 0x000be2000c101508 */
[----:B-1----:R-:W-:Y:S02]  /*aa6a0*/  IMAD R9, R3, 0x4, R17 ;  /* 0x0000000403097824 */ /* 0x002fe400078e0211 */
[----:B------:R-:W1:Y:S01]  /*aa6b0*/  LDC R3, c[0x0][0x3b8] ;  /* 0x0000ee00ff037b82 */ /* 0x000e620000000800 */
[----:B-----5:R-:W-:-:S04]  /*aa6c0*/  LEA R4, P3, R17, R2, 0x1 ;  /* 0x0000000211047211 */ /* 0x020fc800078608ff */
[----:B------:R-:W-:Y:S01]  /*aa6d0*/  LEA.HI.X.SX32 R5, R17, R0, 0x1, P3 ;  /* 0x0000000011057211 */ /* 0x000fe200018f0eff */
[----:B------:R-:W-:Y:S02]  /*aa6e0*/  IMAD R17, R10, 0x4, R9 ;  /* 0x000000040a117824 */ /* 0x000fe400078e0209 */
[----:B------:R-:W5:Y:S01]  /*aa6f0*/  LDC R10, c[0x0][0x3b8] ;  /* 0x0000ee00ff0a7b82 */ /* 0x000f620000000800 */
[----:B------:R-:W-:Y:S02]  /*aa700*/  ISETP.LT.AND P6, PT, R14, UR6, !P0 ;  /* 0x000000060e007c0c */ /* 0x000fe4000c7c1270 */
[C---:B------:R-:W-:Y:S01]  /*aa710*/  LEA R8, P3, R9.reuse, R2, 0x1 ;  /* 0x0000000209087211 */ /* 0x040fe200078608ff */
[----:B------:R4:W-:Y:S01]  /*aa720*/  @P4 STG.E.U16 desc[UR8][R4.64], R27 ;  /* 0x0000001b04004986 */ /* 0x0009e2000c101508 */
[----:B---3--:R-:W-:Y:S01]  /*aa730*/  ISETP.LT.AND P4, PT, R16, UR4, !P0 ;  /* 0x0000000410007c0c */ /* 0x008fe2000c781270 */
[----:B------:R-:W2:Y:S02]  /*aa740*/  LDCU UR6, c[0x0][0x39c] ;  /* 0x00007380ff0677ac */ /* 0x000ea40008000800 */
[----:B------:R-:W3:Y:S01]  /*aa750*/  LDC R14, c[0x0][0x3b8] ;  /* 0x0000ee00ff0e7b82 */ /* 0x000ee20000000800 */
[----:B------:R-:W-:-:S02]  /*aa760*/  LEA.HI.X.SX32 R9, R9, R0, 0x1, P3 ;  /* 0x0000000009097211 */ /* 0x000fc400018f0eff */
[----:B------:R-:W-:Y:S02]  /*aa770*/  PRMT R7, R22, 0x7632, R7 ;  /* 0x0000763216077816 */ /* 0x000fe40000000007 */
[----:B------:R-:W-:-:S03]  /*aa780*/  LEA R12, P3, R17, R2, 0x1 ;  /* 0x00000002110c7211 */ /* 0x000fc600078608ff */
[----:B------:R-:W2:Y:S01]  /*aa790*/  LDC R16, c[0x0][0x3b8] ;  /* 0x0000ee00ff107b82 */ /* 0x000ea20000000800 */
[----:B------:R-:W-:Y:S01]  /*aa7a0*/  LEA.HI.X.SX32 R13, R17, R0, 0x1, P3 ;  /* 0x00000000110d7211 */ /* 0x000fe200018f0eff */
[----:B----4-:R-:W-:Y:S01]  /*aa7b0*/  IMAD R5, R6, 0x4, R17 ;  /* 0x0000000406057824 */ /* 0x010fe200078e0211 */
[----:B------:R-:W-:Y:S02]  /*aa7c0*/  PRMT R11, R7, 0x7632, R11 ;  /* 0x00007632070b7816 */ /* 0x000fe4000000000b */
[----:B------:R-:W-:Y:S01]  /*aa7d0*/  ISETP.LT.AND P5, PT, R26, UR7, !P0 ;  /* 0x000000071a007c0c */ /* 0x000fe2000c7a1270 */
[----:B------:R-:W4:Y:S01]  /*aa7e0*/  LDCU UR7, c[0x0][0x39c] ;  /* 0x00007380ff0777ac */ /* 0x000f220008000800 */
[----:B------:R5:W-:Y:S01]  /*aa7f0*/  @P2 STG.E.U16 desc[UR8][R8.64], R7 ;  /* 0x0000000708002986 */ /* 0x000be2000c101508 */
[----:B------:R-:W2:Y:S01]  /*aa800*/  LDC R17, c[0x0][0x3b8] ;  /* 0x0000ee00ff117b82 */ /* 0x000ea20000000800 */
[----:B-1----:R-:W-:Y:S02]  /*aa810*/  IMAD R3, R3, 0x4, R5 ;  /* 0x0000000403037824 */ /* 0x002fe400078e0205 */
[----:B------:R2:W-:Y:S01]  /*aa820*/  @P6 STG.E.U16 desc[UR8][R12.64], R11 ;  /* 0x0000000b0c006986 */ /* 0x0005e2000c101508 */
[----:B------:R-:W-:-:S04]  /*aa830*/  LEA R4, P6, R5, R2, 0x1 ;  /* 0x0000000205047211 */ /* 0x000fc800078c08ff */
[----:B------:R-:W-:Y:S02]  /*aa840*/  LEA.HI.X.SX32 R5, R5, R0, 0x1, P6 ;  /* 0x0000000005057211 */ /* 0x000fe400030f0eff */
[----:B------:R-:W-:Y:S01]  /*aa850*/  LEA R6, P6, R3, R2, 0x1 ;  /* 0x0000000203067211 */ /* 0x000fe200078c08ff */
[----:B-----5:R-:W-:Y:S01]  /*aa860*/  IMAD R9, R10, 0x4, R3 ;  /* 0x000000040a097824 */ /* 0x020fe200078e0203 */
[----:B------:R-:W-:Y:S02]  /*aa870*/  PRMT R15, R29, 0x7632, R15 ;  /* 0x000076321d0f7816 */ /* 0x000fe4000000000f */
[----:B------:R-:W-:Y:S01]  /*aa880*/  LEA.HI.X.SX32 R7, R3, R0, 0x1, P6 ;  /* 0x0000000003077211 */ /* 0x000fe200030f0eff */
[----:B---3--:R-:W-:Y:S01]  /*aa890*/  IMAD R3, R14, 0x4, R9 ;  /* 0x000000040e037824 */ /* 0x008fe200078e0209 */
[----:B0-----:R-:W-:Y:S01]  /*aa8a0*/  ISETP.LT.AND P2, PT, R25, UR5, !P0 ;  /* 0x0000000519007c0c */ /* 0x001fe2000c741270 */
[----:B------:R0:W-:Y:S01]  /*aa8b0*/  @P5 STG.E.U16 desc[UR8][R4.64], R15 ;  /* 0x0000000f04005986 */ /* 0x0001e2000c101508 */
[----:B------:R-:W-:Y:S01]  /*aa8c0*/  PRMT R18, R11, 0x7632, R18 ;  /* 0x000076320b127816 */ /* 0x000fe20000000012 */
[----:B--2---:R-:W-:Y:S01]  /*aa8d0*/  IMAD R13, R16, 0x4, R3 ;  /* 0x00000004100d7824 */ /* 0x004fe200078e0203 */
[----:B------:R-:W-:-:S02]  /*aa8e0*/  LEA R8, P5, R9, R2, 0x1 ;  /* 0x0000000209087211 */ /* 0x000fc400078a08ff */
[----:B------:R-:W-:Y:S01]  /*aa8f0*/  ISETP.LT.AND P3, PT, R24, UR6, !P0 ;  /* 0x0000000618007c0c */ /* 0x000fe2000c761270 */
[----:B------:R0:W-:Y:S01]  /*aa900*/  @P4 STG.E.U16 desc[UR8][R6.64], R18 ;  /* 0x0000001206004986 */ /* 0x0001e2000c101508 */
[----:B------:R-:W-:Y:S02]  /*aa910*/  LEA.HI.X.SX32 R9, R9, R0, 0x1, P5 ;  /* 0x0000000009097211 */ /* 0x000fe400028f0eff */
[----:B------:R-:W-:Y:S02]  /*aa920*/  PRMT R19, R15, 0x7632, R19 ;  /* 0x000076320f137816 */ /* 0x000fe40000000013 */
[-C--:B------:R-:W-:Y:S02]  /*aa930*/  LEA R10, P5, R3, R2.reuse, 0x1 ;  /* 0x00000002030a7211 */ /* 0x080fe400078a08ff */
[----:B------:R-:W-:Y:S01]  /*aa940*/  LEA R12, P4, R13, R2, 0x1 ;  /* 0x000000020d0c7211 */ /* 0x000fe200078808ff */
[----:B------:R-:W-:Y:S01]  /*aa950*/  IMAD R17, R17, 0x4, R13 ;  /* 0x0000000411117824 */ /* 0x000fe200078e020d */
[----:B------:R-:W-:-:S02]  /*aa960*/  PRMT R20, R19, 0x7632, R20 ;  /* 0x0000763213147816 */ /* 0x000fc40000000014 */
[-C--:B------:R-:W-:Y:S02]  /*aa970*/  LEA.HI.X.SX32 R11, R3, R0.reuse, 0x1, P5 ;  /* 0x00000000030b7211 */ /* 0x080fe400028f0eff */
[----:B------:R-:W-:Y:S02]  /*aa980*/  PRMT R23, R23, 0x7632, R23 ;  /* 0x0000763217177816 */ /* 0x000fe40000000017 */
[----:B------:R-:W-:Y:S01]  /*aa990*/  LEA.HI.X.SX32 R13, R13, R0, 0x1, P4 ;  /* 0x000000000d0d7211 */ /* 0x000fe200020f0eff */
[----:B------:R0:W-:Y:S01]  /*aa9a0*/  @P2 STG.E.U16 desc[UR8][R8.64], R19 ;  /* 0x0000001308002986 */ /* 0x0001e2000c101508 */
[----:B------:R-:W-:-:S03]  /*aa9b0*/  LEA R2, P4, R17, R2, 0x1 ;  /* 0x0000000211027211 */ /* 0x000fc600078808ff */
[----:B------:R0:W-:Y:S01]  /*aa9c0*/  @P3 STG.E.U16 desc[UR8][R10.64], R20 ;  /* 0x000000140a003986 */ /* 0x0001e2000c101508 */
[----:B------:R-:W-:Y:S02]  /*aa9d0*/  LEA.HI.X.SX32 R3, R17, R0, 0x1, P4 ;  /* 0x0000000011037211 */ /* 0x000fe400020f0eff */
[----:B----4-:R-:W-:-:S13]  /*aa9e0*/  ISETP.LT.AND P0, PT, R28, UR7, !P0 ;  /* 0x000000071c007c0c */ /* 0x010fda000c701270 */
[----:B------:R0:W-:Y:S01]  /*aa9f0*/  @P0 STG.E.U16 desc[UR8][R12.64], R23 ;  /* 0x000000170c000986 */ /* 0x0001e2000c101508 */
[----:B------:R-:W-:Y:S05]  /*aaa00*/  @!P1 EXIT ;  /* 0x000000000000994d */ /* 0x000fea0003800000 */
[----:B------:R-:W-:-:S05]  /*aaa10*/  PRMT R27, R27, 0x7632, R27 ;  /* 0x000076321b1b7816 */ /* 0x000fca000000001b */
[----:B------:R-:W-:Y:S01]  /*aaa20*/  STG.E.U16 desc[UR8][R2.64], R27 ;  /* 0x0000001b02007986 */ /* 0x000fe2000c101508 */
[----:B------:R-:W-:Y:S05]  /*aaa30*/  EXIT ;  /* 0x000000000000794d */ /* 0x000fea0003800000 */
.L_x_3:
[----:B------:R-:W-:-:S00]  /*aaa40*/  BRA `(.L_x_3) ;  /* 0xfffffffc00fc7947 */ /* 0x000fc0000383ffff */
[----:B------:R-:W-:-:S00]  /*aaa50*/  NOP ;  /* 0x0000000000007918 */ /* 0x000fc00000000000 */
        /* <DEDUP_REMOVED lines=10> */
.L_x_4:


//--------------------- .nv.shared.matmul_kernel  --------------------------
	.section	.nv.shared.matmul_kernel,"aw",@nobits
	.sectionflags	@""
	.align	16
	.zero		1024


//--------------------- .nv.shared.reserved.0     --------------------------
	.section	.nv.shared.reserved.0,"aw",@nobits
	.weak		__nv_reservedSMEM_offset_0_alias
	.size		__nv_reservedSMEM_offset_0_alias, 0, 64
	.other		__nv_reservedSMEM_offset_0_alias,@"STO_CUDA_RESERVED_SHARED STV_DEFAULT"
__nv_reservedSMEM_offset_0_alias:
	.zero		0
	.zero		64


//--------------------- .nv.constant0.matmul_kernel --------------------------
	.section	.nv.constant0.matmul_kernel,"a",@progbits
	.sectionflags	@""
	.align	4
.nv.constant0.matmul_kernel:
	.zero		976


//--------------------- SYMBOLS --------------------------

	.type		.nv.reservedSmem.offset0,@object
	.size		.nv.reservedSmem.offset0,0x4
	.type		.nv.reservedSmem.cap,@object
	.size		.nv.reservedSmem.cap,0x4
